// auto-generated by cutlass_sweep.gemm — config: {"arch": "sm_100", "cluster_m": 2, "cluster_n": 2, "dtype": "tf32", "stages": 3, "tile_k": 32, "tile_m": 128, "tile_n": 256}
#include "cutlass/cutlass.h"
#include "cutlass/gemm/collective/collective_builder.hpp"
#include "cutlass/gemm/device/gemm_universal_adapter.h"
#include "cutlass/gemm/kernel/gemm_universal.hpp"
#include "cutlass/epilogue/collective/collective_builder.hpp"

using ElemA = cutlass::tfloat32_t;
using ElemB = cutlass::tfloat32_t;
using ElemCD = cutlass::tfloat32_t;
using Acc  = float;
using TileShape    = cute::Shape<cute::_128, cute::_256, cute::_32>;
using ClusterShape = cute::Shape<cute::_2, cute::_2, cute::_1>;

using CollectiveEpilogue = typename cutlass::epilogue::collective::CollectiveBuilder<
    cutlass::arch::Sm100, cutlass::arch::OpClassTensorOp,
    TileShape, ClusterShape,
    cutlass::epilogue::collective::EpilogueTileAuto,
    Acc, Acc,
    ElemCD, cutlass::layout::RowMajor, 128 / cutlass::sizeof_bits<ElemCD>::value,
    ElemCD, cutlass::layout::RowMajor, 128 / cutlass::sizeof_bits<ElemCD>::value,
    cutlass::epilogue::collective::EpilogueScheduleAuto
  >::CollectiveOp;

using CollectiveMainloop = typename cutlass::gemm::collective::CollectiveBuilder<
    cutlass::arch::Sm100, cutlass::arch::OpClassTensorOp,
    ElemA, cutlass::layout::RowMajor, 128 / cutlass::sizeof_bits<ElemA>::value,
    ElemB, cutlass::layout::ColumnMajor, 128 / cutlass::sizeof_bits<ElemB>::value,
    Acc,
    TileShape, ClusterShape,
    cutlass::gemm::collective::StageCount<3>,
    cutlass::gemm::collective::KernelScheduleAuto
  >::CollectiveOp;

using GemmKernel = cutlass::gemm::kernel::GemmUniversal<
    cute::Shape<int,int,int,int>,
    CollectiveMainloop,
    CollectiveEpilogue
>;
using Gemm = cutlass::gemm::device::GemmUniversalAdapter<GemmKernel>;

// Force the device kernel symbol into the cubin without needing a host main.
auto* _anchor = &cutlass::device_kernel<GemmKernel>;


// ===== COMPILED SASS (sm_100a) =====

	.target	sm_100a

	.elftype	@"ET_EXEC"


//--------------------- .note.nv.tkinfo           --------------------------
	.section	.note.nv.tkinfo,"",@"SHT_NOTE"
	.sectionflags	@"SHF_NOTE_NV_TKINFO"
	.tkinfo
        /*0018*/ 	.word	0x00000002
        /*0030*/ 	.string	""
        /*0030*/ 	.string	"ptxas"
        /*0030*/ 	.string	"Cuda compilation tools, release 13.0, V13.0.88"
        /*0030*/ 	.string	"Build cuda_13.0.r13.0/compiler.36424714_0"
        /*0030*/ 	.string	"-arch sm_100a -m 64 "



//--------------------- .note.nv.cuinfo           --------------------------
	.section	.note.nv.cuinfo,"",@"SHT_NOTE"
	.sectionflags	@"SHF_NOTE_NV_CUINFO"
        /*0018*/ 	.short	0x0002
        /*001a*/ 	.short	0x0064
        /*001c*/ 	.short	0x0082
	.zero		2


//--------------------- .nv.info                  --------------------------
	.section	.nv.info,"",@"SHT_CUDA_INFO"
	.align	4


	//----- nvinfo : EIATTR_REGCOUNT
	.align		4
        /*0000*/ 	.byte	0x04, 0x2f
        /*0002*/ 	.short	(.L_19 - .L_18)
	.align		4
.L_18:
        /*0004*/ 	.word	index@(_ZN7cutlass13device_kernelINS_4gemm6kernel13GemmUniversalIN4cute5tupleIJiiiiEEENS1_10collective13CollectiveMmaINS1_35MainloopSm100TmaUmmaWarpSpecializedILi3ELi2ELi4ENS5_IJNS4_1CILi2EEESB_NSA_ILi1EEEEEEEENS5_IJNSA_ILi128EEENSA_ILi256EEENSA_ILi32EEEEEENS_10tfloat32_tENS5_IJlSC_lEEESJ_SK_NS4_8TiledMMAINS4_8MMA_AtomIJNS4_23SM100_MMA_TF32_2x1SM_SSISJ_SJ_fLi128ELi256ELNS4_4UMMA5MajorE0ELSP_0ELNSO_7ScaleInE0ELSQ_0EEEEEENS4_6LayoutINS5_IJSC_SC_SC_EEENS5_IJNSA_ILi0EEESV_SV_EEEEENS5_IJNS4_10UnderscoreESY_SY_EEEEENS4_28SM100_TMA_2SM_LOAD_MULTICASTENS4_14ComposedLayoutINS4_7SwizzleILi3ELi4ELi3EEENS4_18smem_ptr_flag_bitsILi32EEENST_INS5_IJNSA_ILi8EEESH_EEENS5_IJSH_SC_EEEEEEEvNS4_8identityENS4_18SM100_TMA_2SM_LOADES1B_vS1C_EENS_8epilogue10collective18CollectiveEpilogueINS1F_23Sm100TmaWarpSpecializedILi4ELi2ELi16ELb1ELb0EEEJNS5_IJNSA_ILi64EEESG_SH_EEENS5_IJNST_IS1K_SC_EENST_INS5_IJNSA_ILi16EEESB_EEENS5_IJSC_SF_EEEEEEEESJ_SK_SJ_SK_NS1F_6fusion15FusionCallbacksIS1J_NS1S_17LinearCombinationISJ_fSJ_fLNS_15FloatRoundStyleE2EEES1L_S1R_JEEENS4_5SM1004TMEM4LOAD26SM100_TMEM_LOAD_32dp32b16xENS4_13SM90_TMA_LOADENS12_INS13_ILi2ELi4ELi3EEES16_NST_INS5_IJS17_S1N_EEENS5_IJS1N_SC_EEEEEEENS4_39AutoVectorizingCopyWithAssumedAlignmentILi128EEENS4_14SM90_TMA_STOREES27_S29_S29_EEEvvEEEEvNT_6ParamsE)
        /*0008*/ 	.word	0x00000050


	//----- nvinfo : EIATTR_FRAME_SIZE
	.align		4
.L_19:
        /*000c*/ 	.byte	0x04, 0x11
        /*000e*/ 	.short	(.L_21 - .L_20)
	.align		4
.L_20:
        /*0010*/ 	.word	index@($__internal_2_$__cuda_sm10x_tcgen05_guardrail_trap_unallocated_columns_being_dealloced)
        /*0014*/ 	.word	0x00000000


	//----- nvinfo : EIATTR_FRAME_SIZE
	.align		4
.L_21:
        /*0018*/ 	.byte	0x04, 0x11
        /*001a*/ 	.short	(.L_23 - .L_22)
	.align		4
.L_22:
        /*001c*/ 	.word	index@($__internal_1_$__cuda_sm10x_tcgen05_guardrail_trap_phase_invalid_during_alloc)
        /*0020*/ 	.word	0x00000000


	//----- nvinfo : EIATTR_FRAME_SIZE
	.align		4
.L_23:
        /*0024*/ 	.byte	0x04, 0x11
        /*0026*/ 	.short	(.L_25 - .L_24)
	.align		4
.L_24:
        /*0028*/ 	.word	index@($__internal_0_$__cuda_sm10x_tcgen05_guardrail_trap_col_being_dealloced_not_returned_by_alloc)
        /*002c*/ 	.word	0x00000000


	//----- nvinfo : EIATTR_FRAME_SIZE
	.align		4
.L_25:
        /*0030*/ 	.byte	0x04, 0x11
        /*0032*/ 	.short	(.L_27 - .L_26)
	.align		4
.L_26:
        /*0034*/ 	.word	index@(_ZN7cutlass13device_kernelINS_4gemm6kernel13GemmUniversalIN4cute5tupleIJiiiiEEENS1_10collective13CollectiveMmaINS1_35MainloopSm100TmaUmmaWarpSpecializedILi3ELi2ELi4ENS5_IJNS4_1CILi2EEESB_NSA_ILi1EEEEEEEENS5_IJNSA_ILi128EEENSA_ILi256EEENSA_ILi32EEEEEENS_10tfloat32_tENS5_IJlSC_lEEESJ_SK_NS4_8TiledMMAINS4_8MMA_AtomIJNS4_23SM100_MMA_TF32_2x1SM_SSISJ_SJ_fLi128ELi256ELNS4_4UMMA5MajorE0ELSP_0ELNSO_7ScaleInE0ELSQ_0EEEEEENS4_6LayoutINS5_IJSC_SC_SC_EEENS5_IJNSA_ILi0EEESV_SV_EEEEENS5_IJNS4_10UnderscoreESY_SY_EEEEENS4_28SM100_TMA_2SM_LOAD_MULTICASTENS4_14ComposedLayoutINS4_7SwizzleILi3ELi4ELi3EEENS4_18smem_ptr_flag_bitsILi32EEENST_INS5_IJNSA_ILi8EEESH_EEENS5_IJSH_SC_EEEEEEEvNS4_8identityENS4_18SM100_TMA_2SM_LOADES1B_vS1C_EENS_8epilogue10collective18CollectiveEpilogueINS1F_23Sm100TmaWarpSpecializedILi4ELi2ELi16ELb1ELb0EEEJNS5_IJNSA_ILi64EEESG_SH_EEENS5_IJNST_IS1K_SC_EENST_INS5_IJNSA_ILi16EEESB_EEENS5_IJSC_SF_EEEEEEEESJ_SK_SJ_SK_NS1F_6fusion15FusionCallbacksIS1J_NS1S_17LinearCombinationISJ_fSJ_fLNS_15FloatRoundStyleE2EEES1L_S1R_JEEENS4_5SM1004TMEM4LOAD26SM100_TMEM_LOAD_32dp32b16xENS4_13SM90_TMA_LOADENS12_INS13_ILi2ELi4ELi3EEES16_NST_INS5_IJS17_S1N_EEENS5_IJS1N_SC_EEEEEEENS4_39AutoVectorizingCopyWithAssumedAlignmentILi128EEENS4_14SM90_TMA_STOREES27_S29_S29_EEEvvEEEEvNT_6ParamsE)
        /*0038*/ 	.word	0x00000000


	//----- nvinfo : EIATTR_MIN_STACK_SIZE
	.align		4
.L_27:
        /*003c*/ 	.byte	0x04, 0x12
        /*003e*/ 	.short	(.L_29 - .L_28)
	.align		4
.L_28:
        /*0040*/ 	.word	index@(_ZN7cutlass13device_kernelINS_4gemm6kernel13GemmUniversalIN4cute5tupleIJiiiiEEENS1_10collective13CollectiveMmaINS1_35MainloopSm100TmaUmmaWarpSpecializedILi3ELi2ELi4ENS5_IJNS4_1CILi2EEESB_NSA_ILi1EEEEEEEENS5_IJNSA_ILi128EEENSA_ILi256EEENSA_ILi32EEEEEENS_10tfloat32_tENS5_IJlSC_lEEESJ_SK_NS4_8TiledMMAINS4_8MMA_AtomIJNS4_23SM100_MMA_TF32_2x1SM_SSISJ_SJ_fLi128ELi256ELNS4_4UMMA5MajorE0ELSP_0ELNSO_7ScaleInE0ELSQ_0EEEEEENS4_6LayoutINS5_IJSC_SC_SC_EEENS5_IJNSA_ILi0EEESV_SV_EEEEENS5_IJNS4_10UnderscoreESY_SY_EEEEENS4_28SM100_TMA_2SM_LOAD_MULTICASTENS4_14ComposedLayoutINS4_7SwizzleILi3ELi4ELi3EEENS4_18smem_ptr_flag_bitsILi32EEENST_INS5_IJNSA_ILi8EEESH_EEENS5_IJSH_SC_EEEEEEEvNS4_8identityENS4_18SM100_TMA_2SM_LOADES1B_vS1C_EENS_8epilogue10collective18CollectiveEpilogueINS1F_23Sm100TmaWarpSpecializedILi4ELi2ELi16ELb1ELb0EEEJNS5_IJNSA_ILi64EEESG_SH_EEENS5_IJNST_IS1K_SC_EENST_INS5_IJNSA_ILi16EEESB_EEENS5_IJSC_SF_EEEEEEEESJ_SK_SJ_SK_NS1F_6fusion15FusionCallbacksIS1J_NS1S_17LinearCombinationISJ_fSJ_fLNS_15FloatRoundStyleE2EEES1L_S1R_JEEENS4_5SM1004TMEM4LOAD26SM100_TMEM_LOAD_32dp32b16xENS4_13SM90_TMA_LOADENS12_INS13_ILi2ELi4ELi3EEES16_NST_INS5_IJS17_S1N_EEENS5_IJS1N_SC_EEEEEEENS4_39AutoVectorizingCopyWithAssumedAlignmentILi128EEENS4_14SM90_TMA_STOREES27_S29_S29_EEEvvEEEEvNT_6ParamsE)
        /*0044*/ 	.word	0x00000000
.L_29:


//--------------------- .nv.compat                --------------------------
	.section	.nv.compat,"",@"SHT_CUDA_COMPAT_INFO"
	.align	4
        /*0000*/ 	.byte	0x02, 0x09, 0x01, 0x00, 0x02, 0x02, 0x02, 0x00, 0x02, 0x05, 0x05, 0x00, 0x03, 0x07, 0x01, 0x01
        /*0010*/ 	.byte	0x02, 0x03, 0x01, 0x00, 0x02, 0x06, 0x01, 0x00, 0x04, 0x0b, 0x08, 0x00, 0x09, 0x00, 0x00, 0x00
        /*0020*/ 	.byte	0x00, 0x00, 0x00, 0x00


//--------------------- .nv.info._ZN7cutlass13device_kernelINS_4gemm6kernel13GemmUniversalIN4cute5tupleIJiiiiEEENS1_10collective13CollectiveMmaINS1_35MainloopSm100TmaUmmaWarpSpecializedILi3ELi2ELi4ENS5_IJNS4_1CILi2EEESB_NSA_ILi1EEEEEEEENS5_IJNSA_ILi128EEENSA_ILi256EEENSA_ILi32EEEEEENS_10tfloat32_tENS5_IJlSC_lEEESJ_SK_NS4_8TiledMMAINS4_8MMA_AtomIJNS4_23SM100_MMA_TF32_2x1SM_SSISJ_SJ_fLi128ELi256ELNS4_4UMMA5MajorE0ELSP_0ELNSO_7ScaleInE0ELSQ_0EEEEEENS4_6LayoutINS5_IJSC_SC_SC_EEENS5_IJNSA_ILi0EEESV_SV_EEEEENS5_IJNS4_10UnderscoreESY_SY_EEEEENS4_28SM100_TMA_2SM_LOAD_MULTICASTENS4_14ComposedLayoutINS4_7SwizzleILi3ELi4ELi3EEENS4_18smem_ptr_flag_bitsILi32EEENST_INS5_IJNSA_ILi8EEESH_EEENS5_IJSH_SC_EEEEEEEvNS4_8identityENS4_18SM100_TMA_2SM_LOADES1B_vS1C_EENS_8epilogue10collective18CollectiveEpilogueINS1F_23Sm100TmaWarpSpecializedILi4ELi2ELi16ELb1ELb0EEEJNS5_IJNSA_ILi64EEESG_SH_EEENS5_IJNST_IS1K_SC_EENST_INS5_IJNSA_ILi16EEESB_EEENS5_IJSC_SF_EEEEEEEESJ_SK_SJ_SK_NS1F_6fusion15FusionCallbacksIS1J_NS1S_17LinearCombinationISJ_fSJ_fLNS_15FloatRoundStyleE2EEES1L_S1R_JEEENS4_5SM1004TMEM4LOAD26SM100_TMEM_LOAD_32dp32b16xENS4_13SM90_TMA_LOADENS12_INS13_ILi2ELi4ELi3EEES16_NST_INS5_IJS17_S1N_EEENS5_IJS1N_SC_EEEEEEENS4_39AutoVectorizingCopyWithAssumedAlignmentILi128EEENS4_14SM90_TMA_STOREES27_S29_S29_EEEvvEEEEvNT_6ParamsE --------------------------
	.section	.nv.info._ZN7cutlass13device_kernelINS_4gemm6kernel13GemmUniversalIN4cute5tupleIJiiiiEEENS1_10collective13CollectiveMmaINS1_35MainloopSm100TmaUmmaWarpSpecializedILi3ELi2ELi4ENS5_IJNS4_1CILi2EEESB_NSA_ILi1EEEEEEEENS5_IJNSA_ILi128EEENSA_ILi256EEENSA_ILi32EEEEEENS_10tfloat32_tENS5_IJlSC_lEEESJ_SK_NS4_8TiledMMAINS4_8MMA_AtomIJNS4_23SM100_MMA_TF32_2x1SM_SSISJ_SJ_fLi128ELi256ELNS4_4UMMA5MajorE0ELSP_0ELNSO_7ScaleInE0ELSQ_0EEEEEENS4_6LayoutINS5_IJSC_SC_SC_EEENS5_IJNSA_ILi0EEESV_SV_EEEEENS5_IJNS4_10UnderscoreESY_SY_EEEEENS4_28SM100_TMA_2SM_LOAD_MULTICASTENS4_14ComposedLayoutINS4_7SwizzleILi3ELi4ELi3EEENS4_18smem_ptr_flag_bitsILi32EEENST_INS5_IJNSA_ILi8EEESH_EEENS5_IJSH_SC_EEEEEEEvNS4_8identityENS4_18SM100_TMA_2SM_LOADES1B_vS1C_EENS_8epilogue10collective18CollectiveEpilogueINS1F_23Sm100TmaWarpSpecializedILi4ELi2ELi16ELb1ELb0EEEJNS5_IJNSA_ILi64EEESG_SH_EEENS5_IJNST_IS1K_SC_EENST_INS5_IJNSA_ILi16EEESB_EEENS5_IJSC_SF_EEEEEEEESJ_SK_SJ_SK_NS1F_6fusion15FusionCallbacksIS1J_NS1S_17LinearCombinationISJ_fSJ_fLNS_15FloatRoundStyleE2EEES1L_S1R_JEEENS4_5SM1004TMEM4LOAD26SM100_TMEM_LOAD_32dp32b16xENS4_13SM90_TMA_LOADENS12_INS13_ILi2ELi4ELi3EEES16_NST_INS5_IJS17_S1N_EEENS5_IJS1N_SC_EEEEEEENS4_39AutoVectorizingCopyWithAssumedAlignmentILi128EEENS4_14SM90_TMA_STOREES27_S29_S29_EEEvvEEEEvNT_6ParamsE,"",@"SHT_CUDA_INFO"
	.sectionflags	@""
	.align	4


	//----- nvinfo : EIATTR_CUDA_API_VERSION
	.align		4
        /*0000*/ 	.byte	0x04, 0x37
        /*0002*/ 	.short	(.L_31 - .L_30)
.L_30:
        /*0004*/ 	.word	0x00000082


	//----- nvinfo : EIATTR_KPARAM_INFO
	.align		4
.L_31:
        /*0008*/ 	.byte	0x04, 0x17
        /*000a*/ 	.short	(.L_33 - .L_32)
.L_32:
        /*000c*/ 	.word	0x00000000
        /*0010*/ 	.short	0x0000
        /*0012*/ 	.short	0x0000
        /*0014*/ 	.byte	0x00, 0xf0, 0x01, 0x20


	//----- nvinfo : EIATTR_AT_ENTRY_FRAGMENTS
	.align		4
.L_33:
        /*0018*/ 	.byte	0x04, 0x4f
        /*001a*/ 	.short	(.L_35 - .L_34)


	//   ....[0]....
.L_34:
        /*001c*/ 	.word	0x00000007


	//----- nvinfo : EIATTR_RESERVED_SMEM_USED
	.align		4
.L_35:
        /*0020*/ 	.byte	0x01, 0x41
	.zero		2


	//----- nvinfo : EIATTR_SPARSE_MMA_MASK
	.align		4
        /*0024*/ 	.byte	0x03, 0x50
        /*0026*/ 	.short	0x0000


	//----- nvinfo : EIATTR_TCGEN05_2CTA_USED
	.align		4
        /*0028*/ 	.byte	0x01, 0x52
	.zero		2


	//----- nvinfo : EIATTR_MAXREG_COUNT
	.align		4
        /*002c*/ 	.byte	0x03, 0x1b
        /*002e*/ 	.short	0x00ff


	//----- nvinfo : EIATTR_NUM_BARRIERS
	.align		4
        /*0030*/ 	.byte	0x02, 0x4c
        /*0032*/ 	.byte	0x07
	.zero		1


	//----- nvinfo : EIATTR_EXTERNS
	.align		4
        /*0034*/ 	.byte	0x04, 0x0f
        /*0036*/ 	.short	(.L_37 - .L_36)


	//   ....[0]....
	.align		4
.L_36:
        /*0038*/ 	.word	index@(__assertfail)


	//----- nvinfo : EIATTR_MERCURY_ISA_VERSION
	.align		4
.L_37:
        /*003c*/ 	.byte	0x03, 0x5f
        /*003e*/ 	.short	0x0101


	//----- nvinfo : EIATTR_INT_WARP_WIDE_INSTR_OFFSETS
	.align		4
        /*0040*/ 	.byte	0x04, 0x31
        /*0042*/ 	.short	(.L_39 - .L_38)


	//   ....[0]....
.L_38:
        /*0044*/ 	.word	0x00000dc0


	//   ....[1]....
        /*0048*/ 	.word	0x00000e70


	//   ....[2]....
        /*004c*/ 	.word	0x00004300


	//   ....[3]....
        /*0050*/ 	.word	0x00004330


	//   ....[4]....
        /*0054*/ 	.word	0x00004350


	//   ....[5]....
        /*0058*/ 	.word	0x00004ed0


	//   ....[6]....
        /*005c*/ 	.word	0x00004f60


	//   ....[7]....
        /*0060*/ 	.word	0x00005010


	//   ....[8]....
        /*0064*/ 	.word	0x00005080


	//   ....[9]....
        /*0068*/ 	.word	0x00005130


	//   ....[10]....
        /*006c*/ 	.word	0x000051e0


	//   ....[11]....
        /*0070*/ 	.word	0x00005250


	//   ....[12]....
        /*0074*/ 	.word	0x00005300


	//   ....[13]....
        /*0078*/ 	.word	0x000053a0


	//   ....[14]....
        /*007c*/ 	.word	0x00005410


	//   ....[15]....
        /*0080*/ 	.word	0x000054c0


	//   ....[16]....
        /*0084*/ 	.word	0x00005580


	//   ....[17]....
        /*0088*/ 	.word	0x000055f0


	//   ....[18]....
        /*008c*/ 	.word	0x000056b0


	//   ....[19]....
        /*0090*/ 	.word	0x00005760


	//   ....[20]....
        /*0094*/ 	.word	0x000057d0


	//   ....[21]....
        /*0098*/ 	.word	0x00005890


	//   ....[22]....
        /*009c*/ 	.word	0x00005940


	//   ....[23]....
        /*00a0*/ 	.word	0x000059b0


	//   ....[24]....
        /*00a4*/ 	.word	0x00005a70


	//   ....[25]....
        /*00a8*/ 	.word	0x00005b10


	//   ....[26]....
        /*00ac*/ 	.word	0x00005ba0


	//   ....[27]....
        /*00b0*/ 	.word	0x00005c70


	//   ....[28]....
        /*00b4*/ 	.word	0x00005d70


	//----- nvinfo : EIATTR_COOP_GROUP_MASK_REGIDS
	.align		4
.L_39:
        /*00b8*/ 	.byte	0x04, 0x29
        /*00ba*/ 	.short	(.L_41 - .L_40)


	//   ....[0]....
.L_40:
        /*00bc*/ 	.word	0xffffffff


	//   ....[1]....
        /*00c0*/ 	.word	0xffffffff


	//   ....[2]....
        /*00c4*/ 	.word	0xffffffff


	//   ....[3]....
        /*00c8*/ 	.word	0xffffffff


	//   ....[4]....
        /*00cc*/ 	.word	0xffffffff


	//   ....[5]....
        /*00d0*/ 	.word	0xffffffff


	//   ....[6]....
        /*00d4*/ 	.word	0xffffffff


	//   ....[7]....
        /*00d8*/ 	.word	0xffffffff


	//   ....[8]....
        /*00dc*/ 	.word	0xffffffff


	//   ....[9]....
        /*00e0*/ 	.word	0xffffffff


	//   ....[10]....
        /*00e4*/ 	.word	0xffffffff


	//   ....[11]....
        /*00e8*/ 	.word	0xffffffff


	//   ....[12]....
        /*00ec*/ 	.word	0xffffffff


	//   ....[13]....
        /*00f0*/ 	.word	0xffffffff


	//----- nvinfo : EIATTR_COOP_GROUP_INSTR_OFFSETS
	.align		4
.L_41:
        /*00f4*/ 	.byte	0x04, 0x28
        /*00f6*/ 	.short	(.L_43 - .L_42)


	//   ....[0]....
.L_42:
        /*00f8*/ 	.word	0x000000b0


	//   ....[1]....
        /*00fc*/ 	.word	0x00000520


	//   ....[2]....
        /*0100*/ 	.word	0x000006d0


	//   ....[3]....
        /*0104*/ 	.word	0x00000870


	//   ....[4]....
        /*0108*/ 	.word	0x00000970


	//   ....[5]....
        /*010c*/ 	.word	0x00000ae0


	//   ....[6]....
        /*0110*/ 	.word	0x00000c80


	//   ....[7]....
        /*0114*/ 	.word	0x00000ee0


	//   ....[8]....
        /*0118*/ 	.word	0x00002280


	//   ....[9]....
        /*011c*/ 	.word	0x000030e0


	//   ....[10]....
        /*0120*/ 	.word	0x000035b0


	//   ....[11]....
        /*0124*/ 	.word	0x000035e0


	//   ....[12]....
        /*0128*/ 	.word	0x00004200


	//   ....[13]....
        /*012c*/ 	.word	0x00004410


	//----- nvinfo : EIATTR_VRC_CTA_INIT_COUNT
	.align		4
.L_43:
        /*0130*/ 	.byte	0x02, 0x4a
        /*0132*/ 	.byte	0x80
	.zero		1


	//----- nvinfo : EIATTR_SYSCALL_OFFSETS
	.align		4
        /*0134*/ 	.byte	0x04, 0x46
        /*0136*/ 	.short	(.L_45 - .L_44)


	//   ....[0]....
.L_44:
        /*0138*/ 	.word	0x00006950


	//   ....[1]....
        /*013c*/ 	.word	0x00006a40


	//   ....[2]....
        /*0140*/ 	.word	0x00007200


	//   ....[3]....
        /*0144*/ 	.word	0x00007bc0


	//   ....[4]....
        /*0148*/ 	.word	0x00008560


	//   ....[5]....
        /*014c*/ 	.word	0x00008f40


	//   ....[6]....
        /*0150*/ 	.word	0x00009920


	//   ....[7]....
        /*0154*/ 	.word	0x0000a320


	//   ....[8]....
        /*0158*/ 	.word	0x0000ad00


	//   ....[9]....
        /*015c*/ 	.word	0x0000b690


	//----- nvinfo : EIATTR_MBARRIER_INSTR_OFFSETS
	.align		4
.L_45:
        /*0160*/ 	.byte	0x04, 0x39
        /*0162*/ 	.short	(.L_47 - .L_46)


	//   ....[0]....
.L_46:
        /*0164*/ 	.word	0x00000660
        /*0168*/ 	.word	0x000000ff
        /*016c*/ 	.word	0x00000000
        /*0170*/ 	.short	0x0100
        /*0172*/ 	.byte	0x04
	.zero		1


	//   ....[1]....
        /*0174*/ 	.word	0x00000670
        /*0178*/ 	.word	0x000000ff
        /*017c*/ 	.word	0x00000018
        /*0180*/ 	.short	0x0100
        /*0182*/ 	.byte	0x04
	.zero		1


	//   ....[2]....
        /*0184*/ 	.word	0x00000680
        /*0188*/ 	.word	0x000000ff
        /*018c*/ 	.word	0x00000008
        /*0190*/ 	.short	0x0100
        /*0192*/ 	.byte	0x04
	.zero		1


	//   ....[3]....
        /*0194*/ 	.word	0x00000690
        /*0198*/ 	.word	0x000000ff
        /*019c*/ 	.word	0x00000020
        /*01a0*/ 	.short	0x0100
        /*01a2*/ 	.byte	0x04
	.zero		1


	//   ....[4]....
        /*01a4*/ 	.word	0x000006a0
        /*01a8*/ 	.word	0x000000ff
        /*01ac*/ 	.word	0x00000010
        /*01b0*/ 	.short	0x0100
        /*01b2*/ 	.byte	0x04
	.zero		1


	//   ....[5]....
        /*01b4*/ 	.word	0x000006b0
        /*01b8*/ 	.word	0x000000ff
        /*01bc*/ 	.word	0x00000028
        /*01c0*/ 	.short	0x0100
        /*01c2*/ 	.byte	0x04
	.zero		1


	//   ....[6]....
        /*01c4*/ 	.word	0x000007e0
        /*01c8*/ 	.word	0x000000ff
        /*01cc*/ 	.word	0x00000030
        /*01d0*/ 	.short	0x0100
        /*01d2*/ 	.byte	0x04
	.zero		1


	//   ....[7]....
        /*01d4*/ 	.word	0x000007f0
        /*01d8*/ 	.word	0x000000ff
        /*01dc*/ 	.word	0x00000050
        /*01e0*/ 	.short	0x0100
        /*01e2*/ 	.byte	0x04
	.zero		1


	//   ....[8]....
        /*01e4*/ 	.word	0x00000800
        /*01e8*/ 	.word	0x000000ff
        /*01ec*/ 	.word	0x00000038
        /*01f0*/ 	.short	0x0100
        /*01f2*/ 	.byte	0x04
	.zero		1


	//   ....[9]....
        /*01f4*/ 	.word	0x00000810
        /*01f8*/ 	.word	0x000000ff
        /*01fc*/ 	.word	0x00000058
        /*0200*/ 	.short	0x0100
        /*0202*/ 	.byte	0x04
	.zero		1


	//   ....[10]....
        /*0204*/ 	.word	0x00000820
        /*0208*/ 	.word	0x000000ff
        /*020c*/ 	.word	0x00000040
        /*0210*/ 	.short	0x0100
        /*0212*/ 	.byte	0x04
	.zero		1


	//   ....[11]....
        /*0214*/ 	.word	0x00000830
        /*0218*/ 	.word	0x000000ff
        /*021c*/ 	.word	0x00000060
        /*0220*/ 	.short	0x0100
        /*0222*/ 	.byte	0x04
	.zero		1


	//   ....[12]....
        /*0224*/ 	.word	0x00000840
        /*0228*/ 	.word	0x000000ff
        /*022c*/ 	.word	0x00000048
        /*0230*/ 	.short	0x0100
        /*0232*/ 	.byte	0x04
	.zero		1


	//   ....[13]....
        /*0234*/ 	.word	0x00000850
        /*0238*/ 	.word	0x000000ff
        /*023c*/ 	.word	0x00000068
        /*0240*/ 	.short	0x0100
        /*0242*/ 	.byte	0x04
	.zero		1


	//   ....[14]....
        /*0244*/ 	.word	0x00000940
        /*0248*/ 	.word	0x000000ff
        /*024c*/ 	.word	0x00000070
        /*0250*/ 	.short	0x0100
        /*0252*/ 	.byte	0x06
	.zero		1


	//   ....[15]....
        /*0254*/ 	.word	0x00000950
        /*0258*/ 	.word	0x000000ff
        /*025c*/ 	.word	0x00000078
        /*0260*/ 	.short	0x0100
        /*0262*/ 	.byte	0x06
	.zero		1


	//   ....[16]....
        /*0264*/ 	.word	0x00000a90
        /*0268*/ 	.word	0x000000ff
        /*026c*/ 	.word	0x00000080
        /*0270*/ 	.short	0x0100
        /*0272*/ 	.byte	0x06
	.zero		1


	//   ....[17]....
        /*0274*/ 	.word	0x00000aa0
        /*0278*/ 	.word	0x000000ff
        /*027c*/ 	.word	0x00000090
        /*0280*/ 	.short	0x0100
        /*0282*/ 	.byte	0x06
	.zero		1


	//   ....[18]....
        /*0284*/ 	.word	0x00000ab0
        /*0288*/ 	.word	0x000000ff
        /*028c*/ 	.word	0x00000088
        /*0290*/ 	.short	0x0100
        /*0292*/ 	.byte	0x06
	.zero		1


	//   ....[19]....
        /*0294*/ 	.word	0x00000ac0
        /*0298*/ 	.word	0x000000ff
        /*029c*/ 	.word	0x00000098
        /*02a0*/ 	.short	0x0100
        /*02a2*/ 	.byte	0x06
	.zero		1


	//   ....[20]....
        /*02a4*/ 	.word	0x00000bf0
        /*02a8*/ 	.word	0x000000ff
        /*02ac*/ 	.word	0x000000a0
        /*02b0*/ 	.short	0x0100
        /*02b2*/ 	.byte	0x04
	.zero		1


	//   ....[21]....
        /*02b4*/ 	.word	0x00000c00
        /*02b8*/ 	.word	0x000000ff
        /*02bc*/ 	.word	0x000000c0
        /*02c0*/ 	.short	0x0100
        /*02c2*/ 	.byte	0x04
	.zero		1


	//   ....[22]....
        /*02c4*/ 	.word	0x00000c10
        /*02c8*/ 	.word	0x000000ff
        /*02cc*/ 	.word	0x000000a8
        /*02d0*/ 	.short	0x0100
        /*02d2*/ 	.byte	0x04
	.zero		1


	//   ....[23]....
        /*02d4*/ 	.word	0x00000c20
        /*02d8*/ 	.word	0x000000ff
        /*02dc*/ 	.word	0x000000c8
        /*02e0*/ 	.short	0x0100
        /*02e2*/ 	.byte	0x04
	.zero		1


	//   ....[24]....
        /*02e4*/ 	.word	0x00000c30
        /*02e8*/ 	.word	0x000000ff
        /*02ec*/ 	.word	0x000000b0
        /*02f0*/ 	.short	0x0100
        /*02f2*/ 	.byte	0x04
	.zero		1


	//   ....[25]....
        /*02f4*/ 	.word	0x00000c40
        /*02f8*/ 	.word	0x000000ff
        /*02fc*/ 	.word	0x000000d0
        /*0300*/ 	.short	0x0100
        /*0302*/ 	.byte	0x04
	.zero		1


	//   ....[26]....
        /*0304*/ 	.word	0x00000c50
        /*0308*/ 	.word	0x000000ff
        /*030c*/ 	.word	0x000000b8
        /*0310*/ 	.short	0x0100
        /*0312*/ 	.byte	0x04
	.zero		1


	//   ....[27]....
        /*0314*/ 	.word	0x00000c60
        /*0318*/ 	.word	0x000000ff
        /*031c*/ 	.word	0x000000d8
        /*0320*/ 	.short	0x0100
        /*0322*/ 	.byte	0x04
	.zero		1


	//   ....[28]....
        /*0324*/ 	.word	0x00000d60
        /*0328*/ 	.word	0x000000ff
        /*032c*/ 	.word	0x000000e0
        /*0330*/ 	.short	0x0100
        /*0332*/ 	.byte	0x04
	.zero		1


	//   ....[29]....
        /*0334*/ 	.word	0x00000d70
        /*0338*/ 	.word	0x000000ff
        /*033c*/ 	.word	0x000000f0
        /*0340*/ 	.short	0x0100
        /*0342*/ 	.byte	0x04
	.zero		1


	//   ....[30]....
        /*0344*/ 	.word	0x00000d80
        /*0348*/ 	.word	0x000000ff
        /*034c*/ 	.word	0x000000e8
        /*0350*/ 	.short	0x0100
        /*0352*/ 	.byte	0x04
	.zero		1


	//   ....[31]....
        /*0354*/ 	.word	0x00000d90
        /*0358*/ 	.word	0x000000ff
        /*035c*/ 	.word	0x000000f8
        /*0360*/ 	.short	0x0100
        /*0362*/ 	.byte	0x04
	.zero		1


	//   ....[32]....
        /*0364*/ 	.word	0x00000e90
        /*0368*/ 	.word	0x000000ff
        /*036c*/ 	.word	0x00000100
        /*0370*/ 	.short	0x0100
        /*0372*/ 	.byte	0x06
	.zero		1


	//   ....[33]....
        /*0374*/ 	.word	0x00001ac0
        /*0378*/ 	.word	0x00000000
        /*037c*/ 	.word	0x000000f0
        /*0380*/ 	.short	0x010a
        /*0382*/ 	.byte	0xff
	.zero		1


	//   ....[34]....
        /*0384*/ 	.word	0x00001af0
        /*0388*/ 	.word	0x00000000
        /*038c*/ 	.word	0x000000e0
        /*0390*/ 	.short	0x0101
        /*0392*/ 	.byte	0xff
	.zero		1


	//   ....[35]....
        /*0394*/ 	.word	0x00001b90
        /*0398*/ 	.word	0x000000ff
        /*039c*/ 	.word	0x00000018
        /*03a0*/ 	.short	0x010a
        /*03a2*/ 	.byte	0x04
	.zero		1


	//   ....[36]....
        /*03a4*/ 	.word	0x00001c60
        /*03a8*/ 	.word	0x000000ff
        /*03ac*/ 	.word	0x00000018
        /*03b0*/ 	.short	0x010a
        /*03b2*/ 	.byte	0x21
	.zero		1


	//   ....[37]....
        /*03b4*/ 	.word	0x00001e10
        /*03b8*/ 	.word	0x000000ff
        /*03bc*/ 	.word	0x00000018
        /*03c0*/ 	.short	0x010a
        /*03c2*/ 	.byte	0x05
	.zero		1


	//   ....[38]....
        /*03c4*/ 	.word	0x00001f30
        /*03c8*/ 	.word	0x000000ff
        /*03cc*/ 	.word	0x00000078
        /*03d0*/ 	.short	0x0101
        /*03d2*/ 	.byte	0x0d
	.zero		1


	//   ....[39]....
        /*03d4*/ 	.word	0x00001f50
        /*03d8*/ 	.word	0x000000ff
        /*03dc*/ 	.word	0x00000018
        /*03e0*/ 	.short	0x010a
        /*03e2*/ 	.byte	0x04
	.zero		1


	//   ....[40]....
        /*03e4*/ 	.word	0x00001fd0
        /*03e8*/ 	.word	0x000000ff
        /*03ec*/ 	.word	0x00000018
        /*03f0*/ 	.short	0x010a
        /*03f2*/ 	.byte	0x11
	.zero		1


	//   ....[41]....
        /*03f4*/ 	.word	0x00002170
        /*03f8*/ 	.word	0x000000ff
        /*03fc*/ 	.word	0x00000018
        /*0400*/ 	.short	0x010a
        /*0402*/ 	.byte	0x05
	.zero		1


	//   ....[42]....
        /*0404*/ 	.word	0x000022b0
        /*0408*/ 	.word	0x00000003
        /*040c*/ 	.word	0x00000080
        /*0410*/ 	.short	0x010a
        /*0412*/ 	.byte	0xff
	.zero		1


	//   ....[43]....
        /*0414*/ 	.word	0x00002400
        /*0418*/ 	.word	0x00000000
        /*041c*/ 	.word	0x00000000
        /*0420*/ 	.short	0x0101
        /*0422*/ 	.byte	0xff
	.zero		1


	//   ....[44]....
        /*0424*/ 	.word	0x000029c0
        /*0428*/ 	.word	0x000000ff
        /*042c*/ 	.word	0x00000000
        /*0430*/ 	.short	0x010a
        /*0432*/ 	.byte	0x04
	.zero		1


	//   ....[45]....
        /*0434*/ 	.word	0x00002a50
        /*0438*/ 	.word	0x000000ff
        /*043c*/ 	.word	0x00000000
        /*0440*/ 	.short	0x010a
        /*0442*/ 	.byte	0x05
	.zero		1


	//   ....[46]....
        /*0444*/ 	.word	0x00002af0
        /*0448*/ 	.word	0x00000000
        /*044c*/ 	.word	0x00000000
        /*0450*/ 	.short	0x010a
        /*0452*/ 	.byte	0xff
	.zero		1


	//   ....[47]....
        /*0454*/ 	.word	0x00002c30
        /*0458*/ 	.word	0x00000000
        /*045c*/ 	.word	0x000000e0
        /*0460*/ 	.short	0x010a
        /*0462*/ 	.byte	0xff
	.zero		1


	//   ....[48]....
        /*0464*/ 	.word	0x00002ca0
        /*0468*/ 	.word	0x00000000
        /*046c*/ 	.word	0x00000000
        /*0470*/ 	.short	0x0101
        /*0472*/ 	.byte	0xff
	.zero		1


	//   ....[49]....
        /*0474*/ 	.word	0x00002cc0
        /*0478*/ 	.word	0x000000ff
        /*047c*/ 	.word	0x00000090
        /*0480*/ 	.short	0x010a
        /*0482*/ 	.byte	0x04
	.zero		1


	//   ....[50]....
        /*0484*/ 	.word	0x00002de0
        /*0488*/ 	.word	0x00000000
        /*048c*/ 	.word	0x00000080
        /*0490*/ 	.short	0x010a
        /*0492*/ 	.byte	0xff
	.zero		1


	//   ....[51]....
        /*0494*/ 	.word	0x00002ee0
        /*0498*/ 	.word	0x00000000
        /*049c*/ 	.word	0x00000000
        /*04a0*/ 	.short	0x0101
        /*04a2*/ 	.byte	0xff
	.zero		1


	//   ....[52]....
        /*04a4*/ 	.word	0x00002f70
        /*04a8*/ 	.word	0x000000ff
        /*04ac*/ 	.word	0x00000090
        /*04b0*/ 	.short	0x0106
        /*04b2*/ 	.byte	0x04
	.zero		1


	//   ....[53]....
        /*04b4*/ 	.word	0x00002f90
        /*04b8*/ 	.word	0x000000ff
        /*04bc*/ 	.word	0x00000090
        /*04c0*/ 	.short	0x010a
        /*04c2*/ 	.byte	0x04
	.zero		1


	//   ....[54]....
        /*04c4*/ 	.word	0x00003020
        /*04c8*/ 	.word	0x000000ff
        /*04cc*/ 	.word	0x00000090
        /*04d0*/ 	.short	0x0106
        /*04d2*/ 	.byte	0x07
	.zero		1


	//   ....[55]....
        /*04d4*/ 	.word	0x00003060
        /*04d8*/ 	.word	0x00000000
        /*04dc*/ 	.word	0x00000090
        /*04e0*/ 	.short	0x010a
        /*04e2*/ 	.byte	0xff
	.zero		1


	//   ....[56]....
        /*04e4*/ 	.word	0x000032b0
        /*04e8*/ 	.word	0x000000ff
        /*04ec*/ 	.word	0x00000008
        /*04f0*/ 	.short	0x010a
        /*04f2*/ 	.byte	0x05
	.zero		1


	//   ....[57]....
        /*04f4*/ 	.word	0x000032d0
        /*04f8*/ 	.word	0x000000ff
        /*04fc*/ 	.word	0x00000008
        /*0500*/ 	.short	0x010a
        /*0502*/ 	.byte	0x05
	.zero		1


	//   ....[58]....
        /*0504*/ 	.word	0x00003460
        /*0508*/ 	.word	0x000000ff
        /*050c*/ 	.word	0x00000008
        /*0510*/ 	.short	0x010a
        /*0512*/ 	.byte	0x05
	.zero		1


	//   ....[59]....
        /*0514*/ 	.word	0x00003480
        /*0518*/ 	.word	0x000000ff
        /*051c*/ 	.word	0x00000008
        /*0520*/ 	.short	0x010a
        /*0522*/ 	.byte	0x05
	.zero		1


	//   ....[60]....
        /*0524*/ 	.word	0x00003540
        /*0528*/ 	.word	0x000000ff
        /*052c*/ 	.word	0x00000000
        /*0530*/ 	.short	0x0101
        /*0532*/ 	.byte	0x04
	.zero		1


	//   ....[61]....
        /*0534*/ 	.word	0x00003880
        /*0538*/ 	.word	0x00000000
        /*053c*/ 	.word	0x00000080
        /*0540*/ 	.short	0x010a
        /*0542*/ 	.byte	0xff
	.zero		1


	//   ....[62]....
        /*0544*/ 	.word	0x00003940
        /*0548*/ 	.word	0x00000000
        /*054c*/ 	.word	0x00000000
        /*0550*/ 	.short	0x0101
        /*0552*/ 	.byte	0xff
	.zero		1


	//   ....[63]....
        /*0554*/ 	.word	0x00003a00
        /*0558*/ 	.word	0x000000ff
        /*055c*/ 	.word	0x00000000
        /*0560*/ 	.short	0x010a
        /*0562*/ 	.byte	0x04
	.zero		1


	//   ....[64]....
        /*0564*/ 	.word	0x00003a10
        /*0568*/ 	.word	0x000000ff
        /*056c*/ 	.word	0x000000c0
        /*0570*/ 	.short	0x010a
        /*0572*/ 	.byte	0x1f
	.zero		1


	//   ....[65]....
        /*0574*/ 	.word	0x00003ac0
        /*0578*/ 	.word	0x000000ff
        /*057c*/ 	.word	0x00000000
        /*0580*/ 	.short	0x010a
        /*0582*/ 	.byte	0x05
	.zero		1


	//   ....[66]....
        /*0584*/ 	.word	0x00003bf0
        /*0588*/ 	.word	0x000000ff
        /*058c*/ 	.word	0x00000000
        /*0590*/ 	.short	0x010a
        /*0592*/ 	.byte	0x04
	.zero		1


	//   ....[67]....
        /*0594*/ 	.word	0x00003ef0
        /*0598*/ 	.word	0x000000ff
        /*059c*/ 	.word	0x00000000
        /*05a0*/ 	.short	0x010a
        /*05a2*/ 	.byte	0x04
	.zero		1


	//   ....[68]....
        /*05a4*/ 	.word	0x00003f80
        /*05a8*/ 	.word	0x000000ff
        /*05ac*/ 	.word	0x00000000
        /*05b0*/ 	.short	0x010a
        /*05b2*/ 	.byte	0x05
	.zero		1


	//   ....[69]....
        /*05b4*/ 	.word	0x00004010
        /*05b8*/ 	.word	0x000000ff
        /*05bc*/ 	.word	0x00000000
        /*05c0*/ 	.short	0x010a
        /*05c2*/ 	.byte	0x05
	.zero		1


	//   ....[70]....
        /*05c4*/ 	.word	0x000040b0
        /*05c8*/ 	.word	0x00000000
        /*05cc*/ 	.word	0x00000000
        /*05d0*/ 	.short	0x010a
        /*05d2*/ 	.byte	0xff
	.zero		1


	//   ....[71]....
        /*05d4*/ 	.word	0x000040f0
        /*05d8*/ 	.word	0x00000000
        /*05dc*/ 	.word	0x00000000
        /*05e0*/ 	.short	0x010a
        /*05e2*/ 	.byte	0xff
	.zero		1


	//   ....[72]....
        /*05e4*/ 	.word	0x00004160
        /*05e8*/ 	.word	0x000000ff
        /*05ec*/ 	.word	0x00000000
        /*05f0*/ 	.short	0x0101
        /*05f2*/ 	.byte	0x04
	.zero		1


	//   ....[73]....
        /*05f4*/ 	.word	0x000041a0
        /*05f8*/ 	.word	0x000000ff
        /*05fc*/ 	.word	0x00000100
        /*0600*/ 	.short	0x010a
        /*0602*/ 	.byte	0x1a
	.zero		1


	//   ....[74]....
        /*0604*/ 	.word	0x000041f0
        /*0608*/ 	.word	0x000000ff
        /*060c*/ 	.word	0x00000000
        /*0610*/ 	.short	0x0101
        /*0612*/ 	.byte	0x04
	.zero		1


	//   ....[75]....
        /*0614*/ 	.word	0x000046c0
        /*0618*/ 	.word	0x0000000c
        /*061c*/ 	.word	0x00000080
        /*0620*/ 	.short	0x010a
        /*0622*/ 	.byte	0xff
	.zero		1


	//   ....[76]....
        /*0624*/ 	.word	0x00004830
        /*0628*/ 	.word	0x00000000
        /*062c*/ 	.word	0x00000000
        /*0630*/ 	.short	0x0101
        /*0632*/ 	.byte	0xff
	.zero		1


	//   ....[77]....
        /*0634*/ 	.word	0x00004cd0
        /*0638*/ 	.word	0x000000ff
        /*063c*/ 	.word	0x00000078
        /*0640*/ 	.short	0x010a
        /*0642*/ 	.byte	0x15
	.zero		1


	//   ....[78]....
        /*0644*/ 	.word	0x00004e50
        /*0648*/ 	.word	0x000000ff
        /*064c*/ 	.word	0x00000050
        /*0650*/ 	.short	0x010a
        /*0652*/ 	.byte	0x15
	.zero		1


	//   ....[79]....
        /*0654*/ 	.word	0x00005030
        /*0658*/ 	.word	0x000000ff
        /*065c*/ 	.word	0x00000030
        /*0660*/ 	.short	0x010b
        /*0662*/ 	.byte	0x15
	.zero		1


	//   ....[80]....
        /*0664*/ 	.word	0x00005040
        /*0668*/ 	.word	0x000000ff
        /*066c*/ 	.word	0x00000000
        /*0670*/ 	.short	0x0101
        /*0672*/ 	.byte	0x25
	.zero		1


	//   ....[81]....
        /*0674*/ 	.word	0x00005050
        /*0678*/ 	.word	0x000000ff
        /*067c*/ 	.word	0x00000058
        /*0680*/ 	.short	0x010a
        /*0682*/ 	.byte	0x15
	.zero		1


	//   ....[82]....
        /*0684*/ 	.word	0x00005200
        /*0688*/ 	.word	0x000000ff
        /*068c*/ 	.word	0x00000038
        /*0690*/ 	.short	0x010b
        /*0692*/ 	.byte	0x15
	.zero		1


	//   ....[83]....
        /*0694*/ 	.word	0x00005210
        /*0698*/ 	.word	0x000000ff
        /*069c*/ 	.word	0x00000000
        /*06a0*/ 	.short	0x0101
        /*06a2*/ 	.byte	0x1f
	.zero		1


	//   ....[84]....
        /*06a4*/ 	.word	0x00005220
        /*06a8*/ 	.word	0x000000ff
        /*06ac*/ 	.word	0x00000060
        /*06b0*/ 	.short	0x010a
        /*06b2*/ 	.byte	0x15
	.zero		1


	//   ....[85]....
        /*06b4*/ 	.word	0x000053c0
        /*06b8*/ 	.word	0x000000ff
        /*06bc*/ 	.word	0x00000040
        /*06c0*/ 	.short	0x010b
        /*06c2*/ 	.byte	0x15
	.zero		1


	//   ....[86]....
        /*06c4*/ 	.word	0x000053d0
        /*06c8*/ 	.word	0x000000ff
        /*06cc*/ 	.word	0x00000000
        /*06d0*/ 	.short	0x0101
        /*06d2*/ 	.byte	0x1e
	.zero		1


	//   ....[87]....
        /*06d4*/ 	.word	0x000053e0
        /*06d8*/ 	.word	0x000000ff
        /*06dc*/ 	.word	0x00000068
        /*06e0*/ 	.short	0x010a
        /*06e2*/ 	.byte	0x15
	.zero		1


	//   ....[88]....
        /*06e4*/ 	.word	0x000055a0
        /*06e8*/ 	.word	0x000000ff
        /*06ec*/ 	.word	0x00000048
        /*06f0*/ 	.short	0x010b
        /*06f2*/ 	.byte	0x15
	.zero		1


	//   ....[89]....
        /*06f4*/ 	.word	0x000055b0
        /*06f8*/ 	.word	0x000000ff
        /*06fc*/ 	.word	0x00000000
        /*0700*/ 	.short	0x0101
        /*0702*/ 	.byte	0x1d
	.zero		1


	//   ....[90]....
        /*0704*/ 	.word	0x000055c0
        /*0708*/ 	.word	0x000000ff
        /*070c*/ 	.word	0x00000050
        /*0710*/ 	.short	0x010a
        /*0712*/ 	.byte	0x15
	.zero		1


	//   ....[91]....
        /*0714*/ 	.word	0x00005780
        /*0718*/ 	.word	0x000000ff
        /*071c*/ 	.word	0x00000030
        /*0720*/ 	.short	0x010b
        /*0722*/ 	.byte	0x15
	.zero		1


	//   ....[92]....
        /*0724*/ 	.word	0x00005790
        /*0728*/ 	.word	0x000000ff
        /*072c*/ 	.word	0x00000000
        /*0730*/ 	.short	0x0101
        /*0732*/ 	.byte	0x25
	.zero		1


	//   ....[93]....
        /*0734*/ 	.word	0x000057a0
        /*0738*/ 	.word	0x000000ff
        /*073c*/ 	.word	0x00000058
        /*0740*/ 	.short	0x010a
        /*0742*/ 	.byte	0x15
	.zero		1


	//   ....[94]....
        /*0744*/ 	.word	0x00005960
        /*0748*/ 	.word	0x000000ff
        /*074c*/ 	.word	0x00000038
        /*0750*/ 	.short	0x010b
        /*0752*/ 	.byte	0x15
	.zero		1


	//   ....[95]....
        /*0754*/ 	.word	0x00005970
        /*0758*/ 	.word	0x000000ff
        /*075c*/ 	.word	0x00000000
        /*0760*/ 	.short	0x0101
        /*0762*/ 	.byte	0x1f
	.zero		1


	//   ....[96]....
        /*0764*/ 	.word	0x00005980
        /*0768*/ 	.word	0x000000ff
        /*076c*/ 	.word	0x00000060
        /*0770*/ 	.short	0x010a
        /*0772*/ 	.byte	0x15
	.zero		1


	//   ....[97]....
        /*0774*/ 	.word	0x00005b30
        /*0778*/ 	.word	0x000000ff
        /*077c*/ 	.word	0x00000040
        /*0780*/ 	.short	0x010b
        /*0782*/ 	.byte	0x15
	.zero		1


	//   ....[98]....
        /*0784*/ 	.word	0x00005b40
        /*0788*/ 	.word	0x000000ff
        /*078c*/ 	.word	0x00000000
        /*0790*/ 	.short	0x0101
        /*0792*/ 	.byte	0x1e
	.zero		1


	//   ....[99]....
        /*0794*/ 	.word	0x00005b50
        /*0798*/ 	.word	0x000000ff
        /*079c*/ 	.word	0x00000068
        /*07a0*/ 	.short	0x010a
        /*07a2*/ 	.byte	0x15
	.zero		1


	//   ....[100]....
        /*07a4*/ 	.word	0x00005d90
        /*07a8*/ 	.word	0x000000ff
        /*07ac*/ 	.word	0x00000048
        /*07b0*/ 	.short	0x010b
        /*07b2*/ 	.byte	0x15
	.zero		1


	//   ....[101]....
        /*07b4*/ 	.word	0x00005da0
        /*07b8*/ 	.word	0x000000ff
        /*07bc*/ 	.word	0x00000000
        /*07c0*/ 	.short	0x0101
        /*07c2*/ 	.byte	0x1d
	.zero		1


	//   ....[102]....
        /*07c4*/ 	.word	0x00005dd0
        /*07c8*/ 	.word	0x000000ff
        /*07cc*/ 	.word	0x00000050
        /*07d0*/ 	.short	0x010a
        /*07d2*/ 	.byte	0x15
	.zero		1


	//   ....[103]....
        /*07d4*/ 	.word	0x00005df0
        /*07d8*/ 	.word	0x000000ff
        /*07dc*/ 	.word	0x00000058
        /*07e0*/ 	.short	0x010a
        /*07e2*/ 	.byte	0x15
	.zero		1


	//   ....[104]....
        /*07e4*/ 	.word	0x00005e10
        /*07e8*/ 	.word	0x000000ff
        /*07ec*/ 	.word	0x00000060
        /*07f0*/ 	.short	0x010a
        /*07f2*/ 	.byte	0x15
	.zero		1


	//   ....[105]....
        /*07f4*/ 	.word	0x00005e60
        /*07f8*/ 	.word	0x00000002
        /*07fc*/ 	.word	0x00000068
        /*0800*/ 	.short	0x010a
        /*0802*/ 	.byte	0xff
	.zero		1


	//   ....[106]....
        /*0804*/ 	.word	0x000061e0
        /*0808*/ 	.word	0x00000003
        /*080c*/ 	.word	0x00000080
        /*0810*/ 	.short	0x010a
        /*0812*/ 	.byte	0xff
	.zero		1


	//   ....[107]....
        /*0814*/ 	.word	0x00006360
        /*0818*/ 	.word	0x00000000
        /*081c*/ 	.word	0x00000000
        /*0820*/ 	.short	0x0101
        /*0822*/ 	.byte	0xff
	.zero		1


	//   ....[108]....
        /*0824*/ 	.word	0x00006ed0
        /*0828*/ 	.word	0x000000ff
        /*082c*/ 	.word	0x00000030
        /*0830*/ 	.short	0x010a
        /*0832*/ 	.byte	0x2b
	.zero		1


	//   ....[109]....
        /*0834*/ 	.word	0x00006f00
        /*0838*/ 	.word	0x00000048
        /*083c*/ 	.word	0x000000a0
        /*0840*/ 	.short	0x010a
        /*0842*/ 	.byte	0xff
	.zero		1


	//   ....[110]....
        /*0844*/ 	.word	0x00006ff0
        /*0848*/ 	.word	0x000000ff
        /*084c*/ 	.word	0x00000030
        /*0850*/ 	.short	0x010a
        /*0852*/ 	.byte	0x2b
	.zero		1


	//   ....[111]....
        /*0854*/ 	.word	0x000070e0
        /*0858*/ 	.word	0x00000048
        /*085c*/ 	.word	0x000000a0
        /*0860*/ 	.short	0x010a
        /*0862*/ 	.byte	0xff
	.zero		1


	//   ....[112]....
        /*0864*/ 	.word	0x000078f0
        /*0868*/ 	.word	0x00000000
        /*086c*/ 	.word	0x00000000
        /*0870*/ 	.short	0x0101
        /*0872*/ 	.byte	0xff
	.zero		1


	//   ....[113]....
        /*0874*/ 	.word	0x00007900
        /*0878*/ 	.word	0x00000002
        /*087c*/ 	.word	0x00000030
        /*0880*/ 	.short	0x010a
        /*0882*/ 	.byte	0xff
	.zero		1


	//   ....[114]....
        /*0884*/ 	.word	0x000079e0
        /*0888*/ 	.word	0x00000002
        /*088c*/ 	.word	0x00000030
        /*0890*/ 	.short	0x010a
        /*0892*/ 	.byte	0xff
	.zero		1


	//   ....[115]....
        /*0894*/ 	.word	0x00008290
        /*0898*/ 	.word	0x00000000
        /*089c*/ 	.word	0x00000000
        /*08a0*/ 	.short	0x0101
        /*08a2*/ 	.byte	0xff
	.zero		1


	//   ....[116]....
        /*08a4*/ 	.word	0x000082b0
        /*08a8*/ 	.word	0x00000006
        /*08ac*/ 	.word	0x00000030
        /*08b0*/ 	.short	0x010a
        /*08b2*/ 	.byte	0xff
	.zero		1


	//   ....[117]....
        /*08b4*/ 	.word	0x00008380
        /*08b8*/ 	.word	0x00000006
        /*08bc*/ 	.word	0x00000030
        /*08c0*/ 	.short	0x010a
        /*08c2*/ 	.byte	0xff
	.zero		1


	//   ....[118]....
        /*08c4*/ 	.word	0x00008c30
        /*08c8*/ 	.word	0x0000000e
        /*08cc*/ 	.word	0x00000000
        /*08d0*/ 	.short	0x0101
        /*08d2*/ 	.byte	0xff
	.zero		1


	//   ....[119]....
        /*08d4*/ 	.word	0x00008c50
        /*08d8*/ 	.word	0x00000000
        /*08dc*/ 	.word	0x00000030
        /*08e0*/ 	.short	0x010a
        /*08e2*/ 	.byte	0xff
	.zero		1


	//   ....[120]....
        /*08e4*/ 	.word	0x00008d20
        /*08e8*/ 	.word	0x00000000
        /*08ec*/ 	.word	0x00000030
        /*08f0*/ 	.short	0x010a
        /*08f2*/ 	.byte	0xff
	.zero		1


	//   ....[121]....
        /*08f4*/ 	.word	0x00009600
        /*08f8*/ 	.word	0x0000000e
        /*08fc*/ 	.word	0x00000000
        /*0900*/ 	.short	0x0101
        /*0902*/ 	.byte	0xff
	.zero		1


	//   ....[122]....
        /*0904*/ 	.word	0x00009620
        /*0908*/ 	.word	0x00000006
        /*090c*/ 	.word	0x00000030
        /*0910*/ 	.short	0x010a
        /*0912*/ 	.byte	0xff
	.zero		1


	//   ....[123]....
        /*0914*/ 	.word	0x000096f0
        /*0918*/ 	.word	0x00000006
        /*091c*/ 	.word	0x00000030
        /*0920*/ 	.short	0x010a
        /*0922*/ 	.byte	0xff
	.zero		1


	//   ....[124]....
        /*0924*/ 	.word	0x0000a000
        /*0928*/ 	.word	0x0000000e
        /*092c*/ 	.word	0x00000000
        /*0930*/ 	.short	0x0101
        /*0932*/ 	.byte	0xff
	.zero		1


	//   ....[125]....
        /*0934*/ 	.word	0x0000a020
        /*0938*/ 	.word	0x00000006
        /*093c*/ 	.word	0x00000030
        /*0940*/ 	.short	0x010a
        /*0942*/ 	.byte	0xff
	.zero		1


	//   ....[126]....
        /*0944*/ 	.word	0x0000a0f0
        /*0948*/ 	.word	0x00000006
        /*094c*/ 	.word	0x00000030
        /*0950*/ 	.short	0x010a
        /*0952*/ 	.byte	0xff
	.zero		1


	//   ....[127]....
        /*0954*/ 	.word	0x0000a9e0
        /*0958*/ 	.word	0x0000000e
        /*095c*/ 	.word	0x00000000
        /*0960*/ 	.short	0x0101
        /*0962*/ 	.byte	0xff
	.zero		1


	//   ....[128]....
        /*0964*/ 	.word	0x0000aa00
        /*0968*/ 	.word	0x00000006
        /*096c*/ 	.word	0x00000030
        /*0970*/ 	.short	0x010a
        /*0972*/ 	.byte	0xff
	.zero		1


	//   ....[129]....
        /*0974*/ 	.word	0x0000aad0
        /*0978*/ 	.word	0x00000006
        /*097c*/ 	.word	0x00000030
        /*0980*/ 	.short	0x010a
        /*0982*/ 	.byte	0xff
	.zero		1


	//   ....[130]....
        /*0984*/ 	.word	0x0000b3c0
        /*0988*/ 	.word	0x0000000e
        /*098c*/ 	.word	0x00000000
        /*0990*/ 	.short	0x0101
        /*0992*/ 	.byte	0xff
	.zero		1


	//   ....[131]....
        /*0994*/ 	.word	0x0000b3e0
        /*0998*/ 	.word	0x00000000
        /*099c*/ 	.word	0x00000030
        /*09a0*/ 	.short	0x010a
        /*09a2*/ 	.byte	0xff
	.zero		1


	//   ....[132]....
        /*09a4*/ 	.word	0x0000b4b0
        /*09a8*/ 	.word	0x00000000
        /*09ac*/ 	.word	0x00000030
        /*09b0*/ 	.short	0x010a
        /*09b2*/ 	.byte	0xff
	.zero		1


	//   ....[133]....
        /*09b4*/ 	.word	0x0000b7c0
        /*09b8*/ 	.word	0x00000048
        /*09bc*/ 	.word	0x00000000
        /*09c0*/ 	.short	0x0101
        /*09c2*/ 	.byte	0xff
	.zero		1


	//   ....[134]....
        /*09c4*/ 	.word	0x0000bda0
        /*09c8*/ 	.word	0x00000000
        /*09cc*/ 	.word	0x00000000
        /*09d0*/ 	.short	0x0101
        /*09d2*/ 	.byte	0xff
	.zero		1


	//   ....[135]....
        /*09d4*/ 	.word	0x0000c060
        /*09d8*/ 	.word	0x000000ff
        /*09dc*/ 	.word	0x00000000
        /*09e0*/ 	.short	0x0101
        /*09e2*/ 	.byte	0x04
	.zero		1


	//   ....[136]....
        /*09e4*/ 	.word	0x0000c080
        /*09e8*/ 	.word	0x00000000
        /*09ec*/ 	.word	0x000000f0
        /*09f0*/ 	.short	0x010a
        /*09f2*/ 	.byte	0xff
	.zero		1


	//   ....[137]....
        /*09f4*/ 	.word	0x0000c0e0
        /*09f8*/ 	.word	0x00000000
        /*09fc*/ 	.word	0x00000018
        /*0a00*/ 	.short	0x010a
        /*0a02*/ 	.byte	0xff
	.zero		1


	//   ....[138]....
        /*0a04*/ 	.word	0x0000c140
        /*0a08*/ 	.word	0x00000000
        /*0a0c*/ 	.word	0x00000018
        /*0a10*/ 	.short	0x010a
        /*0a12*/ 	.byte	0xff
	.zero		1


	//   ....[139]....
        /*0a14*/ 	.word	0x0000c190
        /*0a18*/ 	.word	0x00000003
        /*0a1c*/ 	.word	0x00000080
        /*0a20*/ 	.short	0x010a
        /*0a22*/ 	.byte	0xff
	.zero		1


	//   ....[140]....
        /*0a24*/ 	.word	0x0000c1f0
        /*0a28*/ 	.word	0x00000000
        /*0a2c*/ 	.word	0x00000000
        /*0a30*/ 	.short	0x010a
        /*0a32*/ 	.byte	0xff
	.zero		1


	//   ....[141]....
        /*0a34*/ 	.word	0x0000c250
        /*0a38*/ 	.word	0x00000000
        /*0a3c*/ 	.word	0x00000000
        /*0a40*/ 	.short	0x010a
        /*0a42*/ 	.byte	0xff
	.zero		1


	//   ....[142]....
        /*0a44*/ 	.word	0x0000c2a0
        /*0a48*/ 	.word	0x00000000
        /*0a4c*/ 	.word	0x000000e0
        /*0a50*/ 	.short	0x010a
        /*0a52*/ 	.byte	0xff
	.zero		1


	//   ....[143]....
        /*0a54*/ 	.word	0x0000c300
        /*0a58*/ 	.word	0x00000000
        /*0a5c*/ 	.word	0x00000090
        /*0a60*/ 	.short	0x010a
        /*0a62*/ 	.byte	0xff
	.zero		1


	//   ....[144]....
        /*0a64*/ 	.word	0x0000c350
        /*0a68*/ 	.word	0x00000000
        /*0a6c*/ 	.word	0x00000080
        /*0a70*/ 	.short	0x010a
        /*0a72*/ 	.byte	0xff
	.zero		1


	//   ....[145]....
        /*0a74*/ 	.word	0x0000c3b0
        /*0a78*/ 	.word	0x00000000
        /*0a7c*/ 	.word	0x00000090
        /*0a80*/ 	.short	0x010a
        /*0a82*/ 	.byte	0xff
	.zero		1


	//   ....[146]....
        /*0a84*/ 	.word	0x0000c410
        /*0a88*/ 	.word	0x00000005
        /*0a8c*/ 	.word	0x00000008
        /*0a90*/ 	.short	0x010a
        /*0a92*/ 	.byte	0xff
	.zero		1


	//   ....[147]....
        /*0a94*/ 	.word	0x0000c500
        /*0a98*/ 	.word	0x00000003
        /*0a9c*/ 	.word	0x00000008
        /*0aa0*/ 	.short	0x010a
        /*0aa2*/ 	.byte	0xff
	.zero		1


	//   ....[148]....
        /*0aa4*/ 	.word	0x0000c550
        /*0aa8*/ 	.word	0x00000000
        /*0aac*/ 	.word	0x00000080
        /*0ab0*/ 	.short	0x010a
        /*0ab2*/ 	.byte	0xff
	.zero		1


	//   ....[149]....
        /*0ab4*/ 	.word	0x0000c5b0
        /*0ab8*/ 	.word	0x00000000
        /*0abc*/ 	.word	0x000000c0
        /*0ac0*/ 	.short	0x010a
        /*0ac2*/ 	.byte	0xff
	.zero		1


	//   ....[150]....
        /*0ac4*/ 	.word	0x0000c610
        /*0ac8*/ 	.word	0x00000000
        /*0acc*/ 	.word	0x00000000
        /*0ad0*/ 	.short	0x010a
        /*0ad2*/ 	.byte	0xff
	.zero		1


	//   ....[151]....
        /*0ad4*/ 	.word	0x0000c670
        /*0ad8*/ 	.word	0x00000000
        /*0adc*/ 	.word	0x00000000
        /*0ae0*/ 	.short	0x010a
        /*0ae2*/ 	.byte	0xff
	.zero		1


	//   ....[152]....
        /*0ae4*/ 	.word	0x0000c6d0
        /*0ae8*/ 	.word	0x00000000
        /*0aec*/ 	.word	0x00000000
        /*0af0*/ 	.short	0x010a
        /*0af2*/ 	.byte	0xff
	.zero		1


	//   ....[153]....
        /*0af4*/ 	.word	0x0000c730
        /*0af8*/ 	.word	0x00000000
        /*0afc*/ 	.word	0x00000000
        /*0b00*/ 	.short	0x010a
        /*0b02*/ 	.byte	0xff
	.zero		1


	//   ....[154]....
        /*0b04*/ 	.word	0x0000c790
        /*0b08*/ 	.word	0x00000000
        /*0b0c*/ 	.word	0x00000100
        /*0b10*/ 	.short	0x010a
        /*0b12*/ 	.byte	0xff
	.zero		1


	//   ....[155]....
        /*0b14*/ 	.word	0x0000c7e0
        /*0b18*/ 	.word	0x0000000c
        /*0b1c*/ 	.word	0x00000080
        /*0b20*/ 	.short	0x010a
        /*0b22*/ 	.byte	0xff
	.zero		1


	//   ....[156]....
        /*0b24*/ 	.word	0x0000c840
        /*0b28*/ 	.word	0x00000000
        /*0b2c*/ 	.word	0x00000078
        /*0b30*/ 	.short	0x010a
        /*0b32*/ 	.byte	0xff
	.zero		1


	//   ....[157]....
        /*0b34*/ 	.word	0x0000c8a0
        /*0b38*/ 	.word	0x00000000
        /*0b3c*/ 	.word	0x00000050
        /*0b40*/ 	.short	0x010a
        /*0b42*/ 	.byte	0xff
	.zero		1


	//   ....[158]....
        /*0b44*/ 	.word	0x0000c900
        /*0b48*/ 	.word	0x00000000
        /*0b4c*/ 	.word	0x00000058
        /*0b50*/ 	.short	0x010a
        /*0b52*/ 	.byte	0xff
	.zero		1


	//   ....[159]....
        /*0b54*/ 	.word	0x0000c960
        /*0b58*/ 	.word	0x00000000
        /*0b5c*/ 	.word	0x00000060
        /*0b60*/ 	.short	0x010a
        /*0b62*/ 	.byte	0xff
	.zero		1


	//   ....[160]....
        /*0b64*/ 	.word	0x0000c9c0
        /*0b68*/ 	.word	0x00000000
        /*0b6c*/ 	.word	0x00000068
        /*0b70*/ 	.short	0x010a
        /*0b72*/ 	.byte	0xff
	.zero		1


	//   ....[161]....
        /*0b74*/ 	.word	0x0000ca20
        /*0b78*/ 	.word	0x00000000
        /*0b7c*/ 	.word	0x00000050
        /*0b80*/ 	.short	0x010a
        /*0b82*/ 	.byte	0xff
	.zero		1


	//   ....[162]....
        /*0b84*/ 	.word	0x0000ca80
        /*0b88*/ 	.word	0x00000000
        /*0b8c*/ 	.word	0x00000058
        /*0b90*/ 	.short	0x010a
        /*0b92*/ 	.byte	0xff
	.zero		1


	//   ....[163]....
        /*0b94*/ 	.word	0x0000cae0
        /*0b98*/ 	.word	0x00000000
        /*0b9c*/ 	.word	0x00000060
        /*0ba0*/ 	.short	0x010a
        /*0ba2*/ 	.byte	0xff
	.zero		1


	//   ....[164]....
        /*0ba4*/ 	.word	0x0000cb40
        /*0ba8*/ 	.word	0x00000000
        /*0bac*/ 	.word	0x00000068
        /*0bb0*/ 	.short	0x010a
        /*0bb2*/ 	.byte	0xff
	.zero		1


	//   ....[165]....
        /*0bb4*/ 	.word	0x0000cba0
        /*0bb8*/ 	.word	0x00000000
        /*0bbc*/ 	.word	0x00000050
        /*0bc0*/ 	.short	0x010a
        /*0bc2*/ 	.byte	0xff
	.zero		1


	//   ....[166]....
        /*0bc4*/ 	.word	0x0000cc00
        /*0bc8*/ 	.word	0x00000000
        /*0bcc*/ 	.word	0x00000058
        /*0bd0*/ 	.short	0x010a
        /*0bd2*/ 	.byte	0xff
	.zero		1


	//   ....[167]....
        /*0bd4*/ 	.word	0x0000cc60
        /*0bd8*/ 	.word	0x00000002
        /*0bdc*/ 	.word	0x00000060
        /*0be0*/ 	.short	0x010a
        /*0be2*/ 	.byte	0xff
	.zero		1


	//   ....[168]....
        /*0be4*/ 	.word	0x0000ccb0
        /*0be8*/ 	.word	0x00000003
        /*0bec*/ 	.word	0x00000080
        /*0bf0*/ 	.short	0x010a
        /*0bf2*/ 	.byte	0xff
	.zero		1


	//   ....[169]....
        /*0bf4*/ 	.word	0x0000cd10
        /*0bf8*/ 	.word	0x00000002
        /*0bfc*/ 	.word	0x00000030
        /*0c00*/ 	.short	0x010a
        /*0c02*/ 	.byte	0xff
	.zero		1


	//   ....[170]....
        /*0c04*/ 	.word	0x0000cd60
        /*0c08*/ 	.word	0x00000048
        /*0c0c*/ 	.word	0x000000a0
        /*0c10*/ 	.short	0x010a
        /*0c12*/ 	.byte	0xff
	.zero		1


	//   ....[171]....
        /*0c14*/ 	.word	0x0000cdb0
        /*0c18*/ 	.word	0x00000002
        /*0c1c*/ 	.word	0x00000030
        /*0c20*/ 	.short	0x010a
        /*0c22*/ 	.byte	0xff
	.zero		1


	//   ....[172]....
        /*0c24*/ 	.word	0x0000ce00
        /*0c28*/ 	.word	0x00000006
        /*0c2c*/ 	.word	0x00000030
        /*0c30*/ 	.short	0x010a
        /*0c32*/ 	.byte	0xff
	.zero		1


	//   ....[173]....
        /*0c34*/ 	.word	0x0000ce50
        /*0c38*/ 	.word	0x00000000
        /*0c3c*/ 	.word	0x00000030
        /*0c40*/ 	.short	0x010a
        /*0c42*/ 	.byte	0xff
	.zero		1


	//   ....[174]....
        /*0c44*/ 	.word	0x0000cea0
        /*0c48*/ 	.word	0x00000006
        /*0c4c*/ 	.word	0x00000030
        /*0c50*/ 	.short	0x010a
        /*0c52*/ 	.byte	0xff
	.zero		1


	//   ....[175]....
        /*0c54*/ 	.word	0x0000cef0
        /*0c58*/ 	.word	0x00000006
        /*0c5c*/ 	.word	0x00000030
        /*0c60*/ 	.short	0x010a
        /*0c62*/ 	.byte	0xff
	.zero		1


	//   ....[176]....
        /*0c64*/ 	.word	0x0000cf40
        /*0c68*/ 	.word	0x00000006
        /*0c6c*/ 	.word	0x00000030
        /*0c70*/ 	.short	0x010a
        /*0c72*/ 	.byte	0xff
	.zero		1


	//   ....[177]....
        /*0c74*/ 	.word	0x0000cf90
        /*0c78*/ 	.word	0x00000000
        /*0c7c*/ 	.word	0x00000030
        /*0c80*/ 	.short	0x010a
        /*0c82*/ 	.byte	0xff
	.zero		1


	//----- nvinfo : EIATTR_NUM_MBARRIERS
	.align		4
.L_47:
        /*0c84*/ 	.byte	0x03, 0x38
        /*0c86*/ 	.short	0x0021


	//----- nvinfo : EIATTR_EXIT_INSTR_OFFSETS
	.align		4
        /*0c88*/ 	.byte	0x04, 0x1c
        /*0c8a*/ 	.short	(.L_49 - .L_48)


	//   ....[0]....
.L_48:
        /*0c8c*/ 	.word	0x00002b20


	//   ....[1]....
        /*0c90*/ 	.word	0x00003030


	//   ....[2]....
        /*0c94*/ 	.word	0x00003090


	//   ....[3]....
        /*0c98*/ 	.word	0x00004420


	//   ....[4]....
        /*0c9c*/ 	.word	0x00005e90


	//   ....[5]....
        /*0ca0*/ 	.word	0x00005ed0


	//   ....[6]....
        /*0ca4*/ 	.word	0x0000bf40


	//   ....[7]....
        /*0ca8*/ 	.word	0x0000bfc0


	//   ....[8]....
        /*0cac*/ 	.word	0x0000bff0


	//   ....[9]....
        /*0cb0*/ 	.word	0x0000c070


	//----- nvinfo : EIATTR_MAX_THREADS
	.align		4
.L_49:
        /*0cb4*/ 	.byte	0x04, 0x05
        /*0cb6*/ 	.short	(.L_51 - .L_50)
.L_50:
        /*0cb8*/ 	.word	0x00000100
        /*0cbc*/ 	.word	0x00000001
        /*0cc0*/ 	.word	0x00000001


	//----- nvinfo : EIATTR_CRS_STACK_SIZE
	.align		4
.L_51:
        /*0cc4*/ 	.byte	0x04, 0x1e
        /*0cc6*/ 	.short	(.L_53 - .L_52)
.L_52:
        /*0cc8*/ 	.word	0x00000000


	//----- nvinfo : EIATTR_CBANK_PARAM_SIZE
	.align		4
.L_53:
        /*0ccc*/ 	.byte	0x03, 0x19
        /*0cce*/ 	.short	0x0800


	//----- nvinfo : EIATTR_PARAM_CBANK
	.align		4
        /*0cd0*/ 	.byte	0x04, 0x0a
        /*0cd2*/ 	.short	(.L_55 - .L_54)
	.align		4
.L_54:
        /*0cd4*/ 	.word	index@(.nv.constant0._ZN7cutlass13device_kernelINS_4gemm6kernel13GemmUniversalIN4cute5tupleIJiiiiEEENS1_10collective13CollectiveMmaINS1_35MainloopSm100TmaUmmaWarpSpecializedILi3ELi2ELi4ENS5_IJNS4_1CILi2EEESB_NSA_ILi1EEEEEEEENS5_IJNSA_ILi128EEENSA_ILi256EEENSA_ILi32EEEEEENS_10tfloat32_tENS5_IJlSC_lEEESJ_SK_NS4_8TiledMMAINS4_8MMA_AtomIJNS4_23SM100_MMA_TF32_2x1SM_SSISJ_SJ_fLi128ELi256ELNS4_4UMMA5MajorE0ELSP_0ELNSO_7ScaleInE0ELSQ_0EEEEEENS4_6LayoutINS5_IJSC_SC_SC_EEENS5_IJNSA_ILi0EEESV_SV_EEEEENS5_IJNS4_10UnderscoreESY_SY_EEEEENS4_28SM100_TMA_2SM_LOAD_MULTICASTENS4_14ComposedLayoutINS4_7SwizzleILi3ELi4ELi3EEENS4_18smem_ptr_flag_bitsILi32EEENST_INS5_IJNSA_ILi8EEESH_EEENS5_IJSH_SC_EEEEEEEvNS4_8identityENS4_18SM100_TMA_2SM_LOADES1B_vS1C_EENS_8epilogue10collective18CollectiveEpilogueINS1F_23Sm100TmaWarpSpecializedILi4ELi2ELi16ELb1ELb0EEEJNS5_IJNSA_ILi64EEESG_SH_EEENS5_IJNST_IS1K_SC_EENST_INS5_IJNSA_ILi16EEESB_EEENS5_IJSC_SF_EEEEEEEESJ_SK_SJ_SK_NS1F_6fusion15FusionCallbacksIS1J_NS1S_17LinearCombinationISJ_fSJ_fLNS_15FloatRoundStyleE2EEES1L_S1R_JEEENS4_5SM1004TMEM4LOAD26SM100_TMEM_LOAD_32dp32b16xENS4_13SM90_TMA_LOADENS12_INS13_ILi2ELi4ELi3EEES16_NST_INS5_IJS17_S1N_EEENS5_IJS1N_SC_EEEEEEENS4_39AutoVectorizingCopyWithAssumedAlignmentILi128EEENS4_14SM90_TMA_STOREES27_S29_S29_EEEvvEEEEvNT_6ParamsE)
        /*0cd8*/ 	.short	0x0380
        /*0cda*/ 	.short	0x0800


	//----- nvinfo : EIATTR_SW_WAR
	.align		4
.L_55:
        /*0cdc*/ 	.byte	0x04, 0x36
        /*0cde*/ 	.short	(.L_57 - .L_56)
.L_56:
        /*0ce0*/ 	.word	0x00000008
.L_57:


//--------------------- .nv.callgraph             --------------------------
	.section	.nv.callgraph,"",@"SHT_CUDA_CALLGRAPH"
	.align	4
	.sectionentsize	8
	.align		4
        /*0000*/ 	.word	0x00000000
	.align		4
        /*0004*/ 	.word	0xffffffff
	.align		4
        /*0008*/ 	.word	index@(_ZN7cutlass13device_kernelINS_4gemm6kernel13GemmUniversalIN4cute5tupleIJiiiiEEENS1_10collective13CollectiveMmaINS1_35MainloopSm100TmaUmmaWarpSpecializedILi3ELi2ELi4ENS5_IJNS4_1CILi2EEESB_NSA_ILi1EEEEEEEENS5_IJNSA_ILi128EEENSA_ILi256EEENSA_ILi32EEEEEENS_10tfloat32_tENS5_IJlSC_lEEESJ_SK_NS4_8TiledMMAINS4_8MMA_AtomIJNS4_23SM100_MMA_TF32_2x1SM_SSISJ_SJ_fLi128ELi256ELNS4_4UMMA5MajorE0ELSP_0ELNSO_7ScaleInE0ELSQ_0EEEEEENS4_6LayoutINS5_IJSC_SC_SC_EEENS5_IJNSA_ILi0EEESV_SV_EEEEENS5_IJNS4_10UnderscoreESY_SY_EEEEENS4_28SM100_TMA_2SM_LOAD_MULTICASTENS4_14ComposedLayoutINS4_7SwizzleILi3ELi4ELi3EEENS4_18smem_ptr_flag_bitsILi32EEENST_INS5_IJNSA_ILi8EEESH_EEENS5_IJSH_SC_EEEEEEEvNS4_8identityENS4_18SM100_TMA_2SM_LOADES1B_vS1C_EENS_8epilogue10collective18CollectiveEpilogueINS1F_23Sm100TmaWarpSpecializedILi4ELi2ELi16ELb1ELb0EEEJNS5_IJNSA_ILi64EEESG_SH_EEENS5_IJNST_IS1K_SC_EENST_INS5_IJNSA_ILi16EEESB_EEENS5_IJSC_SF_EEEEEEEESJ_SK_SJ_SK_NS1F_6fusion15FusionCallbacksIS1J_NS1S_17LinearCombinationISJ_fSJ_fLNS_15FloatRoundStyleE2EEES1L_S1R_JEEENS4_5SM1004TMEM4LOAD26SM100_TMEM_LOAD_32dp32b16xENS4_13SM90_TMA_LOADENS12_INS13_ILi2ELi4ELi3EEES16_NST_INS5_IJS17_S1N_EEENS5_IJS1N_SC_EEEEEEENS4_39AutoVectorizingCopyWithAssumedAlignmentILi128EEENS4_14SM90_TMA_STOREES27_S29_S29_EEEvvEEEEvNT_6ParamsE)
	.align		4
        /*000c*/ 	.word	index@(__assertfail)
	.align		4
        /*0010*/ 	.word	0x00000000
	.align		4
        /*0014*/ 	.word	0xfffffffe
	.align		4
        /*0018*/ 	.word	0x00000000
	.align		4
        /*001c*/ 	.word	0xfffffffd
	.align		4
        /*0020*/ 	.word	0x00000000
	.align		4
        /*0024*/ 	.word	0xfffffffc


//--------------------- .nv.constant4             --------------------------
	.section	.nv.constant4,"a",@progbits
	.align	8
	.align		8
.nv.constant4:
        /*0000*/ 	.dword	__assertfail
	.align		8
        /*0008*/ 	.dword	__unnamed_1
	.align		8
        /*0010*/ 	.dword	__unnamed_2
	.align		8
        /*0018*/ 	.dword	_ZN40_INTERNAL_7753b74c_4_k_cu_605c1b94_103894cuda3std3__45__cpo5beginE
	.align		8
        /*0020*/ 	.dword	_ZN40_INTERNAL_7753b74c_4_k_cu_605c1b94_103894cuda3std3__45__cpo3endE
	.align		8
        /*0028*/ 	.dword	_ZN40_INTERNAL_7753b74c_4_k_cu_605c1b94_103894cuda3std3__45__cpo6cbeginE
	.align		8
        /*0030*/ 	.dword	_ZN40_INTERNAL_7753b74c_4_k_cu_605c1b94_103894cuda3std3__45__cpo4cendE
	.align		8
        /*0038*/ 	.dword	_ZN40_INTERNAL_7753b74c_4_k_cu_605c1b94_103894cuda3std3__442_GLOBAL__N__7753b74c_4_k_cu_605c1b94_103896ignoreE
	.align		8
        /*0040*/ 	.dword	_ZN40_INTERNAL_7753b74c_4_k_cu_605c1b94_103894cuda3std3__419piecewise_constructE
	.align		8
        /*0048*/ 	.dword	_ZN40_INTERNAL_7753b74c_4_k_cu_605c1b94_103894cuda3std3__48in_placeE
	.align		8
        /*0050*/ 	.dword	_ZN40_INTERNAL_7753b74c_4_k_cu_605c1b94_103894cuda3std6ranges3__45__cpo4swapE
	.align		8
        /*0058*/ 	.dword	_ZN40_INTERNAL_7753b74c_4_k_cu_605c1b94_103894cuda3std6ranges3__45__cpo9iter_moveE
	.align		8
        /*0060*/ 	.dword	_ZN40_INTERNAL_7753b74c_4_k_cu_605c1b94_103894cute7productE
	.align		8
        /*0068*/ 	.dword	_ZN40_INTERNAL_7753b74c_4_k_cu_605c1b94_103894cute1_E
	.align		8
        /*0070*/ 	.dword	$str$25
	.align		8
        /*0078*/ 	.dword	$str$26
	.align		8
        /*0080*/ 	.dword	$str$27
	.align		8
        /*0088*/ 	.dword	$str$28


//--------------------- .text._ZN7cutlass13device_kernelINS_4gemm6kernel13GemmUniversalIN4cute5tupleIJiiiiEEENS1_10collective13CollectiveMmaINS1_35MainloopSm100TmaUmmaWarpSpecializedILi3ELi2ELi4ENS5_IJNS4_1CILi2EEESB_NSA_ILi1EEEEEEEENS5_IJNSA_ILi128EEENSA_ILi256EEENSA_ILi32EEEEEENS_10tfloat32_tENS5_IJlSC_lEEESJ_SK_NS4_8TiledMMAINS4_8MMA_AtomIJNS4_23SM100_MMA_TF32_2x1SM_SSISJ_SJ_fLi128ELi256ELNS4_4UMMA5MajorE0ELSP_0ELNSO_7ScaleInE0ELSQ_0EEEEEENS4_6LayoutINS5_IJSC_SC_SC_EEENS5_IJNSA_ILi0EEESV_SV_EEEEENS5_IJNS4_10UnderscoreESY_SY_EEEEENS4_28SM100_TMA_2SM_LOAD_MULTICASTENS4_14ComposedLayoutINS4_7SwizzleILi3ELi4ELi3EEENS4_18smem_ptr_flag_bitsILi32EEENST_INS5_IJNSA_ILi8EEESH_EEENS5_IJSH_SC_EEEEEEEvNS4_8identityENS4_18SM100_TMA_2SM_LOADES1B_vS1C_EENS_8epilogue10collective18CollectiveEpilogueINS1F_23Sm100TmaWarpSpecializedILi4ELi2ELi16ELb1ELb0EEEJNS5_IJNSA_ILi64EEESG_SH_EEENS5_IJNST_IS1K_SC_EENST_INS5_IJNSA_ILi16EEESB_EEENS5_IJSC_SF_EEEEEEEESJ_SK_SJ_SK_NS1F_6fusion15FusionCallbacksIS1J_NS1S_17LinearCombinationISJ_fSJ_fLNS_15FloatRoundStyleE2EEES1L_S1R_JEEENS4_5SM1004TMEM4LOAD26SM100_TMEM_LOAD_32dp32b16xENS4_13SM90_TMA_LOADENS12_INS13_ILi2ELi4ELi3EEES16_NST_INS5_IJS17_S1N_EEENS5_IJS1N_SC_EEEEEEENS4_39AutoVectorizingCopyWithAssumedAlignmentILi128EEENS4_14SM90_TMA_STOREES27_S29_S29_EEEvvEEEEvNT_6ParamsE --------------------------
	.section	.text._ZN7cutlass13device_kernelINS_4gemm6kernel13GemmUniversalIN4cute5tupleIJiiiiEEENS1_10collective13CollectiveMmaINS1_35MainloopSm100TmaUmmaWarpSpecializedILi3ELi2ELi4ENS5_IJNS4_1CILi2EEESB_NSA_ILi1EEEEEEEENS5_IJNSA_ILi128EEENSA_ILi256EEENSA_ILi32EEEEEENS_10tfloat32_tENS5_IJlSC_lEEESJ_SK_NS4_8TiledMMAINS4_8MMA_AtomIJNS4_23SM100_MMA_TF32_2x1SM_SSISJ_SJ_fLi128ELi256ELNS4_4UMMA5MajorE0ELSP_0ELNSO_7ScaleInE0ELSQ_0EEEEEENS4_6LayoutINS5_IJSC_SC_SC_EEENS5_IJNSA_ILi0EEESV_SV_EEEEENS5_IJNS4_10UnderscoreESY_SY_EEEEENS4_28SM100_TMA_2SM_LOAD_MULTICASTENS4_14ComposedLayoutINS4_7SwizzleILi3ELi4ELi3EEENS4_18smem_ptr_flag_bitsILi32EEENST_INS5_IJNSA_ILi8EEESH_EEENS5_IJSH_SC_EEEEEEEvNS4_8identityENS4_18SM100_TMA_2SM_LOADES1B_vS1C_EENS_8epilogue10collective18CollectiveEpilogueINS1F_23Sm100TmaWarpSpecializedILi4ELi2ELi16ELb1ELb0EEEJNS5_IJNSA_ILi64EEESG_SH_EEENS5_IJNST_IS1K_SC_EENST_INS5_IJNSA_ILi16EEESB_EEENS5_IJSC_SF_EEEEEEEESJ_SK_SJ_SK_NS1F_6fusion15FusionCallbacksIS1J_NS1S_17LinearCombinationISJ_fSJ_fLNS_15FloatRoundStyleE2EEES1L_S1R_JEEENS4_5SM1004TMEM4LOAD26SM100_TMEM_LOAD_32dp32b16xENS4_13SM90_TMA_LOADENS12_INS13_ILi2ELi4ELi3EEES16_NST_INS5_IJS17_S1N_EEENS5_IJS1N_SC_EEEEEEENS4_39AutoVectorizingCopyWithAssumedAlignmentILi128EEENS4_14SM90_TMA_STOREES27_S29_S29_EEEvvEEEEvNT_6ParamsE,"ax",@progbits
	.align	128
.text._ZN7cutlass13device_kernelINS_4gemm6kernel13GemmUniversalIN4cute5tupleIJiiiiEEENS1_10collective13CollectiveMmaINS1_35MainloopSm100TmaUmmaWarpSpecializedILi3ELi2ELi4ENS5_IJNS4_1CILi2EEESB_NSA_ILi1EEEEEEEENS5_IJNSA_ILi128EEENSA_ILi256EEENSA_ILi32EEEEEENS_10tfloat32_tENS5_IJlSC_lEEESJ_SK_NS4_8TiledMMAINS4_8MMA_AtomIJNS4_23SM100_MMA_TF32_2x1SM_SSISJ_SJ_fLi128ELi256ELNS4_4UMMA5MajorE0ELSP_0ELNSO_7ScaleInE0ELSQ_0EEEEEENS4_6LayoutINS5_IJSC_SC_SC_EEENS5_IJNSA_ILi0EEESV_SV_EEEEENS5_IJNS4_10UnderscoreESY_SY_EEEEENS4_28SM100_TMA_2SM_LOAD_MULTICASTENS4_14ComposedLayoutINS4_7SwizzleILi3ELi4ELi3EEENS4_18smem_ptr_flag_bitsILi32EEENST_INS5_IJNSA_ILi8EEESH_EEENS5_IJSH_SC_EEEEEEEvNS4_8identityENS4_18SM100_TMA_2SM_LOADES1B_vS1C_EENS_8epilogue10collective18CollectiveEpilogueINS1F_23Sm100TmaWarpSpecializedILi4ELi2ELi16ELb1ELb0EEEJNS5_IJNSA_ILi64EEESG_SH_EEENS5_IJNST_IS1K_SC_EENST_INS5_IJNSA_ILi16EEESB_EEENS5_IJSC_SF_EEEEEEEESJ_SK_SJ_SK_NS1F_6fusion15FusionCallbacksIS1J_NS1S_17LinearCombinationISJ_fSJ_fLNS_15FloatRoundStyleE2EEES1L_S1R_JEEENS4_5SM1004TMEM4LOAD26SM100_TMEM_LOAD_32dp32b16xENS4_13SM90_TMA_LOADENS12_INS13_ILi2ELi4ELi3EEES16_NST_INS5_IJS17_S1N_EEENS5_IJS1N_SC_EEEEEEENS4_39AutoVectorizingCopyWithAssumedAlignmentILi128EEENS4_14SM90_TMA_STOREES27_S29_S29_EEEvvEEEEvNT_6ParamsE:
        .type           _ZN7cutlass13device_kernelINS_4gemm6kernel13GemmUniversalIN4cute5tupleIJiiiiEEENS1_10collective13CollectiveMmaINS1_35MainloopSm100TmaUmmaWarpSpecializedILi3ELi2ELi4ENS5_IJNS4_1CILi2EEESB_NSA_ILi1EEEEEEEENS5_IJNSA_ILi128EEENSA_ILi256EEENSA_ILi32EEEEEENS_10tfloat32_tENS5_IJlSC_lEEESJ_SK_NS4_8TiledMMAINS4_8MMA_AtomIJNS4_23SM100_MMA_TF32_2x1SM_SSISJ_SJ_fLi128ELi256ELNS4_4UMMA5MajorE0ELSP_0ELNSO_7ScaleInE0ELSQ_0EEEEEENS4_6LayoutINS5_IJSC_SC_SC_EEENS5_IJNSA_ILi0EEESV_SV_EEEEENS5_IJNS4_10UnderscoreESY_SY_EEEEENS4_28SM100_TMA_2SM_LOAD_MULTICASTENS4_14ComposedLayoutINS4_7SwizzleILi3ELi4ELi3EEENS4_18smem_ptr_flag_bitsILi32EEENST_INS5_IJNSA_ILi8EEESH_EEENS5_IJSH_SC_EEEEEEEvNS4_8identityENS4_18SM100_TMA_2SM_LOADES1B_vS1C_EENS_8epilogue10collective18CollectiveEpilogueINS1F_23Sm100TmaWarpSpecializedILi4ELi2ELi16ELb1ELb0EEEJNS5_IJNSA_ILi64EEESG_SH_EEENS5_IJNST_IS1K_SC_EENST_INS5_IJNSA_ILi16EEESB_EEENS5_IJSC_SF_EEEEEEEESJ_SK_SJ_SK_NS1F_6fusion15FusionCallbacksIS1J_NS1S_17LinearCombinationISJ_fSJ_fLNS_15FloatRoundStyleE2EEES1L_S1R_JEEENS4_5SM1004TMEM4LOAD26SM100_TMEM_LOAD_32dp32b16xENS4_13SM90_TMA_LOADENS12_INS13_ILi2ELi4ELi3EEES16_NST_INS5_IJS17_S1N_EEENS5_IJS1N_SC_EEEEEEENS4_39AutoVectorizingCopyWithAssumedAlignmentILi128EEENS4_14SM90_TMA_STOREES27_S29_S29_EEEvvEEEEvNT_6ParamsE,@function
        .size           _ZN7cutlass13device_kernelINS_4gemm6kernel13GemmUniversalIN4cute5tupleIJiiiiEEENS1_10collective13CollectiveMmaINS1_35MainloopSm100TmaUmmaWarpSpecializedILi3ELi2ELi4ENS5_IJNS4_1CILi2EEESB_NSA_ILi1EEEEEEEENS5_IJNSA_ILi128EEENSA_ILi256EEENSA_ILi32EEEEEENS_10tfloat32_tENS5_IJlSC_lEEESJ_SK_NS4_8TiledMMAINS4_8MMA_AtomIJNS4_23SM100_MMA_TF32_2x1SM_SSISJ_SJ_fLi128ELi256ELNS4_4UMMA5MajorE0ELSP_0ELNSO_7ScaleInE0ELSQ_0EEEEEENS4_6LayoutINS5_IJSC_SC_SC_EEENS5_IJNSA_ILi0EEESV_SV_EEEEENS5_IJNS4_10UnderscoreESY_SY_EEEEENS4_28SM100_TMA_2SM_LOAD_MULTICASTENS4_14ComposedLayoutINS4_7SwizzleILi3ELi4ELi3EEENS4_18smem_ptr_flag_bitsILi32EEENST_INS5_IJNSA_ILi8EEESH_EEENS5_IJSH_SC_EEEEEEEvNS4_8identityENS4_18SM100_TMA_2SM_LOADES1B_vS1C_EENS_8epilogue10collective18CollectiveEpilogueINS1F_23Sm100TmaWarpSpecializedILi4ELi2ELi16ELb1ELb0EEEJNS5_IJNSA_ILi64EEESG_SH_EEENS5_IJNST_IS1K_SC_EENST_INS5_IJNSA_ILi16EEESB_EEENS5_IJSC_SF_EEEEEEEESJ_SK_SJ_SK_NS1F_6fusion15FusionCallbacksIS1J_NS1S_17LinearCombinationISJ_fSJ_fLNS_15FloatRoundStyleE2EEES1L_S1R_JEEENS4_5SM1004TMEM4LOAD26SM100_TMEM_LOAD_32dp32b16xENS4_13SM90_TMA_LOADENS12_INS13_ILi2ELi4ELi3EEES16_NST_INS5_IJS17_S1N_EEENS5_IJS1N_SC_EEEEEEENS4_39AutoVectorizingCopyWithAssumedAlignmentILi128EEENS4_14SM90_TMA_STOREES27_S29_S29_EEEvvEEEEvNT_6ParamsE,(.L_x_238 - _ZN7cutlass13device_kernelINS_4gemm6kernel13GemmUniversalIN4cute5tupleIJiiiiEEENS1_10collective13CollectiveMmaINS1_35MainloopSm100TmaUmmaWarpSpecializedILi3ELi2ELi4ENS5_IJNS4_1CILi2EEESB_NSA_ILi1EEEEEEEENS5_IJNSA_ILi128EEENSA_ILi256EEENSA_ILi32EEEEEENS_10tfloat32_tENS5_IJlSC_lEEESJ_SK_NS4_8TiledMMAINS4_8MMA_AtomIJNS4_23SM100_MMA_TF32_2x1SM_SSISJ_SJ_fLi128ELi256ELNS4_4UMMA5MajorE0ELSP_0ELNSO_7ScaleInE0ELSQ_0EEEEEENS4_6LayoutINS5_IJSC_SC_SC_EEENS5_IJNSA_ILi0EEESV_SV_EEEEENS5_IJNS4_10UnderscoreESY_SY_EEEEENS4_28SM100_TMA_2SM_LOAD_MULTICASTENS4_14ComposedLayoutINS4_7SwizzleILi3ELi4ELi3EEENS4_18smem_ptr_flag_bitsILi32EEENST_INS5_IJNSA_ILi8EEESH_EEENS5_IJSH_SC_EEEEEEEvNS4_8identityENS4_18SM100_TMA_2SM_LOADES1B_vS1C_EENS_8epilogue10collective18CollectiveEpilogueINS1F_23Sm100TmaWarpSpecializedILi4ELi2ELi16ELb1ELb0EEEJNS5_IJNSA_ILi64EEESG_SH_EEENS5_IJNST_IS1K_SC_EENST_INS5_IJNSA_ILi16EEESB_EEENS5_IJSC_SF_EEEEEEEESJ_SK_SJ_SK_NS1F_6fusion15FusionCallbacksIS1J_NS1S_17LinearCombinationISJ_fSJ_fLNS_15FloatRoundStyleE2EEES1L_S1R_JEEENS4_5SM1004TMEM4LOAD26SM100_TMEM_LOAD_32dp32b16xENS4_13SM90_TMA_LOADENS12_INS13_ILi2ELi4ELi3EEES16_NST_INS5_IJS17_S1N_EEENS5_IJS1N_SC_EEEEEEENS4_39AutoVectorizingCopyWithAssumedAlignmentILi128EEENS4_14SM90_TMA_STOREES27_S29_S29_EEEvvEEEEvNT_6ParamsE)
        .other          _ZN7cutlass13device_kernelINS_4gemm6kernel13GemmUniversalIN4cute5tupleIJiiiiEEENS1_10collective13CollectiveMmaINS1_35MainloopSm100TmaUmmaWarpSpecializedILi3ELi2ELi4ENS5_IJNS4_1CILi2EEESB_NSA_ILi1EEEEEEEENS5_IJNSA_ILi128EEENSA_ILi256EEENSA_ILi32EEEEEENS_10tfloat32_tENS5_IJlSC_lEEESJ_SK_NS4_8TiledMMAINS4_8MMA_AtomIJNS4_23SM100_MMA_TF32_2x1SM_SSISJ_SJ_fLi128ELi256ELNS4_4UMMA5MajorE0ELSP_0ELNSO_7ScaleInE0ELSQ_0EEEEEENS4_6LayoutINS5_IJSC_SC_SC_EEENS5_IJNSA_ILi0EEESV_SV_EEEEENS5_IJNS4_10UnderscoreESY_SY_EEEEENS4_28SM100_TMA_2SM_LOAD_MULTICASTENS4_14ComposedLayoutINS4_7SwizzleILi3ELi4ELi3EEENS4_18smem_ptr_flag_bitsILi32EEENST_INS5_IJNSA_ILi8EEESH_EEENS5_IJSH_SC_EEEEEEEvNS4_8identityENS4_18SM100_TMA_2SM_LOADES1B_vS1C_EENS_8epilogue10collective18CollectiveEpilogueINS1F_23Sm100TmaWarpSpecializedILi4ELi2ELi16ELb1ELb0EEEJNS5_IJNSA_ILi64EEESG_SH_EEENS5_IJNST_IS1K_SC_EENST_INS5_IJNSA_ILi16EEESB_EEENS5_IJSC_SF_EEEEEEEESJ_SK_SJ_SK_NS1F_6fusion15FusionCallbacksIS1J_NS1S_17LinearCombinationISJ_fSJ_fLNS_15FloatRoundStyleE2EEES1L_S1R_JEEENS4_5SM1004TMEM4LOAD26SM100_TMEM_LOAD_32dp32b16xENS4_13SM90_TMA_LOADENS12_INS13_ILi2ELi4ELi3EEES16_NST_INS5_IJS17_S1N_EEENS5_IJS1N_SC_EEEEEEENS4_39AutoVectorizingCopyWithAssumedAlignmentILi128EEENS4_14SM90_TMA_STOREES27_S29_S29_EEEvvEEEEvNT_6ParamsE,@"STO_CUDA_ENTRY STV_DEFAULT"
_ZN7cutlass13device_kernelINS_4gemm6kernel13GemmUniversalIN4cute5tupleIJiiiiEEENS1_10collective13CollectiveMmaINS1_35MainloopSm100TmaUmmaWarpSpecializedILi3ELi2ELi4ENS5_IJNS4_1CILi2EEESB_NSA_ILi1EEEEEEEENS5_IJNSA_ILi128EEENSA_ILi256EEENSA_ILi32EEEEEENS_10tfloat32_tENS5_IJlSC_lEEESJ_SK_NS4_8TiledMMAINS4_8MMA_AtomIJNS4_23SM100_MMA_TF32_2x1SM_SSISJ_SJ_fLi128ELi256ELNS4_4UMMA5MajorE0ELSP_0ELNSO_7ScaleInE0ELSQ_0EEEEEENS4_6LayoutINS5_IJSC_SC_SC_EEENS5_IJNSA_ILi0EEESV_SV_EEEEENS5_IJNS4_10UnderscoreESY_SY_EEEEENS4_28SM100_TMA_2SM_LOAD_MULTICASTENS4_14ComposedLayoutINS4_7SwizzleILi3ELi4ELi3EEENS4_18smem_ptr_flag_bitsILi32EEENST_INS5_IJNSA_ILi8EEESH_EEENS5_IJSH_SC_EEEEEEEvNS4_8identityENS4_18SM100_TMA_2SM_LOADES1B_vS1C_EENS_8epilogue10collective18CollectiveEpilogueINS1F_23Sm100TmaWarpSpecializedILi4ELi2ELi16ELb1ELb0EEEJNS5_IJNSA_ILi64EEESG_SH_EEENS5_IJNST_IS1K_SC_EENST_INS5_IJNSA_ILi16EEESB_EEENS5_IJSC_SF_EEEEEEEESJ_SK_SJ_SK_NS1F_6fusion15FusionCallbacksIS1J_NS1S_17LinearCombinationISJ_fSJ_fLNS_15FloatRoundStyleE2EEES1L_S1R_JEEENS4_5SM1004TMEM4LOAD26SM100_TMEM_LOAD_32dp32b16xENS4_13SM90_TMA_LOADENS12_INS13_ILi2ELi4ELi3EEES16_NST_INS5_IJS17_S1N_EEENS5_IJS1N_SC_EEEEEEENS4_39AutoVectorizingCopyWithAssumedAlignmentILi128EEENS4_14SM90_TMA_STOREES27_S29_S29_EEEvvEEEEvNT_6ParamsE:
[----:B------:R-:W1:Y:S01]  /*0000*/  LDC R1, c[0x0][0x37c] ;  /* 0x0000df00ff017b82 */ /* 0x000e620000000800 */
[----:B------:R-:W2:Y:S01]  /*0010*/  S2R R66, SR_TID.X ;  /* 0x0000000000427919 */ /* 0x000ea20000002100 */
[----:B------:R-:W3:Y:S06]  /*0020*/  LDCU.64 UR8, c[0x0][0x890] ;  /* 0x00011200ff0877ac */ /* 0x000eec0008000a00 */
[----:B------:R-:W4:Y:S01]  /*0030*/  S2UR UR4, SR_CgaCtaId ;  /* 0x00000000000479c3 */ /* 0x000f220000008800 */
[----:B------:R-:W-:Y:S02]  /*0040*/  PRMT R52, RZ, 0x7610, R52 ;  /* 0x00007610ff347816 */ /* 0x000fe40000000034 */
[----:B------:R-:W-:Y:S01]  /*0050*/  ELECT P1, URZ, PT ;  /* 0x0000000000ff782f */ /* 0x000fe20003820000 */
[----:B---3--:R-:W-:-:S04]  /*0060*/  UISETP.NE.U32.AND UP0, UPT, UR8, URZ, UPT ;  /* 0x000000ff0800728c */ /* 0x008fc8000bf05070 */
[----:B------:R-:W-:Y:S02]  /*0070*/  UISETP.NE.AND.EX UP0, UPT, UR9, URZ, UPT, UP0 ;  /* 0x000000ff0900728c */ /* 0x000fe4000bf05300 */
[----:B----4-:R-:W-:Y:S02]  /*0080*/  ULOP3.LUT UR47, UR4, 0x1, URZ, 0xc0, !UPT ;  /* 0x00000001042f7892 */ /* 0x010fe4000f8ec0ff */
[----:B------:R-:W-:Y:S01]  /*0090*/  ULOP3.LUT UR46, UR4, 0x1, URZ, 0x3c, !UPT ;  /* 0x00000001042e7892 */ /* 0x000fe2000f8e3cff */
[----:B--2---:R-:W-:-:S05]  /*00a0*/  SHF.R.U32.HI R53, RZ, 0x5, R66 ;  /* 0x00000005ff357819 */ /* 0x004fca0000011642 */
[----:B------:R-:W2:Y:S02]  /*00b0*/  SHFL.IDX PT, R0, R53, RZ, 0x1f ;  /* 0x00001fff35007589 */ /* 0x000ea400000e0000 */
[----:B--2---:R-:W-:Y:S01]  /*00c0*/  R2UR UR13, R0 ;  /* 0x00000000000d72ca */ /* 0x004fe200000e0000 */
[----:B-1----:R-:W-:-:S14]  /*00d0*/  BRA.U UP0, `(.L_x_0) ;  /* 0x0000000100307547 */ /* 0x002fdc000b800000 */
[----:B------:R-:W1:Y:S02]  /*00e0*/  LDCU.64 UR4, c[0x0][0x888] ;  /* 0x00011100ff0477ac */ /* 0x000e640008000a00 */
[----:B-1----:R-:W-:-:S04]  /*00f0*/  UISETP.NE.U32.AND UP0, UPT, UR4, URZ, UPT ;  /* 0x000000ff0400728c */ /* 0x002fc8000bf05070 */
[----:B------:R-:W-:-:S09]  /*0100*/  UISETP.NE.AND.EX UP0, UPT, UR5, URZ, UPT, UP0 ;  /* 0x000000ff0500728c */ /* 0x000fd2000bf05300 */
[----:B------:R-:W-:Y:S05]  /*0110*/  BRA.U !UP0, `(.L_x_1) ;  /* 0x0000000108147547 */ /* 0x000fea000b800000 */
[----:B------:R-:W1:Y:S01]  /*0120*/  LDC.64 R2, c[0x0][0x888] ;  /* 0x00022200ff027b82 */ /* 0x000e620000000a00 */
[----:B------:R-:W1:Y:S02]  /*0130*/  LDCU.64 UR4, c[0x0][0x358] ;  /* 0x00006b00ff0477ac */ /* 0x000e640008000a00 */
[----:B-1----:R1:W5:Y:S01]  /*0140*/  LDG.E R27, desc[UR4][R2.64] ;  /* 0x00000004021b7981 */ /* 0x002362000c1e1900 */
[----:B------:R-:W-:Y:S01]  /*0150*/  HFMA2 R52, -RZ, RZ, 0, 5.9604644775390625e-08 ;  /* 0x00000001ff347431 */ /* 0x000fe200000001ff */
[----:B------:R-:W-:Y:S05]  /*0160*/  BRA `(.L_x_0) ;  /* 0x00000000000c7947 */ /* 0x000fea0003800000 */
.L_x_1:
[----:B------:R-:W1:Y:S01]  /*0170*/  LDCU UR4, c[0x0][0x880] ;  /* 0x00011000ff0477ac */ /* 0x000e620008000800 */
[----:B------:R-:W-:Y:S01]  /*0180*/  HFMA2 R52, -RZ, RZ, 0, 5.9604644775390625e-08 ;  /* 0x00000001ff347431 */ /* 0x000fe200000001ff */
[----:B-1----:R-:W-:-:S07]  /*0190*/  MOV R27, UR4 ;  /* 0x00000004001b7c02 */ /* 0x002fce0008000f00 */
.L_x_0:
[----:B------:R-:W2:Y:S02]  /*01a0*/  LDCU.64 UR4, c[0x0][0x8b0] ;  /* 0x00011600ff0477ac */ /* 0x000ea40008000a00 */
[----:B--2---:R-:W-:-:S04]  /*01b0*/  UISETP.NE.U32.AND UP0, UPT, UR4, URZ, UPT ;  /* 0x000000ff0400728c */ /* 0x004fc8000bf05070 */
[----:B------:R-:W-:-:S09]  /*01c0*/  UISETP.NE.AND.EX UP0, UPT, UR5, URZ, UPT, UP0 ;  /* 0x000000ff0500728c */ /* 0x000fd2000bf05300 */
[----:B------:R-:W-:Y:S05]  /*01d0*/  BRA.U UP0, `(.L_x_2) ;  /* 0x0000000100287547 */ /* 0x000fea000b800000 */
[----:B------:R-:W2:Y:S02]  /*01e0*/  LDCU.64 UR4, c[0x0][0x8a8] ;  /* 0x00011500ff0477ac */ /* 0x000ea40008000a00 */
[----:B--2---:R-:W-:-:S04]  /*01f0*/  UISETP.NE.U32.AND UP0, UPT, UR4, URZ, UPT ;  /* 0x000000ff0400728c */ /* 0x004fc8000bf05070 */
[----:B------:R-:W-:-:S09]  /*0200*/  UISETP.NE.AND.EX UP0, UPT, UR5, URZ, UPT, UP0 ;  /* 0x000000ff0500728c */ /* 0x000fd2000bf05300 */
[----:B------:R-:W-:Y:S05]  /*0210*/  BRA.U !UP0, `(.L_x_3) ;  /* 0x0000000108107547 */ /* 0x000fea000b800000 */
[----:B------:R-:W2:Y:S01]  /*0220*/  LDC.64 R24, c[0x0][0x8a8] ;  /* 0x00022a00ff187b82 */ /* 0x000ea20000000a00 */
[----:B------:R-:W2:Y:S02]  /*0230*/  LDCU.64 UR4, c[0x0][0x358] ;  /* 0x00006b00ff0477ac */ /* 0x000ea40008000a00 */
[----:B--2---:R2:W5:Y:S01]  /*0240*/  LDG.E R24, desc[UR4][R24.64] ;  /* 0x0000000418187981 */ /* 0x004562000c1e1900 */
[----:B------:R-:W-:Y:S05]  /*0250*/  BRA `(.L_x_2) ;  /* 0x0000000000087947 */ /* 0x000fea0003800000 */
.L_x_3:
[----:B------:R-:W2:Y:S02]  /*0260*/  LDCU UR4, c[0x0][0x8a0] ;  /* 0x00011400ff0477ac */ /* 0x000ea40008000800 */
[----:B--2---:R-:W-:Y:S02]  /*0270*/  MOV R24, UR4 ;  /* 0x0000000400187c02 */ /* 0x004fe40008000f00 */
.L_x_2:
[----:B------:R-:W-:Y:S01]  /*0280*/  IMAD.U32 R0, RZ, RZ, UR13 ;  /* 0x0000000dff007e24 */ /* 0x000fe2000f8e00ff */
[----:B------:R-:W-:Y:S04]  /*0290*/  BSSY.RECONVERGENT B0, `(.L_x_4) ;  /* 0x000000c000007945 */ /* 0x000fe80003800200 */
[C---:B------:R-:W-:Y:S02]  /*02a0*/  ISETP.NE.OR P2, PT, R0.reuse, 0x1, !P1 ;  /* 0x000000010000780c */ /* 0x040fe40004f45670 */
[----:B------:R-:W-:-:S11]  /*02b0*/  ISETP.NE.OR P0, PT, R0, 0x3, !P1 ;  /* 0x000000030000780c */ /* 0x000fd60004f05670 */
[----:B------:R-:W-:Y:S05]  /*02c0*/  @P2 BRA `(.L_x_5) ;  /* 0x0000000000202947 */ /* 0x000fea0003800000 */
[----:B------:R-:W3:Y:S02]  /*02d0*/  LDCU.64 UR4, c[0x0][0x348] ;  /* 0x00006900ff0477ac */ /* 0x000ee40008000a00 */
[----:B---3--:R-:W-:Y:S02]  /*02e0*/  UIADD3 UR6, UP1, UPT, UR4, 0x80, URZ ;  /* 0x0000008004067890 */ /* 0x008fe4000ff3e0ff */
[----:B------:R-:W-:Y:S02]  /*02f0*/  UIADD3 UR4, UP0, UPT, UR4, 0x180, URZ ;  /* 0x0000018004047890 */ /* 0x000fe4000ff1e0ff */
[----:B------:R-:W-:Y:S02]  /*0300*/  UIADD3.X UR7, UPT, UPT, URZ, UR5, URZ, UP1, !UPT ;  /* 0x00000005ff077290 */ /* 0x000fe40008ffe4ff */
[----:B------:R-:W-:-:S07]  /*0310*/  UIADD3.X UR5, UPT, UPT, URZ, UR5, URZ, UP0, !UPT ;  /* 0x00000005ff057290 */ /* 0x000fce00087fe4ff */
[----:B------:R3:W-:Y:S02]  /*0320*/  UTMACCTL.PF [UR6] ;  /* 0x00000000060079b9 */ /* 0x0007e40008040000 */
[----:B------:R3:W-:Y:S02]  /*0330*/  UTMACCTL.PF [UR4] ;  /* 0x00000000040079b9 */ /* 0x0007e40008040000 */
[----:B---3--:R-:W-:Y:S01]  /*0340*/  NOP ;  /* 0x0000000000007918 */ /* 0x008fe20000000000 */
.L_x_5:
[----:B------:R-:W-:Y:S05]  /*0350*/  BSYNC.RECONVERGENT B0 ;  /* 0x0000000000007941 */ /* 0x000fea0003800200 */
.L_x_4:
[----:B------:R-:W-:Y:S04]  /*0360*/  BSSY.RECONVERGENT B0, `(.L_x_6) ;  /* 0x000000a000007945 */ /* 0x000fe80003800200 */
        /* <DEDUP_REMOVED lines=9> */
.L_x_7:
[----:B------:R-:W-:Y:S05]  /*0400*/  BSYNC.RECONVERGENT B0 ;  /* 0x0000000000007941 */ /* 0x000fea0003800200 */
.L_x_6:
[----:B------:R-:W3:Y:S01]  /*0410*/  LDCU.64 UR4, c[0x0][0x888] ;  /* 0x00011100ff0477ac */ /* 0x000ee20008000a00 */
[----:B------:R-:W-:Y:S02]  /*0420*/  UISETP.EQ.U32.AND UP1, UPT, UR8, URZ, UPT ;  /* 0x000000ff0800728c */ /* 0x000fe4000bf22070 */
[----:B------:R-:W-:Y:S02]  /*0430*/  UPLOP3.LUT UP3, UPT, UPT, UPT, UPT, 0x80, 0x8 ;  /* 0x000000000008789c */ /* 0x000fe40003f6f070 */
[----:B---3--:R-:W-:-:S04]  /*0440*/  UISETP.NE.U32.AND UP0, UPT, UR4, URZ, UPT ;  /* 0x000000ff0400728c */ /* 0x008fc8000bf05070 */
[----:B------:R-:W-:-:S04]  /*0450*/  UISETP.NE.AND.EX UP0, UPT, UR5, URZ, UPT, UP0 ;  /* 0x000000ff0500728c */ /* 0x000fc8000bf05300 */
[----:B------:R-:W-:-:S04]  /*0460*/  UISETP.EQ.OR.EX UP2, UPT, UR9, URZ, !UP0, UP1 ;  /* 0x000000ff0900728c */ /* 0x000fc8000c742710 */
[----:B------:R-:W-:-:S06]  /*0470*/  UP2UR UR4, UPR, URZ, 0x4 ;  /* 0x00000004ff047883 */ /* 0x000fcc0008000000 */
[----:B------:R-:W-:Y:S01]  /*0480*/  MOV R56, UR4 ;  /* 0x0000000400387c02 */ /* 0x000fe20008000f00 */
[----:B------:R-:W-:Y:S06]  /*0490*/  BRA.U !UP2, `(.L_x_8) ;  /* 0x000000010a207547 */ /* 0x000fec000b800000 */
[----:B------:R-:W-:Y:S01]  /*04a0*/  UISETP.NE.U32.AND UP1, UPT, UR8, URZ, UPT ;  /* 0x000000ff0800728c */ /* 0x000fe2000bf25070 */
[----:B-----5:R-:W-:Y:S01]  /*04b0*/  FSETP.NEU.AND P0, PT, R27, RZ, PT ;  /* 0x000000ff1b00720b */ /* 0x020fe20003f0d000 */
[----:B------:R-:W-:Y:S02]  /*04c0*/  USEL UR4, URZ, 0xffffffff, UP0 ;  /* 0xffffffffff047887 */ /* 0x000fe40008000000 */
[----:B------:R-:W-:-:S10]  /*04d0*/  UISETP.NE.AND.EX UP1, UPT, UR9, URZ, UPT, UP1 ;  /* 0x000000ff0900728c */ /* 0x000fd4000bf25310 */
[----:B------:R-:W-:Y:S01]  /*04e0*/  VOTEU.ANY UP0, P0 ;  /* 0x0000000000ff7886 */ /* 0x000fe20000000100 */
[----:B------:R-:W-:-:S04]  /*04f0*/  @!UP1 USEL UR4, URZ, 0xffffffff, UP0 ;  /* 0xffffffffff049887 */ /* 0x000fc80008000000 */
[----:B------:R-:W-:-:S04]  /*0500*/  ULOP3.LUT UR4, UR4, 0x1, URZ, 0xc0, !UPT ;  /* 0x0000000104047892 */ /* 0x000fc8000f8ec0ff */
[----:B------:R-:W-:-:S11]  /*0510*/  UISETP.NE.U32.AND UP3, UPT, UR4, 0x1, UPT ;  /* 0x000000010400788c */ /* 0x000fd6000bf65070 */
.L_x_8:
[----:B------:R-:W3:Y:S01]  /*0520*/  SHFL.IDX PT, R0, R53, RZ, 0x1f ;  /* 0x00001fff35007589 */ /* 0x000ee200000e0000 */
[----:B------:R-:W-:-:S04]  /*0530*/  UISETP.NE.AND UP0, UPT, UR13, 0x2, UPT ;  /* 0x000000020d00788c */ /* 0x000fc8000bf05270 */
[----:B------:R-:W-:Y:S02]  /*0540*/  UISETP.EQ.AND UP1, UPT, UR47, URZ, !UP0 ;  /* 0x000000ff2f00728c */ /* 0x000fe4000c722270 */
[----:B------:R-:W-:-:S04]  /*0550*/  USEL UR54, URZ, 0x1, UP0 ;  /* 0x00000001ff367887 */ /* 0x000fc80008000000 */
[----:B------:R-:W-:Y:S02]  /*0560*/  PLOP3.LUT P3, PT, P1, PT, UP1, 0x80, 0x8 ;  /* 0x000000000008781c */ /* 0x000fe40000f6f018 */
[----:B---3--:R-:W-:-:S13]  /*0570*/  ISETP.NE.AND P0, PT, R0, RZ, PT ;  /* 0x000000ff0000720c */ /* 0x008fda0003f05270 */
[----:B------:R-:W-:Y:S05]  /*0580*/  @P0 BRA `(.L_x_9) ;  /* 0x0000000000500947 */ /* 0x000fea0003800000 */
[----:B------:R-:W3:Y:S01]  /*0590*/  S2UR UR5, SR_CgaCtaId ;  /* 0x00000000000579c3 */ /* 0x000ee20000008800 */
[----:B------:R-:W-:Y:S01]  /*05a0*/  UMOV UR4, 0x400 ;  /* 0x0000040000047882 */ /* 0x000fe20000000000 */
[----:B------:R-:W-:Y:S01]  /*05b0*/  UMOV UR8, 0x1 ;  /* 0x0000000100087882 */ /* 0x000fe20000000000 */
[----:B------:R-:W-:Y:S01]  /*05c0*/  UMOV UR6, 0x2 ;  /* 0x0000000200067882 */ /* 0x000fe20000000000 */
[----:B------:R-:W-:-:S04]  /*05d0*/  UIADD3 UR8, UPT, UPT, -UR8, 0x100000, URZ ;  /* 0x0010000008087890 */ /* 0x000fc8000fffe1ff */
[----:B------:R-:W-:Y:S02]  /*05e0*/  USHF.L.U32 UR9, UR8, 0xb, URZ ;  /* 0x0000000b08097899 */ /* 0x000fe400080006ff */
[----:B------:R-:W-:Y:S02]  /*05f0*/  USHF.L.U32 UR8, UR8, 0x1, URZ ;  /* 0x0000000108087899 */ /* 0x000fe400080006ff */
[----:B------:R-:W-:-:S04]  /*0600*/  UIADD3 UR6, UPT, UPT, -UR6, 0x100000, URZ ;  /* 0x0010000006067890 */ /* 0x000fc8000fffe1ff */
[----:B------:R-:W-:Y:S02]  /*0610*/  USHF.L.U32 UR7, UR6, 0xb, URZ ;  /* 0x0000000b06077899 */ /* 0x000fe400080006ff */
[----:B------:R-:W-:Y:S01]  /*0620*/  USHF.L.U32 UR6, UR6, 0x1, URZ ;  /* 0x0000000106067899 */ /* 0x000fe200080006ff */
[----:B------:R-:W-:Y:S01]  /*0630*/  ELECT P0, URZ, PT ;  /* 0x0000000000ff782f */ /* 0x000fe20003800000 */
[----:B---3--:R-:W-:Y:S01]  /*0640*/  ULEA UR4, UR5, UR4, 0x18 ;  /* 0x0000000405047291 */ /* 0x008fe2000f8ec0ff */
[----:B------:R-:W3:Y:S11]  /*0650*/  FENCE.VIEW.ASYNC.S ;  /* 0x00000000000073c6 */ /* 0x000ef60000000000 */
[----:B---3--:R3:W4:Y:S01]  /*0660*/  SYNCS.EXCH.64 URZ, [UR4], UR8 ;  /* 0x0000000804ff75b2 */ /* 0x0087220008000100 */
[----:B------:R3:W1:Y:S01]  /*0670*/  SYNCS.EXCH.64 URZ, [UR4+0x18], UR6 ;  /* 0x0000180604ff75b2 */ /* 0x0006620008000100 */
[----:B------:R3:W1:Y:S01]  /*0680*/  SYNCS.EXCH.64 URZ, [UR4+0x8], UR8 ;  /* 0x0000080804ff75b2 */ /* 0x0006620008000100 */
[----:B------:R3:W1:Y:S01]  /*0690*/  SYNCS.EXCH.64 URZ, [UR4+0x20], UR6 ;  /* 0x0000200604ff75b2 */ /* 0x0006620008000100 */
[----:B------:R3:W1:Y:S01]  /*06a0*/  SYNCS.EXCH.64 URZ, [UR4+0x10], UR8 ;  /* 0x0000100804ff75b2 */ /* 0x0006620008000100 */
[----:B------:R3:W1:Y:S01]  /*06b0*/  SYNCS.EXCH.64 URZ, [UR4+0x28], UR6 ;  /* 0x0000280604ff75b2 */ /* 0x0006620008000100 */
[----:B------:R-:W-:Y:S01]  /*06c0*/  NOP ;  /* 0x0000000000007918 */ /* 0x000fe20000000000 */
.L_x_9:
[----:B------:R-:W2:Y:S01]  /*06d0*/  SHFL.IDX PT, R0, R53, RZ, 0x1f ;  /* 0x00001fff35007589 */ /* 0x000ea200000e0000 */
[----:B------:R-:W-:Y:S01]  /*06e0*/  NOP ;  /* 0x0000000000007918 */ /* 0x000fe20000000000 */
[----:B--2---:R-:W-:-:S13]  /*06f0*/  ISETP.NE.AND P0, PT, R0, 0x1, PT ;  /* 0x000000010000780c */ /* 0x004fda0003f05270 */
[----:B------:R-:W-:Y:S05]  /*0700*/  @P0 BRA `(.L_x_10) ;  /* 0x0000000000580947 */ /* 0x000fea0003800000 */
[----:B------:R-:W2:Y:S01]  /*0710*/  S2UR UR5, SR_CgaCtaId ;  /* 0x00000000000579c3 */ /* 0x000ea20000008800 */
[----:B---3--:R-:W-:Y:S01]  /*0720*/  UMOV UR4, 0x400 ;  /* 0x0000040000047882 */ /* 0x008fe20000000000 */
        /* <DEDUP_REMOVED lines=9> */
[----:B--2---:R-:W-:Y:S01]  /*07c0*/  ULEA UR4, UR5, UR4, 0x18 ;  /* 0x0000000405047291 */ /* 0x004fe2000f8ec0ff */
[----:B------:R-:W2:Y:S11]  /*07d0*/  FENCE.VIEW.ASYNC.S ;  /* 0x00000000000073c6 */ /* 0x000eb60000000000 */
[----:B--2---:R2:W3:Y:S01]  /*07e0*/  SYNCS.EXCH.64 URZ, [UR4+0x30], UR8 ;  /* 0x0000300804ff75b2 */ /* 0x0044e20008000100 */
[----:B------:R2:W1:Y:S01]  /*07f0*/  SYNCS.EXCH.64 URZ, [UR4+0x50], UR6 ;  /* 0x0000500604ff75b2 */ /* 0x0004620008000100 */
[----:B------:R2:W1:Y:S01]  /*0800*/  SYNCS.EXCH.64 URZ, [UR4+0x38], UR8 ;  /* 0x0000380804ff75b2 */ /* 0x0004620008000100 */
[----:B------:R2:W1:Y:S01]  /*0810*/  SYNCS.EXCH.64 URZ, [UR4+0x58], UR6 ;  /* 0x0000580604ff75b2 */ /* 0x0004620008000100 */
[----:B------:R2:W1:Y:S01]  /*0820*/  SYNCS.EXCH.64 URZ, [UR4+0x40], UR8 ;  /* 0x0000400804ff75b2 */ /* 0x0004620008000100 */
[----:B------:R2:W1:Y:S01]  /*0830*/  SYNCS.EXCH.64 URZ, [UR4+0x60], UR6 ;  /* 0x0000600604ff75b2 */ /* 0x0004620008000100 */
[----:B------:R2:W1:Y:S01]  /*0840*/  SYNCS.EXCH.64 URZ, [UR4+0x48], UR8 ;  /* 0x0000480804ff75b2 */ /* 0x0004620008000100 */
[----:B------:R2:W1:Y:S01]  /*0850*/  SYNCS.EXCH.64 URZ, [UR4+0x68], UR6 ;  /* 0x0000680604ff75b2 */ /* 0x0004620008000100 */
[----:B------:R-:W-:Y:S01]  /*0860*/  NOP ;  /* 0x0000000000007918 */ /* 0x000fe20000000000 */
.L_x_10:
[----:B------:R-:W4:Y:S01]  /*0870*/  SHFL.IDX PT, R0, R53, RZ, 0x1f ;  /* 0x00001fff35007589 */ /* 0x000f2200000e0000 */
[----:B------:R-:W-:Y:S01]  /*0880*/  NOP ;  /* 0x0000000000007918 */ /* 0x000fe20000000000 */
[----:B----4-:R-:W-:-:S13]  /*0890*/  ISETP.NE.AND P0, PT, R0, 0x3, PT ;  /* 0x000000030000780c */ /* 0x010fda0003f05270 */
[----:B------:R-:W-:Y:S05]  /*08a0*/  @P0 BRA `(.L_x_11) ;  /* 0x0000000000300947 */ /* 0x000fea0003800000 */
[----:B--23--:R-:W2:Y:S01]  /*08b0*/  S2UR UR6, SR_CgaCtaId ;  /* 0x00000000000679c3 */ /* 0x00cea20000008800 */
[----:B------:R-:W-:Y:S01]  /*08c0*/  UMOV UR4, 0x400 ;  /* 0x0000040000047882 */ /* 0x000fe20000000000 */
[----:B------:R-:W-:Y:S01]  /*08d0*/  UMOV UR5, 0x20 ;  /* 0x0000002000057882 */ /* 0x000fe20000000000 */
[----:B------:R-:W-:Y:S01]  /*08e0*/  ELECT P0, URZ, PT ;  /* 0x0000000000ff782f */ /* 0x000fe20003800000 */
[----:B--2---:R-:W-:Y:S02]  /*08f0*/  ULEA UR6, UR6, UR4, 0x18 ;  /* 0x0000000406067291 */ /* 0x004fe4000f8ec0ff */
[----:B------:R-:W-:-:S04]  /*0900*/  UIADD3 UR4, UPT, UPT, -UR5, 0x100000, URZ ;  /* 0x0010000005047890 */ /* 0x000fc8000fffe1ff */
[----:B------:R-:W-:Y:S02]  /*0910*/  USHF.L.U32 UR5, UR4, 0xb, URZ ;  /* 0x0000000b04057899 */ /* 0x000fe400080006ff */
[----:B------:R-:W-:Y:S01]  /*0920*/  USHF.L.U32 UR4, UR4, 0x1, URZ ;  /* 0x0000000104047899 */ /* 0x000fe200080006ff */
[----:B------:R-:W2:Y:S11]  /*0930*/  FENCE.VIEW.ASYNC.S ;  /* 0x00000000000073c6 */ /* 0x000eb60000000000 */
[----:B--2---:R4:W2:Y:S01]  /*0940*/  SYNCS.EXCH.64 URZ, [UR6+0x70], UR4 ;  /* 0x0000700406ff75b2 */ /* 0x0048a20008000100 */
[----:B------:R4:W3:Y:S02]  /*0950*/  SYNCS.EXCH.64 URZ, [UR6+0x78], UR4 ;  /* 0x0000780406ff75b2 */ /* 0x0008e40008000100 */
[----:B----4-:R-:W-:Y:S01]  /*0960*/  NOP ;  /* 0x0000000000007918 */ /* 0x010fe20000000000 */
.L_x_11:
[----:B------:R-:W4:Y:S01]  /*0970*/  SHFL.IDX PT, R0, R53, RZ, 0x1f ;  /* 0x00001fff35007589 */ /* 0x000f2200000e0000 */
[----:B------:R-:W-:Y:S01]  /*0980*/  NOP ;  /* 0x0000000000007918 */ /* 0x000fe20000000000 */
[----:B----4-:R-:W-:-:S13]  /*0990*/  ISETP.NE.AND P0, PT, R0, 0x4, PT ;  /* 0x000000040000780c */ /* 0x010fda0003f05270 */
[----:B------:R-:W-:Y:S05]  /*09a0*/  @P0 BRA `(.L_x_12) ;  /* 0x00000000004c0947 */ /* 0x000fea0003800000 */
[----:B------:R-:W4:Y:S01]  /*09b0*/  S2UR UR5, SR_CgaCtaId ;  /* 0x00000000000579c3 */ /* 0x000f220000008800 */
[----:B--23--:R-:W-:Y:S01]  /*09c0*/  UMOV UR4, 0x3a0 ;  /* 0x000003a000047882 */ /* 0x00cfe20000000000 */
[----:B------:R-:W-:Y:S01]  /*09d0*/  UMOV UR6, 0x400 ;  /* 0x0000040000067882 */ /* 0x000fe20000000000 */
[----:B------:R-:W-:Y:S01]  /*09e0*/  USEL UR4, UR4, 0x320, UP3 ;  /* 0x0000032004047887 */ /* 0x000fe20009800000 */
[----:B------:R-:W-:Y:S01]  /*09f0*/  UMOV UR8, 0x1 ;  /* 0x0000000100087882 */ /* 0x000fe20000000000 */
[----:B------:R-:W-:Y:S01]  /*0a00*/  ELECT P0, URZ, PT ;  /* 0x0000000000ff782f */ /* 0x000fe20003800000 */
[----:B------:R-:W-:-:S04]  /*0a10*/  UIADD3 UR8, UPT, UPT, -UR8, 0x100000, URZ ;  /* 0x0010000008087890 */ /* 0x000fc8000fffe1ff */
[----:B------:R-:W-:Y:S02]  /*0a20*/  USHF.L.U32 UR9, UR8, 0xb, URZ ;  /* 0x0000000b08097899 */ /* 0x000fe400080006ff */
[----:B------:R-:W-:Y:S02]  /*0a30*/  USHF.L.U32 UR8, UR8, 0x1, URZ ;  /* 0x0000000108087899 */ /* 0x000fe400080006ff */
[----:B----4-:R-:W-:Y:S02]  /*0a40*/  ULEA UR6, UR5, UR6, 0x18 ;  /* 0x0000000605067291 */ /* 0x010fe4000f8ec0ff */
[----:B------:R-:W-:-:S04]  /*0a50*/  UIADD3 UR4, UPT, UPT, -UR4, 0x100000, URZ ;  /* 0x0010000004047890 */ /* 0x000fc8000fffe1ff */
[----:B------:R-:W-:Y:S02]  /*0a60*/  USHF.L.U32 UR5, UR4, 0xb, URZ ;  /* 0x0000000b04057899 */ /* 0x000fe400080006ff */
[----:B------:R-:W-:Y:S01]  /*0a70*/  USHF.L.U32 UR4, UR4, 0x1, URZ ;  /* 0x0000000104047899 */ /* 0x000fe200080006ff */
[----:B------:R-:W2:Y:S03]  /*0a80*/  FENCE.VIEW.ASYNC.S ;  /* 0x00000000000073c6 */ /* 0x000ea60000000000 */
[----:B--2---:R4:W2:Y:S08]  /*0a90*/  SYNCS.EXCH.64 URZ, [UR6+0x80], UR8 ;  /* 0x0000800806ff75b2 */ /* 0x0048b00008000100 */
[----:B------:R4:W3:Y:S01]  /*0aa0*/  SYNCS.EXCH.64 URZ, [UR6+0x90], UR4 ;  /* 0x0000900406ff75b2 */ /* 0x0008e20008000100 */
[----:B------:R4:W1:Y:S01]  /*0ab0*/  SYNCS.EXCH.64 URZ, [UR6+0x88], UR8 ;  /* 0x0000880806ff75b2 */ /* 0x0008620008000100 */
[----:B------:R4:W1:Y:S02]  /*0ac0*/  SYNCS.EXCH.64 URZ, [UR6+0x98], UR4 ;  /* 0x0000980406ff75b2 */ /* 0x0008640008000100 */
[----:B----4-:R-:W-:Y:S01]  /*0ad0*/  NOP ;  /* 0x0000000000007918 */ /* 0x010fe20000000000 */
.L_x_12:
[----:B------:R-:W4:Y:S01]  /*0ae0*/  SHFL.IDX PT, R0, R53, RZ, 0x1f ;  /* 0x00001fff35007589 */ /* 0x000f2200000e0000 */
[----:B------:R-:W-:Y:S01]  /*0af0*/  NOP ;  /* 0x0000000000007918 */ /* 0x000fe20000000000 */
[----:B----4-:R-:W-:-:S13]  /*0b00*/  ISETP.NE.AND P0, PT, R0, 0x5, PT ;  /* 0x000000050000780c */ /* 0x010fda0003f05270 */
[----:B------:R-:W-:Y:S05]  /*0b10*/  @P0 BRA `(.L_x_13) ;  /* 0x0000000000580947 */ /* 0x000fea0003800000 */
[----:B------:R-:W4:Y:S01]  /*0b20*/  S2UR UR5, SR_CgaCtaId ;  /* 0x00000000000579c3 */ /* 0x000f220000008800 */
[----:B--23--:R-:W-:Y:S01]  /*0b30*/  UMOV UR4, 0x400 ;  /* 0x0000040000047882 */ /* 0x00cfe20000000000 */
        /* <DEDUP_REMOVED lines=9> */
[----:B----4-:R-:W-:Y:S01]  /*0bd0*/  ULEA UR4, UR5, UR4, 0x18 ;  /* 0x0000000405047291 */ /* 0x010fe2000f8ec0ff */
[----:B------:R-:W2:Y:S11]  /*0be0*/  FENCE.VIEW.ASYNC.S ;  /* 0x00000000000073c6 */ /* 0x000eb60000000000 */
[----:B--2---:R4:W2:Y:S01]  /*0bf0*/  SYNCS.EXCH.64 URZ, [UR4+0xa0], UR6 ;  /* 0x0000a00604ff75b2 */ /* 0x0048a20008000100 */
[----:B------:R4:W3:Y:S01]  /*0c00*/  SYNCS.EXCH.64 URZ, [UR4+0xc0], UR8 ;  /* 0x0000c00804ff75b2 */ /* 0x0008e20008000100 */
[----:B------:R4:W1:Y:S01]  /*0c10*/  SYNCS.EXCH.64 URZ, [UR4+0xa8], UR6 ;  /* 0x0000a80604ff75b2 */ /* 0x0008620008000100 */
[----:B------:R4:W1:Y:S01]  /*0c20*/  SYNCS.EXCH.64 URZ, [UR4+0xc8], UR8 ;  /* 0x0000c80804ff75b2 */ /* 0x0008620008000100 */
[----:B------:R4:W1:Y:S01]  /*0c30*/  SYNCS.EXCH.64 URZ, [UR4+0xb0], UR6 ;  /* 0x0000b00604ff75b2 */ /* 0x0008620008000100 */
[----:B------:R4:W1:Y:S01]  /*0c40*/  SYNCS.EXCH.64 URZ, [UR4+0xd0], UR8 ;  /* 0x0000d00804ff75b2 */ /* 0x0008620008000100 */
[----:B------:R4:W1:Y:S01]  /*0c50*/  SYNCS.EXCH.64 URZ, [UR4+0xb8], UR6 ;  /* 0x0000b80604ff75b2 */ /* 0x0008620008000100 */
[----:B------:R4:W1:Y:S02]  /*0c60*/  SYNCS.EXCH.64 URZ, [UR4+0xd8], UR8 ;  /* 0x0000d80804ff75b2 */ /* 0x0008640008000100 */
[----:B----4-:R-:W-:Y:S01]  /*0c70*/  NOP ;  /* 0x0000000000007918 */ /* 0x010fe20000000000 */
.L_x_13:
[----:B------:R-:W4:Y:S01]  /*0c80*/  SHFL.IDX PT, R0, R53, RZ, 0x1f ;  /* 0x00001fff35007589 */ /* 0x000f2200000e0000 */
[----:B------:R-:W-:Y:S01]  /*0c90*/  ISETP.NE.OR P1, PT, RZ, UR13, !P1 ;  /* 0x0000000dff007c0c */ /* 0x000fe2000cf25670 */
[----:B------:R-:W-:Y:S01]  /*0ca0*/  NOP ;  /* 0x0000000000007918 */ /* 0x000fe20000000000 */
[----:B----4-:R-:W-:-:S13]  /*0cb0*/  ISETP.NE.AND P0, PT, R0, 0x3, PT ;  /* 0x000000030000780c */ /* 0x010fda0003f05270 */
[----:B------:R-:W-:Y:S05]  /*0cc0*/  @P0 BRA `(.L_x_14) ;  /* 0x0000000000380947 */ /* 0x000fea0003800000 */
[----:B------:R-:W4:Y:S01]  /*0cd0*/  S2UR UR5, SR_CgaCtaId ;  /* 0x00000000000579c3 */ /* 0x000f220000008800 */
[----:B--23--:R-:W-:Y:S01]  /*0ce0*/  UMOV UR4, 0x400 ;  /* 0x0000040000047882 */ /* 0x00cfe20000000000 */
[----:B------:R-:W-:Y:S01]  /*0cf0*/  UMOV UR6, 0x20 ;  /* 0x0000002000067882 */ /* 0x000fe20000000000 */
[----:B------:R-:W-:Y:S01]  /*0d00*/  ELECT P0, URZ, PT ;  /* 0x0000000000ff782f */ /* 0x000fe20003800000 */
[----:B------:R-:W-:-:S04]  /*0d10*/  UIADD3 UR6, UPT, UPT, -UR6, 0x100000, URZ ;  /* 0x0010000006067890 */ /* 0x000fc8000fffe1ff */
[----:B------:R-:W-:Y:S02]  /*0d20*/  USHF.L.U32 UR7, UR6, 0xb, URZ ;  /* 0x0000000b06077899 */ /* 0x000fe400080006ff */
[----:B------:R-:W-:Y:S02]  /*0d30*/  USHF.L.U32 UR6, UR6, 0x1, URZ ;  /* 0x0000000106067899 */ /* 0x000fe400080006ff */
[----:B----4-:R-:W-:Y:S01]  /*0d40*/  ULEA UR4, UR5, UR4, 0x18 ;  /* 0x0000000405047291 */ /* 0x010fe2000f8ec0ff */
[----:B------:R-:W2:Y:S11]  /*0d50*/  FENCE.VIEW.ASYNC.S ;  /* 0x00000000000073c6 */ /* 0x000eb60000000000 */
[----:B--2---:R4:W2:Y:S01]  /*0d60*/  SYNCS.EXCH.64 URZ, [UR4+0xe0], UR6 ;  /* 0x0000e00604ff75b2 */ /* 0x0048a20008000100 */
[----:B------:R4:W3:Y:S01]  /*0d70*/  SYNCS.EXCH.64 URZ, [UR4+0xf0], UR6 ;  /* 0x0000f00604ff75b2 */ /* 0x0008e20008000100 */
[----:B------:R4:W1:Y:S01]  /*0d80*/  SYNCS.EXCH.64 URZ, [UR4+0xe8], UR6 ;  /* 0x0000e80604ff75b2 */ /* 0x0008620008000100 */
[----:B------:R4:W1:Y:S02]  /*0d90*/  SYNCS.EXCH.64 URZ, [UR4+0xf8], UR6 ;  /* 0x0000f80604ff75b2 */ /* 0x0008640008000100 */
[----:B----4-:R-:W-:Y:S01]  /*0da0*/  NOP ;  /* 0x0000000000007918 */ /* 0x010fe20000000000 */
.L_x_14:
[----:B--23--:R-:W2:Y:S01]  /*0db0*/  S2UR UR7, SR_CgaCtaId ;  /* 0x00000000000779c3 */ /* 0x00cea20000008800 */
[----:B------:R-:W-:Y:S01]  /*0dc0*/  VOTEU.ALL UP0, P1 ;  /* 0x0000000000ff7886 */ /* 0x000fe20000800000 */
[----:B------:R-:W-:Y:S01]  /*0dd0*/  UMOV UR4, 0x20 ;  /* 0x0000002000047882 */ /* 0x000fe20000000000 */
[----:B------:R-:W-:Y:S01]  /*0de0*/  NOP ;  /* 0x0000000000007918 */ /* 0x000fe20000000000 */
[----:B-1----:R-:W-:Y:S01]  /*0df0*/  LOP3.LUT R3, R66, 0x1f, RZ, 0xc0, !PT ;  /* 0x0000001f42037812 */ /* 0x002fe200078ec0ff */
[----:B------:R-:W-:Y:S01]  /*0e00*/  UISETP.NE.AND UP4, UPT, UR13, URZ, UPT ;  /* 0x000000ff0d00728c */ /* 0x000fe2000bf85270 */
[----:B------:R-:W-:Y:S01]  /*0e10*/  @!UP0 UMOV UR6, 0x400 ;  /* 0x0000040000068882 */ /* 0x000fe20000000000 */
[----:B------:R-:W-:-:S04]  /*0e20*/  @!UP0 UIADD3 UR4, UPT, UPT, -UR4, 0x100000, URZ ;  /* 0x0010000004048890 */ /* 0x000fc8000fffe1ff */
[----:B------:R-:W-:Y:S02]  /*0e30*/  @!UP0 USHF.L.U32 UR5, UR4, 0xb, URZ ;  /* 0x0000000b04058899 */ /* 0x000fe400080006ff */
[----:B------:R-:W-:Y:S02]  /*0e40*/  @!UP0 USHF.L.U32 UR4, UR4, 0x1, URZ ;  /* 0x0000000104048899 */ /* 0x000fe400080006ff */
[----:B--2---:R-:W-:Y:S01]  /*0e50*/  @!UP0 ULEA UR6, UR7, UR6, 0x18 ;  /* 0x0000000607068291 */ /* 0x004fe2000f8ec0ff */
[----:B------:R-:W1:Y:S01]  /*0e60*/  LDCU UR7, c[0x0][0x36c] ;  /* 0x00006d80ff0777ac */ /* 0x000e620008000800 */
[----:B------:R-:W-:Y:S01]  /*0e70*/  VOTEU.ALL UP0, P1 ;  /* 0x0000000000ff7886 */ /* 0x000fe20000800000 */
[----:B------:R-:W2:Y:S09]  /*0e80*/  FENCE.VIEW.ASYNC.S ;  /* 0x00000000000073c6 */ /* 0x000eb20000000000 */
[----:B--2---:R2:W3:Y:S01]  /*0e90*/  @!UP0 SYNCS.EXCH.64 URZ, [UR6+0x100], UR4 ;  /* 0x0001000406ff85b2 */ /* 0x0044e20008000100 */
[----:B-1----:R-:W-:-:S09]  /*0ea0*/  UISETP.EQ.U32.AND UP5, UPT, UR7, 0x1, UPT ;  /* 0x000000010700788c */ /* 0x002fd2000bfa2070 */
[----:B--2---:R-:W-:Y:S05]  /*0eb0*/  BRA.U !UP5, `(.L_x_15) ;  /* 0x000000010d087547 */ /* 0x004fea000b800000 */
[----:B---3--:R-:W-:Y:S01]  /*0ec0*/  UCGABAR_ARV ;  /* 0x00000000000079c7 */ /* 0x008fe20008000000 */
[----:B------:R-:W-:Y:S05]  /*0ed0*/  BRA `(.L_x_16) ;  /* 0x0000000000047947 */ /* 0x000fea0003800000 */
.L_x_15:
[----:B---3--:R-:W-:Y:S01]  /*0ee0*/  NOP ;  /* 0x0000000000007918 */ /* 0x008fe20000000000 */
.L_x_16:
[----:B------:R-:W1:Y:S01]  /*0ef0*/  S2UR UR19, SR_CTAID.X ;  /* 0x00000000001379c3 */ /* 0x000e620000002500 */
[----:B------:R-:W-:-:S05]  /*0f00*/  CS2R.32 R55, SR_CgaSize ;  /* 0x0000000000377805 */ /* 0x000fca0000008a00 */
[----:B------:R-:W-:-:S05]  /*0f10*/  IMAD R55, R55, -0xa0, RZ ;  /* 0xffffff6037377824 */ /* 0x000fca00078e02ff */
[----:B------:R-:W-:-:S14]  /*0f20*/  R2UR UR5, R55 ;  /* 0x00000000370572ca */ /* 0x000fdc00000e0000 */
[----:B------:R-:W2:Y:S01]  /*0f30*/  LDCU UR5, c[0x0][UR5+0x2b0] ;  /* 0x00005600050577ac */ /* 0x000ea20008000800 */
[----:B------:R-:W-:-:S05]  /*0f40*/  CS2R.32 R55, SR_CgaSize ;  /* 0x0000000000377805 */ /* 0x000fca0000008a00 */
[----:B------:R-:W-:-:S05]  /*0f50*/  IMAD R55, R55, -0xa0, RZ ;  /* 0xffffff6037377824 */ /* 0x000fca00078e02ff */
[----:B------:R-:W-:-:S14]  /*0f60*/  R2UR UR4, R55 ;  /* 0x00000000370472ca */ /* 0x000fdc00000e0000 */
[----:B------:R-:W3:Y:S01]  /*0f70*/  LDCU UR4, c[0x0][UR4+0x2b4] ;  /* 0x00005680040477ac */ /* 0x000ee20008000800 */
[----:B------:R-:W4:Y:S01]  /*0f80*/  S2UR UR7, SR_CTAID.Y ;  /* 0x00000000000779c3 */ /* 0x000f220000002600 */
[----:B------:R-:W-:-:S05]  /*0f90*/  CS2R.32 R55, SR_CgaSize ;  /* 0x0000000000377805 */ /* 0x000fca0000008a00 */
[----:B------:R-:W-:-:S05]  /*0fa0*/  IMAD R55, R55, -0xa0, RZ ;  /* 0xffffff6037377824 */ /* 0x000fca00078e02ff */
[----:B------:R-:W-:-:S14]  /*0fb0*/  R2UR UR8, R55 ;  /* 0x00000000370872ca */ /* 0x000fdc00000e0000 */
[----:B------:R-:W3:Y:S01]  /*0fc0*/  LDCU UR8, c[0x0][UR8+0x2a0] ;  /* 0x00005400080877ac */ /* 0x000ee20008000800 */
[----:B------:R-:W-:-:S05]  /*0fd0*/  CS2R.32 R55, SR_CgaSize ;  /* 0x0000000000377805 */ /* 0x000fca0000008a00 */
[----:B------:R-:W-:-:S05]  /*0fe0*/  IMAD R55, R55, -0xa0, RZ ;  /* 0xffffff6037377824 */ /* 0x000fca00078e02ff */
[----:B------:R-:W-:-:S14]  /*0ff0*/  R2UR UR9, R55 ;  /* 0x00000000370972ca */ /* 0x000fdc00000e0000 */
[----:B------:R-:W3:Y:S01]  /*1000*/  LDCU UR9, c[0x0][UR9+0x2a4] ;  /* 0x00005480090977ac */ /* 0x000ee20008000800 */
[----:B------:R-:W3:Y:S01]  /*1010*/  S2UR UR10, SR_CgaCtaId ;  /* 0x00000000000a79c3 */ /* 0x000ee20000008800 */
[----:B------:R-:W-:Y:S01]  /*1020*/  UISETP.GT.U32.AND UP0, UPT, UR47, 0xffff, UPT ;  /* 0x0000ffff2f00788c */ /* 0x000fe2000bf04070 */
[----:B------:R-:W3:Y:S01]  /*1030*/  LDCU UR18, c[0x0][0xb24] ;  /* 0x00016480ff1277ac */ /* 0x000ee20008000800 */
[----:B------:R-:W-:Y:S01]  /*1040*/  UMOV UR27, 0x5 ;  /* 0x00000005001b7882 */ /* 0x000fe20000000000 */
[----:B-1----:R-:W-:-:S04]  /*1050*/  I2FP.F32.U32 R2, UR19 ;  /* 0x0000001300027c45 */ /* 0x002fc80008201000 */
[----:B------:R-:W1:Y:S01]  /*1060*/  S2UR UR36, SR_CTAID.Z ;  /* 0x00000000002479c3 */ /* 0x000e620000002700 */
[----:B------:R-:W1:Y:S01]  /*1070*/  LDCU UR45, c[0x0][0xb24] ;  /* 0x00016480ff2d77ac */ /* 0x000e620008000800 */
[----:B--2---:R-:W-:Y:S01]  /*1080*/  FMUL R2, R2, UR5 ;  /* 0x0000000502027c20 */ /* 0x004fe20008400000 */
[----:B------:R-:W-:Y:S01]  /*1090*/  USEL UR5, UR47, 0xffff, !UP0 ;  /* 0x0000ffff2f057887 */ /* 0x000fe2000c000000 */
[----:B----4-:R-:W-:Y:S01]  /*10a0*/  I2FP.F32.U32 R0, UR7 ;  /* 0x0000000700007c45 */ /* 0x010fe20008201000 */
[----:B------:R-:W2:Y:S03]  /*10b0*/  LDCU UR26, c[0x0][0xb30] ;  /* 0x00016600ff1a77ac */ /* 0x000ea60008000800 */
[----:B------:R-:W4:Y:S01]  /*10c0*/  F2I.U32.TRUNC.NTZ R2, R2 ;  /* 0x0000000200027305 */ /* 0x000f22000020f000 */
[----:B---3--:R-:W-:Y:S01]  /*10d0*/  FMUL R0, R0, UR4 ;  /* 0x0000000400007c20 */ /* 0x008fe20008400000 */
[----:B------:R-:W-:-:S02]  /*10e0*/  ULOP3.LUT UR24, UR5, 0xffff, URZ, 0xc0, !UPT ;  /* 0x0000ffff05187892 */ /* 0x000fc4000f8ec0ff */
[----:B------:R-:W-:Y:S02]  /*10f0*/  USHF.L.U32 UR28, UR10, 0x9, URZ ;  /* 0x000000090a1c7899 */ /* 0x000fe400080006ff */
[----:B------:R-:W-:Y:S02]  /*1100*/  UISETP.GE.AND UP2, UPT, UR18, 0x1, UPT ;  /* 0x000000011200788c */ /* 0x000fe4000bf46270 */
[----:B------:R-:W3:Y:S01]  /*1110*/  F2I.U32.TRUNC.NTZ R0, R0 ;  /* 0x0000000000007305 */ /* 0x000ee2000020f000 */
[----:B------:R-:W-:Y:S01]  /*1120*/  UMOV UR32, UR7 ;  /* 0x0000000700207c82 */ /* 0x000fe20008000000 */
[----:B------:R-:W-:Y:S01]  /*1130*/  UMOV UR20, UR19 ;  /* 0x0000001300147c82 */ /* 0x000fe20008000000 */
[----:B----4-:R-:W-:Y:S02]  /*1140*/  R2UR UR4, R2 ;  /* 0x00000000020472ca */ /* 0x010fe400000e0000 */
[----:B------:R-:W-:Y:S02]  /*1150*/  PRMT R2, RZ, 0x7610, R2 ;  /* 0x00007610ff027816 */ /* 0x000fe40000000002 */
[----:B---3--:R-:W-:-:S02]  /*1160*/  R2UR UR6, R0 ;  /* 0x00000000000672ca */ /* 0x008fc400000e0000 */
[----:B------:R-:W-:-:S07]  /*1170*/  PRMT R0, RZ, 0x7610, R0 ;  /* 0x00007610ff007816 */ /* 0x000fce0000000000 */
[----:B------:R-:W-:-:S04]  /*1180*/  UIADD3 UR5, UPT, UPT, -UR4, URZ, URZ ;  /* 0x000000ff04057290 */ /* 0x000fc8000fffe1ff */
[----:B------:R-:W-:Y:S02]  /*1190*/  UIMAD UR5, UR8, UR5, UR19 ;  /* 0x00000005080572a4 */ /* 0x000fe4000f8e0213 */
[----:B------:R-:W-:-:S04]  /*11a0*/  UIADD3 UR4, UPT, UPT, -UR6, URZ, URZ ;  /* 0x000000ff06047290 */ /* 0x000fc8000fffe1ff */
[----:B------:R-:W-:Y:S01]  /*11b0*/  IMAD.U32 R55, RZ, RZ, UR5 ;  /* 0x00000005ff377e24 */ /* 0x000fe2000f8e00ff */
[----:B------:R-:W-:-:S06]  /*11c0*/  UIMAD UR4, UR9, UR4, UR7 ;  /* 0x00000004090472a4 */ /* 0x000fcc000f8e0207 */
[----:B------:R-:W-:Y:S01]  /*11d0*/  IMAD.U32 R54, RZ, RZ, UR4 ;  /* 0x00000004ff367e24 */ /* 0x000fe2000f8e00ff */
[----:B-12---:R-:W-:Y:S06]  /*11e0*/  BRA.U UP4, `(.L_x_17) ;  /* 0x0000000104447547 */ /* 0x006fec000b800000 */
[----:B------:R-:W-:Y:S02]  /*11f0*/  R2UR UR4, R55 ;  /* 0x00000000370472ca */ /* 0x000fe400000e0000 */
[----:B------:R-:W-:-:S11]  /*1200*/  R2UR UR8, R54 ;  /* 0x00000000360872ca */ /* 0x000fd600000e0000 */
[----:B------:R-:W-:Y:S02]  /*1210*/  UISETP.GT.U32.AND UP0, UPT, UR4, 0x1, UPT ;  /* 0x000000010400788c */ /* 0x000fe4000bf04070 */
[----:B------:R-:W-:Y:S02]  /*1220*/  ULOP3.LUT UR4, UR4, 0xfffffffe, URZ, 0xc0, !UPT ;  /* 0xfffffffe04047892 */ /* 0x000fe4000f8ec0ff */
[----:B------:R-:W-:Y:S02]  /*1230*/  UISETP.NE.AND UP1, UPT, UR8, URZ, UP0 ;  /* 0x000000ff0800728c */ /* 0x000fe40008725270 */
[----:B------:R-:W-:Y:S02]  /*1240*/  UISETP.NE.AND UP0, UPT, UR8, 0x1, UP0 ;  /* 0x000000010800788c */ /* 0x000fe40008705270 */
[----:B------:R-:W-:Y:S02]  /*1250*/  USEL UR7, URZ, 0x1, UP1 ;  /* 0x00000001ff077887 */ /* 0x000fe40008800000 */
[----:B------:R-:W-:-:S02]  /*1260*/  USEL UR6, URZ, 0x4, UP0 ;  /* 0x00000004ff067887 */ /* 0x000fc40008000000 */
[----:B------:R-:W-:Y:S02]  /*1270*/  USEL UR5, URZ, 0x2, UP1 ;  /* 0x00000002ff057887 */ /* 0x000fe40008800000 */
[----:B------:R-:W-:Y:S02]  /*1280*/  ULEA UR4, UR8, UR4, 0x1 ;  /* 0x0000000408047291 */ /* 0x000fe4000f8e08ff */
[----:B------:R-:W-:Y:S02]  /*1290*/  USEL UR8, URZ, 0x8, UP0 ;  /* 0x00000008ff087887 */ /* 0x000fe40008000000 */
[----:B------:R-:W-:-:S03]  /*12a0*/  UIADD3 UR5, UPT, UPT, UR5, UR6, UR7 ;  /* 0x0000000605057290 */ /* 0x000fc6000fffe007 */
[----:B------:R-:W-:Y:S01]  /*12b0*/  UMOV UR6, 0x3 ;  /* 0x0000000300067882 */ /* 0x000fe20000000000 */
[----:B------:R-:W-:Y:S02]  /*12c0*/  UIADD3 UR5, UPT, UPT, UR5, UR8, URZ ;  /* 0x0000000805057290 */ /* 0x000fe4000fffe0ff */
[----:B------:R-:W-:-:S04]  /*12d0*/  USHF.L.U32 UR4, UR6, UR4, URZ ;  /* 0x0000000406047299 */ /* 0x000fc800080006ff */
[----:B------:R-:W-:Y:S02]  /*12e0*/  IMAD.U32 R2, RZ, RZ, UR5 ;  /* 0x00000005ff027e24 */ /* 0x000fe4000f8e00ff */
[----:B------:R-:W-:Y:S02]  /*12f0*/  IMAD.U32 R0, RZ, RZ, UR4 ;  /* 0x00000004ff007e24 */ /* 0x000fe4000f8e00ff */
.L_x_17:
[----:B------:R-:W-:Y:S05]  /*1300*/  BRA.U !UP2, `(.L_x_18) ;  /* 0x000000010ad07547 */ /* 0x000fea000b800000 */
[----:B------:R-:W1:Y:S01]  /*1310*/  LDCU.128 UR20, c[0x0][0xb10] ;  /* 0x00016200ff1477ac */ /* 0x000e620008000c00 */
[----:B------:R-:W2:Y:S01]  /*1320*/  LDCU UR12, c[0x0][0x370] ;  /* 0x00006e00ff0c77ac */ /* 0x000ea20008000800 */
[----:B------:R-:W3:Y:S01]  /*1330*/  LDCU UR5, c[0x0][0x374] ;  /* 0x00006e80ff0577ac */ /* 0x000ee20008000800 */
[----:B------:R-:W4:Y:S01]  /*1340*/  LDCU UR25, c[0x0][0xb0c] ;  /* 0x00016180ff1977ac */ /* 0x000f220008000800 */
[----:B------:R-:W4:Y:S01]  /*1350*/  LDCU UR4, c[0x0][0xb20] ;  /* 0x00016400ff0477ac */ /* 0x000f220008000800 */
[----:B------:R-:W4:Y:S01]  /*1360*/  LDCU.64 UR16, c[0x0][0xb28] ;  /* 0x00016500ff1077ac */ /* 0x000f220008000a00 */
[----:B-1----:R-:W-:Y:S02]  /*1370*/  UISETP.NE.AND UP0, UPT, UR22, 0x1, UPT ;  /* 0x000000011600788c */ /* 0x002fe4000bf05270 */
[----:B---3--:R-:W-:Y:S02]  /*1380*/  UIMAD.WIDE.U32 UR6, UR5, UR23, URZ ;  /* 0x00000017050672a5 */ /* 0x008fe4000f8e00ff */
[----:B--2---:R-:W-:-:S02]  /*1390*/  UIMAD.WIDE.U32 UR8, UR12, UR20, URZ ;  /* 0x000000140c0872a5 */ /* 0x004fc4000f8e00ff */
[----:B----4-:R-:W-:Y:S02]  /*13a0*/  UISETP.NE.AND UP1, UPT, UR25, 0x1, UPT ;  /* 0x000000011900788c */ /* 0x010fe4000bf25270 */
[----:B------:R-:W-:Y:S01]  /*13b0*/  UISETP.NE.AND UP2, UPT, UR18, 0x1, UPT ;  /* 0x000000011200788c */ /* 0x000fe2000bf45270 */
[----:B------:R-:W-:Y:S02]  /*13c0*/  UMOV UR6, UR7 ;  /* 0x0000000700067c82 */ /* 0x000fe40008000000 */
[----:B------:R-:W-:Y:S01]  /*13d0*/  UMOV UR8, UR9 ;  /* 0x0000000900087c82 */ /* 0x000fe20008000000 */
[----:B------:R-:W-:Y:S02]  /*13e0*/  @UP0 USHF.R.U32.HI UR5, URZ, UR4, UR6 ;  /* 0x00000004ff050299 */ /* 0x000fe40008011606 */
[----:B------:R-:W-:Y:S02]  /*13f0*/  UIMAD.WIDE.U32 UR14, UR32, UR23, URZ ;  /* 0x00000017200e72a5 */ /* 0x000fe4000f8e00ff */
[----:B------:R-:W-:-:S02]  /*1400*/  UIMAD.WIDE.U32 UR6, UR5, UR16, URZ ;  /* 0x00000010050672a5 */ /* 0x000fc4000f8e00ff */
[----:B------:R-:W-:Y:S02]  /*1410*/  @UP1 USHF.R.U32.HI UR12, URZ, UR21, UR8 ;  /* 0x00000015ff0c1299 */ /* 0x000fe40008011608 */
[----:B------:R-:W-:Y:S02]  /*1420*/  UIMAD.WIDE.U32 UR10, UR19, UR20, URZ ;  /* 0x00000014130a72a5 */ /* 0x000fe4000f8e00ff */
[----:B------:R-:W-:Y:S01]  /*1430*/  UIMAD.WIDE.U32 UR8, UR12, UR16, URZ ;  /* 0x000000100c0872a5 */ /* 0x000fe2000f8e00ff */
[----:B------:R-:W-:Y:S01]  /*1440*/  UMOV UR14, UR15 ;  /* 0x0000000f000e7c82 */ /* 0x000fe20008000000 */
[----:B------:R-:W-:Y:S01]  /*1450*/  UMOV UR6, UR7 ;  /* 0x0000000700067c82 */ /* 0x000fe20008000000 */
[----:B------:R-:W-:Y:S02]  /*1460*/  USHF.R.U32.HI UR14, URZ, UR4, UR14 ;  /* 0x00000004ff0e7299 */ /* 0x000fe4000801160e */
[----:B------:R-:W-:Y:S01]  /*1470*/  @UP2 USHF.R.U32.HI UR5, URZ, UR17, UR6 ;  /* 0x00000011ff052299 */ /* 0x000fe20008011606 */
[----:B------:R-:W-:-:S02]  /*1480*/  UMOV UR10, UR11 ;  /* 0x0000000b000a7c82 */ /* 0x000fc40008000000 */
[----:B------:R-:W-:Y:S01]  /*1490*/  UMOV UR6, UR9 ;  /* 0x0000000900067c82 */ /* 0x000fe20008000000 */
[----:B------:R-:W-:Y:S02]  /*14a0*/  USHF.R.U32.HI UR10, URZ, UR21, UR10 ;  /* 0x00000015ff0a7299 */ /* 0x000fe4000801160a */
[----:B------:R-:W-:Y:S02]  /*14b0*/  @UP2 USHF.R.U32.HI UR12, URZ, UR17, UR6 ;  /* 0x00000011ff0c2299 */ /* 0x000fe40008011606 */
[----:B------:R-:W-:Y:S02]  /*14c0*/  USEL UR4, UR32, UR14, !UP0 ;  /* 0x0000000e20047287 */ /* 0x000fe4000c000000 */
[----:B------:R-:W-:Y:S02]  /*14d0*/  UIMAD UR6, UR5, UR18, URZ ;  /* 0x00000012050672a4 */ /* 0x000fe4000f8e02ff */
[----:B------:R-:W-:Y:S02]  /*14e0*/  USEL UR5, UR19, UR10, !UP1 ;  /* 0x0000000a13057287 */ /* 0x000fe4000c800000 */
[----:B------:R-:W-:-:S02]  /*14f0*/  UIMAD UR8, UR12, UR18, URZ ;  /* 0x000000120c0872a4 */ /* 0x000fc4000f8e02ff */
[----:B------:R-:W-:Y:S02]  /*1500*/  UISETP.GE.AND UP0, UPT, UR4, UR6, UPT ;  /* 0x000000060400728c */ /* 0x000fe4000bf06270 */
[----:B------:R-:W-:Y:S02]  /*1510*/  UIMAD.WIDE.U32 UR6, UR4, UR16, URZ ;  /* 0x00000010040672a5 */ /* 0x000fe4000f8e00ff */
[----:B------:R-:W-:Y:S02]  /*1520*/  UISETP.GE.OR UP0, UPT, UR5, UR8, UP0 ;  /* 0x000000080500728c */ /* 0x000fe40008706670 */
[----:B------:R-:W-:Y:S02]  /*1530*/  UIMAD.WIDE.U32 UR8, UR5, UR16, URZ ;  /* 0x00000010050872a5 */ /* 0x000fe4000f8e00ff */
[----:B------:R-:W-:Y:S02]  /*1540*/  USHF.R.U32.HI UR7, URZ, UR17, UR7 ;  /* 0x00000011ff077299 */ /* 0x000fe40008011607 */
[----:B------:R-:W-:-:S02]  /*1550*/  UIADD3 UR10, UPT, UPT, -UR4, URZ, URZ ;  /* 0x000000ff040a7290 */ /* 0x000fc4000fffe1ff */
[----:B------:R-:W-:Y:S02]  /*1560*/  USEL UR7, UR4, UR7, !UP2 ;  /* 0x0000000704077287 */ /* 0x000fe4000d000000 */
[----:B------:R-:W-:Y:S01]  /*1570*/  UIADD3 UR20, UPT, UPT, -UR5, URZ, URZ ;  /* 0x000000ff05147290 */ /* 0x000fe2000fffe1ff */
[----:B------:R-:W-:Y:S01]  /*1580*/  @!UP0 UMOV UR6, UR9 ;  /* 0x0000000900068c82 */ /* 0x000fe20008000000 */
[----:B------:R-:W-:Y:S02]  /*1590*/  UIADD3 UR8, UPT, UPT, -UR7, URZ, URZ ;  /* 0x000000ff07087290 */ /* 0x000fe4000fffe1ff */
[----:B------:R-:W-:Y:S02]  /*15a0*/  @!UP0 USHF.R.U32.HI UR6, URZ, UR17, UR6 ;  /* 0x00000011ff068299 */ /* 0x000fe40008011606 */
[----:B------:R-:W-:Y:S02]  /*15b0*/  UIMAD UR8, UR18, UR8, UR4 ;  /* 0x00000008120872a4 */ /* 0x000fe4000f8e0204 */
[----:B------:R-:W-:-:S02]  /*15c0*/  @!UP0 USEL UR6, UR5, UR6, !UP2 ;  /* 0x0000000605068287 */ /* 0x000fc4000d000000 */
[----:B------:R-:W-:Y:S02]  /*15d0*/  UIMAD UR32, UR22, UR10, UR32 ;  /* 0x0000000a162072a4 */ /* 0x000fe4000f8e0220 */
[----:B------:R-:W-:Y:S02]  /*15e0*/  @!UP0 UIADD3 UR7, UPT, UPT, UR7, -UR6, URZ ;  /* 0x8000000607078290 */ /* 0x000fe4000fffe0ff */
[----:B------:R-:W-:Y:S02]  /*15f0*/  @!UP0 UIMAD UR6, UR8, UR12, UR6 ;  /* 0x0000000c080682a4 */ /* 0x000fe4000f8e0206 */
[----:B------:R-:W-:Y:S02]  /*1600*/  @!UP0 UIMAD UR4, UR7, UR18, UR5 ;  /* 0x00000012070482a4 */ /* 0x000fe4000f8e0205 */
[----:B------:R-:W-:Y:S02]  /*1610*/  UIMAD UR20, UR25, UR20, UR19 ;  /* 0x00000014191472a4 */ /* 0x000fe4000f8e0213 */
[----:B------:R-:W-:Y:S01]  /*1620*/  UIMAD UR32, UR4, UR22, UR32 ;  /* 0x00000016042072a4 */ /* 0x000fe2000f8e0220 */
[----:B------:R-:W-:-:S02]  /*1630*/  @!UP0 UMOV UR5, UR6 ;  /* 0x0000000600058c82 */ /* 0x000fc40008000000 */
[----:B------:R-:W-:-:S12]  /*1640*/  UIMAD UR20, UR5, UR25, UR20 ;  /* 0x00000019051472a4 */ /* 0x000fd8000f8e0214 */
.L_x_18:
[----:B------:R-:W-:Y:S02]  /*1650*/  UISETP.NE.AND UP0, UPT, UR26, 0x1, UPT ;  /* 0x000000011a00788c */ /* 0x000fe4000bf05270 */
[----:B------:R-:W-:Y:S02]  /*1660*/  UISETP.NE.AND UP1, UPT, UR13, 0x2, UPT ;  /* 0x000000020d00788c */ /* 0x000fe4000bf25270 */
[----:B------:R-:W-:Y:S02]  /*1670*/  ULOP3.LUT UR28, UR28, 0x400, URZ, 0xc0, !UPT ;  /* 0x000004001c1c7892 */ /* 0x000fe4000f8ec0ff */
[----:B------:R-:W-:-:S03]  /*1680*/  USHF.L.U32 UR24, UR27, UR24, URZ ;  /* 0x000000181b187299 */ /* 0x000fc600080006ff */
[----:B------:R-:W-:Y:S09]  /*1690*/  BRA.U UP0, `(.L_x_19) ;  /* 0x0000000100447547 */ /* 0x000ff2000b800000 */
[----:B------:R-:W1:Y:S01]  /*16a0*/  LDCU.128 UR8, c[0x0][0xb10] ;  /* 0x00016200ff0877ac */ /* 0x000e620008000c00 */
[----:B------:R-:W2:Y:S01]  /*16b0*/  LDCU UR12, c[0x0][0xb0c] ;  /* 0x00016180ff0c77ac */ /* 0x000ea20008000800 */
[----:B------:R-:W3:Y:S01]  /*16c0*/  LDCU UR14, c[0x0][0xb20] ;  /* 0x00016400ff0e77ac */ /* 0x000ee20008000800 */
[----:B-1----:R-:W-:Y:S02]  /*16d0*/  UIMAD.WIDE.U32 UR6, UR20, UR8, URZ ;  /* 0x00000008140672a5 */ /* 0x002fe4000f8e00ff */
[----:B------:R-:W-:Y:S02]  /*16e0*/  UIMAD.WIDE.U32 UR4, UR32, UR11, URZ ;  /* 0x0000000b200472a5 */ /* 0x000fe4000f8e00ff */
[----:B--2---:R-:W-:Y:S02]  /*16f0*/  UISETP.NE.AND UP2, UPT, UR12, 0x1, UPT ;  /* 0x000000010c00788c */ /* 0x004fe4000bf45270 */
[----:B------:R-:W-:Y:S01]  /*1700*/  UISETP.NE.AND UP0, UPT, UR10, 0x1, UPT ;  /* 0x000000010a00788c */ /* 0x000fe2000bf05270 */
[----:B------:R-:W-:-:S02]  /*1710*/  UMOV UR6, UR7 ;  /* 0x0000000700067c82 */ /* 0x000fc40008000000 */
[----:B------:R-:W-:Y:S01]  /*1720*/  UMOV UR4, UR5 ;  /* 0x0000000500047c82 */ /* 0x000fe20008000000 */
[----:B------:R-:W-:Y:S02]  /*1730*/  USHF.R.U32.HI UR6, URZ, UR9, UR6 ;  /* 0x00000009ff067299 */ /* 0x000fe40008011606 */
[----:B---3--:R-:W-:Y:S02]  /*1740*/  USHF.R.U32.HI UR4, URZ, UR14, UR4 ;  /* 0x0000000eff047299 */ /* 0x008fe40008011604 */
[----:B------:R-:W-:Y:S02]  /*1750*/  USEL UR5, UR20, UR6, !UP2 ;  /* 0x0000000614057287 */ /* 0x000fe4000d000000 */
[----:B------:R-:W-:-:S04]  /*1760*/  USEL UR4, UR32, UR4, !UP0 ;  /* 0x0000000420047287 */ /* 0x000fc8000c000000 */
[----:B------:R-:W-:Y:S02]  /*1770*/  UIADD3 UR6, UPT, UPT, -UR4, UR5, URZ ;  /* 0x0000000504067290 */ /* 0x000fe4000fffe1ff */
[----:B------:R-:W-:Y:S02]  /*1780*/  UIADD3 UR4, UPT, UPT, UR4, -UR5, URZ ;  /* 0x8000000504047290 */ /* 0x000fe4000fffe0ff */
[----:B------:R-:W-:Y:S02]  /*1790*/  UIMAD UR32, UR6, UR10, UR32 ;  /* 0x0000000a062072a4 */ /* 0x000fe4000f8e0220 */
[----:B------:R-:W-:-:S12]  /*17a0*/  UIMAD UR20, UR4, UR12, UR20 ;  /* 0x0000000c041472a4 */ /* 0x000fd8000f8e0214 */
.L_x_19:
[----:B------:R-:W-:Y:S05]  /*17b0*/  BRA.U !UP5, `(.L_x_20) ;  /* 0x000000010d0c7547 */ /* 0x000fea000b800000 */
[----:B------:R-:W-:Y:S01]  /*17c0*/  UCGABAR_WAIT ;  /* 0x0000000000007dc7 */ /* 0x000fe20008000000 */
[----:B------:R-:W-:Y:S01]  /*17d0*/  CCTL.IVALL ;  /* 0x00000000ff00798f */ /* 0x000fe20002000000 */
[----:B------:R-:W-:Y:S05]  /*17e0*/  BRA `(.L_x_21) ;  /* 0x0000000000047947 */ /* 0x000fea0003800000 */
.L_x_20:
[----:B------:R-:W-:Y:S06]  /*17f0*/  BAR.SYNC.DEFER_BLOCKING 0x0 ;  /* 0x0000000000007b1d */ /* 0x000fec0000010000 */
.L_x_21:
[----:B------:R-:W-:Y:S05]  /*1800*/  BRA.U UP1, `(.L_x_22) ;  /* 0x0000001101cc7547 */ /* 0x000fea000b800000 */
[----:B------:R-:W1:Y:S01]  /*1810*/  LDCU UR6, c[0x0][0x38c] ;  /* 0x00007180ff0677ac */ /* 0x000e620008000800 */
[----:B------:R-:W2:Y:S01]  /*1820*/  S2UR UR9, SR_CgaCtaId ;  /* 0x00000000000979c3 */ /* 0x000ea20000008800 */
[----:B------:R-:W-:Y:S01]  /*1830*/  PLOP3.LUT P1, PT, PT, PT, UP3, 0x80, 0x8 ;  /* 0x000000000008781c */ /* 0x000fe20003f2f038 */
[----:B------:R-:W-:Y:S01]  /*1840*/  IMAD.MOV.U32 R12, RZ, RZ, 0x1 ;  /* 0x00000001ff0c7424 */ /* 0x000fe200078e00ff */
[----:B------:R-:W-:Y:S01]  /*1850*/  UMOV UR8, 0x400 ;  /* 0x0000040000087882 */ /* 0x000fe20000000000 */
[----:B------:R-:W-:Y:S01]  /*1860*/  UISETP.NE.AND UP1, UPT, UR13, URZ, UPT ;  /* 0x000000ff0d00728c */ /* 0x000fe2000bf25270 */
[----:B------:R-:W-:Y:S01]  /*1870*/  ISETP.NE.AND P2, PT, R3, RZ, P3 ;  /* 0x000000ff0300720c */ /* 0x000fe20001f45270 */
[----:B------:R-:W-:Y:S01]  /*1880*/  USHF.L.U32 UR7, UR19, 0x6, URZ ;  /* 0x0000000613077899 */ /* 0x000fe200080006ff */
[----:B------:R-:W-:Y:S01]  /*1890*/  PLOP3.LUT P1, PT, P1, PT, PT, 0x8, 0x80 ;  /* 0x000000000080781c */ /* 0x000fe20000f2e170 */
[----:B------:R-:W-:Y:S01]  /*18a0*/  USHF.L.U32 UR46, UR19, 0x7, URZ ;  /* 0x00000007132e7899 */ /* 0x000fe200080006ff */
[----:B------:R-:W-:Y:S01]  /*18b0*/  CS2R R10, SRZ ;  /* 0x00000000000a7805 */ /* 0x000fe2000001ff00 */
[----:B------:R-:W-:Y:S01]  /*18c0*/  IMAD.MOV.U32 R9, RZ, RZ, RZ ;  /* 0x000000ffff097224 */ /* 0x000fe200078e00ff */
[----:B------:R-:W3:Y:S01]  /*18d0*/  LDCU UR39, c[0x0][0x370] ;  /* 0x00006e00ff2777ac */ /* 0x000ee20008000800 */
[----:B------:R-:W-:Y:S01]  /*18e0*/  IMAD.MOV.U32 R8, RZ, RZ, 0x1 ;  /* 0x00000001ff087424 */ /* 0x000fe200078e00ff */
[----:B------:R-:W4:Y:S01]  /*18f0*/  LDCU.64 UR26, c[0x0][0x348] ;  /* 0x00006900ff1a77ac */ /* 0x000f220008000a00 */
[----:B-1----:R-:W-:-:S02]  /*1900*/  UIADD3 UR5, UPT, UPT, UR6, 0x1f, URZ ;  /* 0x0000001f06057890 */ /* 0x002fc4000fffe0ff */
[----:B------:R-:W-:Y:S02]  /*1910*/  UIADD3 UR47, UPT, UPT, UR6, 0x3e, URZ ;  /* 0x0000003e062f7890 */ /* 0x000fe4000fffe0ff */
[----:B------:R-:W-:Y:S02]  /*1920*/  USHF.R.S32.HI UR4, URZ, 0x1f, UR5 ;  /* 0x0000001fff047899 */ /* 0x000fe40008011405 */
[----:B--2---:R-:W-:Y:S02]  /*1930*/  ULEA UR13, UR9, UR8, 0x18 ;  /* 0x00000008090d7291 */ /* 0x004fe4000f8ec0ff */
[----:B------:R-:W-:Y:S02]  /*1940*/  ULEA.HI UR4, UR4, UR5, URZ, 0x5 ;  /* 0x0000000504047291 */ /* 0x000fe4000f8f28ff */
[----:B------:R-:W-:Y:S02]  /*1950*/  ULOP3.LUT UR5, UR7, 0x40, URZ, 0xc0, !UPT ;  /* 0x0000004007057892 */ /* 0x000fe4000f8ec0ff */
[----:B------:R-:W-:-:S02]  /*1960*/  USHF.R.S32.HI UR41, URZ, 0x5, UR4 ;  /* 0x00000005ff297899 */ /* 0x000fc40008011404 */
[----:B------:R-:W-:Y:S02]  /*1970*/  UIADD3 UR4, UPT, UPT, UR6, -0x1, URZ ;  /* 0xffffffff06047890 */ /* 0x000fe4000fffe0ff */
[----:B------:R-:W-:Y:S02]  /*1980*/  UISETP.LT.U32.AND UP0, UPT, UR41, 0x3, UPT ;  /* 0x000000032900788c */ /* 0x000fe4000bf01070 */
[----:B------:R-:W-:Y:S02]  /*1990*/  UISETP.GE.U32.AND UP2, UPT, UR4, -0x3f, UPT ;  /* 0xffffffc10400788c */ /* 0x000fe4000bf46070 */
[----:B------:R-:W-:Y:S02]  /*19a0*/  USEL UR40, UR41, 0x3, UP0 ;  /* 0x0000000329287887 */ /* 0x000fe40008000000 */
[----:B------:R-:W-:Y:S02]  /*19b0*/  ULEA UR30, UR28, UR13, 0x2 ;  /* 0x0000000d1c1e7291 */ /* 0x000fe4000f8e10ff */
[----:B------:R-:W-:Y:S01]  /*19c0*/  UIADD3 UR4, UPT, UPT, UR40, -0x1, URZ ;  /* 0xffffffff28047890 */ /* 0x000fe2000fffe0ff */
[----:B------:R-:W1:Y:S04]  /*19d0*/  LDCU UR38, c[0x0][0x374] ;  /* 0x00006e80ff2677ac */ /* 0x000e680008000800 */
[----:B------:R-:W-:-:S02]  /*19e0*/  @UP2 UIADD3 UR4, UPT, UPT, UR40, URZ, URZ ;  /* 0x000000ff28042290 */ /* 0x000fc4000fffe0ff */
[----:B------:R-:W-:Y:S02]  /*19f0*/  ULOP3.LUT UR46, UR46, 0x80, URZ, 0xc0, !UPT ;  /* 0x000000802e2e7892 */ /* 0x000fe4000f8ec0ff */
[----:B------:R-:W-:Y:S02]  /*1a00*/  USEL UR21, UR54, 0x2, UP1 ;  /* 0x0000000236157887 */ /* 0x000fe40008800000 */
[----:B------:R-:W-:Y:S02]  /*1a10*/  ULEA.HI UR44, UR28, UR5, URZ, 0x1b ;  /* 0x000000051c2c7291 */ /* 0x000fe4000f8fd8ff */
[----:B------:R-:W-:Y:S02]  /*1a20*/  UIADD3 UR30, UPT, UPT, UR30, 0x8400, URZ ;  /* 0x000084001e1e7890 */ /* 0x000fe4000fffe0ff */
[----:B------:R-:W-:Y:S02]  /*1a30*/  UIADD3 UR43, UPT, UPT, UR41, -UR40, URZ ;  /* 0x80000028292b7290 */ /* 0x000fe4000fffe0ff */
[----:B------:R-:W-:-:S02]  /*1a40*/  UIADD3 UR29, UPT, UPT, UR4, 0x1, URZ ;  /* 0x00000001041d7890 */ /* 0x000fc4000fffe0ff */
[----:B------:R-:W-:Y:S01]  /*1a50*/  UIADD3 UR42, UPT, UPT, -UR4, URZ, URZ ;  /* 0x000000ff042a7290 */ /* 0x000fe2000fffe1ff */
[----:B-1-34-:R-:W-:-:S11]  /*1a60*/  UMOV UR6, URZ ;  /* 0x000000ff00067c82 */ /* 0x01afd60008000000 */
.L_x_42:
[----:B------:R-:W1:Y:S02]  /*1a70*/  S2UR UR4, SR_CgaCtaId ;  /* 0x00000000000479c3 */ /* 0x000e640000008800 */
[----:B-1----:R-:W-:-:S09]  /*1a80*/  UISETP.NE.AND UP0, UPT, UR4, URZ, UPT ;  /* 0x000000ff0400728c */ /* 0x002fd2000bf05270 */
[----:B------:R-:W-:Y:S05]  /*1a90*/  BRA.U UP0, `(.L_x_23) ;  /* 0x0000000100287547 */ /* 0x000fea000b800000 */
[----:B------:R-:W-:Y:S02]  /*1aa0*/  LEA R0, R9, UR13, 0x3 ;  /* 0x0000000d09007c11 */ /* 0x000fe4000f8e18ff */
[----:B------:R-:W-:-:S04]  /*1ab0*/  SHF.L.U32 R2, R8, 0x1f, RZ ;  /* 0x0000001f08027819 */ /* 0x000fc800000006ff */
[----:B------:R-:W1:Y:S02]  /*1ac0*/  SYNCS.PHASECHK.TRANS64.TRYWAIT P0, [R0+URZ+0xf0], R2 ;  /* 0x0000f002000075a7 */ /* 0x000e6400080011ff */
[----:B-1----:R-:W-:Y:S05]  /*1ad0*/  @!P0 BRA `(.L_x_24) ;  /* 0x000000a400688947 */ /* 0x002fea0003800000 */
.L_x_184:
[----:B------:R-:W-:Y:S01]  /*1ae0*/  VIADD R9, R9, 0x1 ;  /* 0x0000000109097836 */ /* 0x000fe20000000000 */
[----:B------:R1:W-:Y:S04]  /*1af0*/  SYNCS.ARRIVE.TRANS64.A1T0 RZ, [R0+URZ+0xe0], RZ ;  /* 0x0000e0ff00ff79a7 */ /* 0x0003e800081000ff */
[----:B------:R-:W-:-:S04]  /*1b00*/  ISETP.NE.AND P0, PT, R9, 0x2, PT ;  /* 0x000000020900780c */ /* 0x000fc80003f05270 */
[----:B------:R-:W-:Y:S02]  /*1b10*/  SEL R9, R9, RZ, P0 ;  /* 0x000000ff09097207 */ /* 0x000fe40000000000 */
[----:B-1----:R-:W-:-:S04]  /*1b20*/  SEL R0, RZ, 0x1, P0 ;  /* 0x00000001ff007807 */ /* 0x002fc80000000000 */
[----:B------:R-:W-:-:S07]  /*1b30*/  LOP3.LUT R8, R8, R0, RZ, 0x3c, !PT ;  /* 0x0000000008087212 */ /* 0x000fce00078e3cff */
.L_x_23:
[----:B------:R-:W-:Y:S01]  /*1b40*/  ULEA UR4, UR6, UR13, 0x3 ;  /* 0x0000000d06047291 */ /* 0x000fe2000f8e18ff */
[----:B------:R-:W-:Y:S01]  /*1b50*/  SHF.L.U32 R0, R12, 0x1f, RZ ;  /* 0x0000001f0c007819 */ /* 0x000fe200000006ff */
[----:B------:R-:W-:Y:S02]  /*1b60*/  UISETP.GE.U32.AND UP0, UPT, UR47, 0x3f, UPT ;  /* 0x0000003f2f00788c */ /* 0x000fe4000bf06070 */
[----:B------:R-:W-:Y:S01]  /*1b70*/  ULEA UR11, UR32, UR46, 0x8 ;  /* 0x0000002e200b7291 */ /* 0x000fe2000f8e40ff */
[----:B------:R-:W-:-:S04]  /*1b80*/  UMOV UR7, URZ ;  /* 0x000000ff00077c82 */ /* 0x000fc80008000000 */
[----:B------:R1:W2:Y:S01]  /*1b90*/  SYNCS.PHASECHK.TRANS64.TRYWAIT P0, [UR4+0x18], R0 ;  /* 0x00001800ff0075a7 */ /* 0x0002a20008001104 */
[----:B------:R-:W-:-:S04]  /*1ba0*/  ULEA.HI UR4, UR20, UR20, URZ, 0x1 ;  /* 0x0000001414047291 */ /* 0x000fc8000f8f08ff */
[----:B------:R-:W-:-:S04]  /*1bb0*/  USHF.L.U32 UR4, UR4, 0x6, URZ ;  /* 0x0000000604047899 */ /* 0x000fc800080006ff */
[----:B------:R-:W-:-:S04]  /*1bc0*/  ULOP3.LUT UR35, UR4, 0xffffff80, URZ, 0xc0, !UPT ;  /* 0xffffff8004237892 */ /* 0x000fc8000f8ec0ff */
[----:B------:R-:W-:Y:S01]  /*1bd0*/  UIADD3 UR35, UPT, UPT, UR44, UR35, URZ ;  /* 0x000000232c237290 */ /* 0x000fe2000fffe0ff */
[----:B------:R-:W-:Y:S11]  /*1be0*/  BRA.U !UP0, `(.L_x_25) ;  /* 0x0000000108c87547 */ /* 0x000ff6000b800000 */
[----:B------:R-:W-:Y:S01]  /*1bf0*/  UMOV UR16, UR42 ;  /* 0x0000002a00107c82 */ /* 0x000fe20008000000 */
[----:B------:R-:W-:Y:S01]  /*1c00*/  UMOV UR4, UR6 ;  /* 0x0000000600047c82 */ /* 0x000fe20008000000 */
[----:B------:R-:W-:-:S05]  /*1c10*/  UMOV UR34, URZ ;  /* 0x000000ff00227c82 */ /* 0x000fca0008000000 */
.L_x_31:
[----:B------:R-:W-:Y:S01]  /*1c20*/  ULEA UR33, UR4, UR13, 0x3 ;  /* 0x0000000d04217291 */ /* 0x000fe2000f8e18ff */
[----:B------:R-:W-:Y:S01]  /*1c30*/  @P3 MOV R2, 0xc000 ;  /* 0x0000c00000023802 */ /* 0x000fe20000000f00 */
[----:B--234-:R-:W-:Y:S10]  /*1c40*/  @P0 BRA `(.L_x_26) ;  /* 0x00000000000c0947 */ /* 0x01cff40003800000 */
[----:B------:R-:W-:-:S04]  /*1c50*/  SHF.L.U32 R3, R12, 0x1f, RZ ;  /* 0x0000001f0c037819 */ /* 0x000fc800000006ff */
[----:B------:R-:W2:Y:S02]  /*1c60*/  SYNCS.PHASECHK.TRANS64.TRYWAIT P0, [UR33+0x18], R3 ;  /* 0x00001803ff0075a7 */ /* 0x000ea40008001121 */
[----:B--2---:R-:W-:Y:S05]  /*1c70*/  @!P0 BRA `(.L_x_27) ;  /* 0x000000a400148947 */ /* 0x004fea0003800000 */
.L_x_26:
[----:B------:R2:W-:Y:S01]  /*1c80*/  @P3 SYNCS.ARRIVE.TRANS64 RZ, [UR33], R2 ;  /* 0x00000002ffff39a7 */ /* 0x0005e20008000021 */
[----:B------:R-:W-:Y:S02]  /*1c90*/  ULOP3.LUT UR5, UR21, 0x2, URZ, 0xfc, !UPT ;  /* 0x0000000215057892 */ /* 0x000fe4000f8efcff */
[----:B------:R-:W-:Y:S02]  /*1ca0*/  UIADD3 UR16, UPT, UPT, UR16, 0x1, URZ ;  /* 0x0000000110107890 */ /* 0x000fe4000fffe0ff */
[----:B------:R-:W-:Y:S02]  /*1cb0*/  UISETP.NE.AND UP0, UPT, UR5, 0x2, UPT ;  /* 0x000000020500788c */ /* 0x000fe4000bf05270 */
[----:B------:R-:W-:-:S07]  /*1cc0*/  UISETP.NE.AND UP2, UPT, UR16, 0x1, UPT ;  /* 0x000000011000788c */ /* 0x000fce000bf45270 */
[----:B------:R-:W-:Y:S05]  /*1cd0*/  BRA.U UP0, `(.L_x_28) ;  /* 0x0000000100047547 */ /* 0x000fea000b800000 */
[----:B------:R-:W-:Y:S05]  /*1ce0*/  BPT.TRAP 0x1 ;  /* 0x000000040000795c */ /* 0x000fea0000300000 */
.L_x_28:
[----:B------:R-:W-:Y:S04]  /*1cf0*/  BSSY.RECONVERGENT B0, `(.L_x_29) ;  /* 0x0000003000007945 */ /* 0x000fe80003800200 */
[----:B------:R-:W-:Y:S05]  /*1d00*/  @!P2 BRA `(.L_x_30) ;  /* 0x000000000004a947 */ /* 0x000fea0003800000 */
[----:B------:R-:W-:Y:S05]  /*1d10*/  BPT.TRAP 0x1 ;  /* 0x000000040000795c */ /* 0x000fea0000300000 */
.L_x_30:
[----:B------:R-:W-:Y:S05]  /*1d20*/  BSYNC.RECONVERGENT B0 ;  /* 0x0000000000007941 */ /* 0x000fea0003800200 */
.L_x_29:
[----:B------:R-:W-:Y:S02]  /*1d30*/  UIADD3 UR5, UPT, UPT, UR4, 0x1, URZ ;  /* 0x0000000104057890 */ /* 0x000fe4000fffe0ff */
[----:B------:R-:W-:Y:S02]  /*1d40*/  ULEA UR32, UR4, UR28, 0xb ;  /* 0x0000001c04207291 */ /* 0x000fe4000f8e58ff */
[----:B------:R-:W-:Y:S02]  /*1d50*/  UISETP.NE.AND UP0, UPT, UR5, 0x3, UPT ;  /* 0x000000030500788c */ /* 0x000fe4000bf05270 */
[----:B------:R-:W-:Y:S02]  /*1d60*/  UIADD3 UR14, UP1, UPT, UR26, 0x80, URZ ;  /* 0x000000801a0e7890 */ /* 0x000fe4000ff3e0ff */
[----:B------:R-:W-:Y:S02]  /*1d70*/  USEL UR7, URZ, 0x1, UP0 ;  /* 0x00000001ff077887 */ /* 0x000fe40008000000 */
[----:B------:R-:W-:-:S02]  /*1d80*/  USEL UR6, UR5, URZ, UP0 ;  /* 0x000000ff05067287 */ /* 0x000fc40008000000 */
[----:B------:R-:W-:Y:S02]  /*1d90*/  ULEA UR8, UR4, UR13, 0xe ;  /* 0x0000000d04087291 */ /* 0x000fe4000f8e70ff */
[----:B------:R-:W-:Y:S01]  /*1da0*/  ULEA UR5, UR6, UR13, 0x3 ;  /* 0x0000000d06057291 */ /* 0x000fe2000f8e18ff */
[----:B------:R-:W-:Y:S01]  /*1db0*/  LOP3.LUT R12, R12, UR7, RZ, 0x3c, !PT ;  /* 0x000000070c0c7c12 */ /* 0x000fe2000f8e3cff */
[----:B------:R-:W-:Y:S02]  /*1dc0*/  ULEA UR32, UR32, UR13, 0x2 ;  /* 0x0000000d20207291 */ /* 0x000fe4000f8e10ff */
[----:B------:R-:W-:Y:S01]  /*1dd0*/  UIADD3 UR4, UP0, UPT, UR26, 0x180, URZ ;  /* 0x000001801a047890 */ /* 0x000fe2000ff1e0ff */
[----:B-1----:R-:W-:Y:S01]  /*1de0*/  SHF.L.U32 R0, R12, 0x1f, RZ ;  /* 0x0000001f0c007819 */ /* 0x002fe200000006ff */
[----:B------:R-:W-:Y:S02]  /*1df0*/  ULOP3.LUT UR33, UR33, 0xfefffff8, URZ, 0xc0, !UPT ;  /* 0xfefffff821217892 */ /* 0x000fe4000f8ec0ff */
[----:B------:R-:W-:Y:S01]  /*1e00*/  UIADD3.X UR15, UPT, UPT, URZ, UR27, URZ, UP1, !UPT ;  /* 0x0000001bff0f7290 */ /* 0x000fe20008ffe4ff */
[----:B------:R3:W4:Y:S01]  /*1e10*/  SYNCS.PHASECHK.TRANS64.TRYWAIT P0, [UR5+0x18], R0 ;  /* 0x00001800ff0075a7 */ /* 0x0007220008001105 */
[----:B------:R-:W-:-:S02]  /*1e20*/  UIADD3 UR32, UPT, UPT, UR32, 0x8400, URZ ;  /* 0x0000840020207890 */ /* 0x000fc4000fffe0ff */
[----:B------:R-:W-:Y:S02]  /*1e30*/  UPRMT UR7, URZ, 0x5410, UR24 ;  /* 0x00005410ff077896 */ /* 0x000fe40008000018 */
[----:B------:R-:W-:Y:S02]  /*1e40*/  UIADD3 UR8, UPT, UPT, UR8, 0xe400, URZ ;  /* 0x0000e40008087890 */ /* 0x000fe4000fffe0ff */
[----:B------:R-:W-:Y:S01]  /*1e50*/  UIADD3.X UR5, UPT, UPT, URZ, UR27, URZ, UP0, !UPT ;  /* 0x0000001bff057290 */ /* 0x000fe200087fe4ff */
[----:B------:R-:W-:Y:S01]  /*1e60*/  UMOV UR18, 0x0 ;  /* 0x0000000000127882 */ /* 0x000fe20000000000 */
[----:B------:R-:W-:Y:S01]  /*1e70*/  UMOV UR19, 0x10000000 ;  /* 0x1000000000137882 */ /* 0x000fe20000000000 */
[----:B------:R-:W-:Y:S01]  /*1e80*/  UMOV UR10, UR34 ;  /* 0x00000022000a7c82 */ /* 0x000fe20008000000 */
[----:B------:R-:W-:Y:S01]  /*1e90*/  UMOV UR12, UR36 ;  /* 0x00000024000c7c82 */ /* 0x000fe20008000000 */
[----:B------:R-:W-:Y:S01]  /*1ea0*/  UMOV UR9, UR33 ;  /* 0x0000002100097c82 */ /* 0x000fe20008000000 */
[----:B------:R1:W-:Y:S03]  /*1eb0*/  UTMALDG.3D.MULTICAST.2CTA [UR32], [UR14], UR7, desc[UR18] ;  /* 0x000012200e0073b4 */ /* 0x0003e60008211807 */
[----:B------:R2:W-:Y:S01]  /*1ec0*/  UTMALDG.3D.2CTA [UR8], [UR4], desc[UR18] ;  /* 0x00001208040075b4 */ /* 0x0005e20008211000 */
[----:B-1----:R-:W-:Y:S01]  /*1ed0*/  UIADD3 UR34, UPT, UPT, UR34, 0x20, URZ ;  /* 0x0000002022227890 */ /* 0x002fe2000fffe0ff */
[----:B------:R-:W-:Y:S01]  /*1ee0*/  UMOV UR7, UR29 ;  /* 0x0000001d00077c82 */ /* 0x000fe20008000000 */
[----:B--2---:R-:W-:Y:S01]  /*1ef0*/  UMOV UR4, UR6 ;  /* 0x0000000600047c82 */ /* 0x004fe20008000000 */
[----:B------:R-:W-:Y:S09]  /*1f00*/  BRA.U UP2, `(.L_x_31) ;  /* 0xfffffffd02447547 */ /* 0x000ff2000b83ffff */
.L_x_25:
[----:B------:R-:W-:Y:S01]  /*1f10*/  ULEA UR4, UR6, UR13, 0x3 ;  /* 0x0000000d06047291 */ /* 0x000fe2000f8e18ff */
[----:B-1-3--:R-:W-:Y:S01]  /*1f20*/  SHF.L.U32 R0, R12, 0x1f, RZ ;  /* 0x0000001f0c007819 */ /* 0x00afe200000006ff */
[----:B------:R-:W-:Y:S01]  /*1f30*/  @!P1 SYNCS.ARRIVE.TRANS64.A1T0 RZ, [UR13+0x78], RZ ;  /* 0x000078ffffff99a7 */ /* 0x000fe2000810000d */
[----:B------:R-:W-:-:S06]  /*1f40*/  UISETP.GT.AND UP0, UPT, UR41, UR40, UPT ;  /* 0x000000282900728c */ /* 0x000fcc000bf04270 */
[----:B--2-4-:R1:W2:Y:S03]  /*1f50*/  SYNCS.PHASECHK.TRANS64.TRYWAIT P0, [UR4+0x18], R0 ;  /* 0x00001800ff0075a7 */ /* 0x0142a60008001104 */
[----:B------:R-:W-:Y:S05]  /*1f60*/  BRA.U !UP0, `(.L_x_32) ;  /* 0x0000000108c07547 */ /* 0x000fea000b800000 */
[----:B------:R-:W-:Y:S01]  /*1f70*/  UIADD3 UR25, UPT, UPT, UR43, UR7, URZ ;  /* 0x000000072b197290 */ /* 0x000fe2000fffe0ff */
[----:B------:R-:W-:-:S11]  /*1f80*/  UMOV UR4, UR6 ;  /* 0x0000000600047c82 */ /* 0x000fd60008000000 */
.L_x_38:
[----:B------:R-:W-:Y:S01]  /*1f90*/  ULEA UR17, UR4, UR13, 0x3 ;  /* 0x0000000d04117291 */ /* 0x000fe2000f8e18ff */
[----:B--2---:R-:W-:Y:S01]  /*1fa0*/  @P3 MOV R2, 0xc000 ;  /* 0x0000c00000023802 */ /* 0x004fe20000000f00 */
[----:B--2-4-:R-:W-:Y:S10]  /*1fb0*/  @P0 BRA `(.L_x_33) ;  /* 0x00000000000c0947 */ /* 0x014ff40003800000 */
[----:B------:R-:W-:-:S04]  /*1fc0*/  SHF.L.U32 R3, R12, 0x1f, RZ ;  /* 0x0000001f0c037819 */ /* 0x000fc800000006ff */
[----:B------:R-:W2:Y:S02]  /*1fd0*/  SYNCS.PHASECHK.TRANS64.TRYWAIT P0, [UR17+0x18], R3 ;  /* 0x00001803ff0075a7 */ /* 0x000ea40008001111 */
[----:B--2---:R-:W-:Y:S05]  /*1fe0*/  @!P0 BRA `(.L_x_34) ;  /* 0x000000a000508947 */ /* 0x004fea0003800000 */
.L_x_33:
[----:B------:R2:W-:Y:S01]  /*1ff0*/  @P3 SYNCS.ARRIVE.TRANS64 RZ, [UR17], R2 ;  /* 0x00000002ffff39a7 */ /* 0x0005e20008000011 */
[----:B------:R-:W-:-:S04]  /*2000*/  ULOP3.LUT UR5, UR21, 0x2, URZ, 0xfc, !UPT ;  /* 0x0000000215057892 */ /* 0x000fc8000f8efcff */
[----:B------:R-:W-:-:S09]  /*2010*/  UISETP.NE.AND UP0, UPT, UR5, 0x2, UPT ;  /* 0x000000020500788c */ /* 0x000fd2000bf05270 */
[----:B------:R-:W-:Y:S05]  /*2020*/  BRA.U UP0, `(.L_x_35) ;  /* 0x0000000100047547 */ /* 0x000fea000b800000 */
[----:B------:R-:W-:Y:S05]  /*2030*/  BPT.TRAP 0x1 ;  /* 0x000000040000795c */ /* 0x000fea0000300000 */
.L_x_35:
[----:B------:R-:W-:Y:S04]  /*2040*/  BSSY.RECONVERGENT B0, `(.L_x_36) ;  /* 0x0000003000007945 */ /* 0x000fe80003800200 */
[----:B------:R-:W-:Y:S05]  /*2050*/  @!P2 BRA `(.L_x_37) ;  /* 0x000000000004a947 */ /* 0x000fea0003800000 */
[----:B------:R-:W-:Y:S05]  /*2060*/  BPT.TRAP 0x1 ;  /* 0x000000040000795c */ /* 0x000fea0000300000 */
.L_x_37:
[----:B------:R-:W-:Y:S05]  /*2070*/  BSYNC.RECONVERGENT B0 ;  /* 0x0000000000007941 */ /* 0x000fea0003800200 */
.L_x_36:
[----:B------:R-:W-:Y:S02]  /*2080*/  UIADD3 UR5, UPT, UPT, UR4, 0x1, URZ ;  /* 0x0000000104057890 */ /* 0x000fe4000fffe0ff */
[----:B------:R-:W-:Y:S02]  /*2090*/  UIADD3 UR14, UP1, UPT, UR26, 0x80, URZ ;  /* 0x000000801a0e7890 */ /* 0x000fe4000ff3e0ff */
[----:B------:R-:W-:Y:S02]  /*20a0*/  UISETP.NE.AND UP0, UPT, UR5, 0x3, UPT ;  /* 0x000000030500788c */ /* 0x000fe4000bf05270 */
[----:B------:R-:W-:Y:S02]  /*20b0*/  ULEA UR16, UR4, UR30, 0xd ;  /* 0x0000001e04107291 */ /* 0x000fe4000f8e68ff */
[----:B------:R-:W-:Y:S02]  /*20c0*/  USEL UR8, URZ, 0x1, UP0 ;  /* 0x00000001ff087887 */ /* 0x000fe40008000000 */
[----:B------:R-:W-:-:S02]  /*20d0*/  USEL UR6, UR5, URZ, UP0 ;  /* 0x000000ff05067287 */ /* 0x000fc40008000000 */
[----:B------:R-:W-:Y:S02]  /*20e0*/  UIADD3 UR22, UP0, UPT, UR26, 0x180, URZ ;  /* 0x000001801a167890 */ /* 0x000fe4000ff1e0ff */
[----:B------:R-:W-:Y:S01]  /*20f0*/  LOP3.LUT R12, R12, UR8, RZ, 0x3c, !PT ;  /* 0x000000080c0c7c12 */ /* 0x000fe2000f8e3cff */
[----:B------:R-:W-:Y:S02]  /*2100*/  ULEA UR8, UR4, UR13, 0xe ;  /* 0x0000000d04087291 */ /* 0x000fe4000f8e70ff */
[----:B------:R-:W-:Y:S01]  /*2110*/  ULEA UR5, UR6, UR13, 0x3 ;  /* 0x0000000d06057291 */ /* 0x000fe2000f8e18ff */
[----:B-1----:R-:W-:Y:S01]  /*2120*/  SHF.L.U32 R0, R12, 0x1f, RZ ;  /* 0x0000001f0c007819 */ /* 0x002fe200000006ff */
[----:B------:R-:W-:Y:S02]  /*2130*/  USHF.L.U32 UR18, UR7, 0x5, URZ ;  /* 0x0000000507127899 */ /* 0x000fe400080006ff */
[----:B------:R-:W-:Y:S02]  /*2140*/  ULOP3.LUT UR17, UR17, 0xfefffff8, URZ, 0xc0, !UPT ;  /* 0xfefffff811117892 */ /* 0x000fe4000f8ec0ff */
[----:B------:R-:W-:-:S02]  /*2150*/  UIADD3.X UR15, UPT, UPT, URZ, UR27, URZ, UP1, !UPT ;  /* 0x0000001bff0f7290 */ /* 0x000fc40008ffe4ff */
[----:B------:R-:W-:Y:S01]  /*2160*/  UPRMT UR4, URZ, 0x5410, UR24 ;  /* 0x00005410ff047896 */ /* 0x000fe20008000018 */
[----:B------:R3:W4:Y:S01]  /*2170*/  SYNCS.PHASECHK.TRANS64.TRYWAIT P0, [UR5+0x18], R0 ;  /* 0x00001800ff0075a7 */ /* 0x0007220008001105 */
[----:B------:R-:W-:Y:S02]  /*2180*/  UIADD3 UR8, UPT, UPT, UR8, 0xe400, URZ ;  /* 0x0000e40008087890 */ /* 0x000fe4000fffe0ff */
[----:B------:R-:W-:Y:S01]  /*2190*/  UIADD3.X UR23, UPT, UPT, URZ, UR27, URZ, UP0, !UPT ;  /* 0x0000001bff177290 */ /* 0x000fe200087fe4ff */
[----:B------:R-:W-:Y:S01]  /*21a0*/  UMOV UR32, 0x0 ;  /* 0x0000000000207882 */ /* 0x000fe20000000000 */
[----:B------:R-:W-:Y:S01]  /*21b0*/  UMOV UR33, 0x10000000 ;  /* 0x1000000000217882 */ /* 0x000fe20000000000 */
[----:B------:R-:W-:Y:S01]  /*21c0*/  UMOV UR19, UR35 ;  /* 0x0000002300137c82 */ /* 0x000fe20008000000 */
[----:B------:R-:W-:Y:S01]  /*21d0*/  UMOV UR20, UR36 ;  /* 0x0000002400147c82 */ /* 0x000fe20008000000 */
[----:B------:R-:W-:Y:S01]  /*21e0*/  UMOV UR12, UR36 ;  /* 0x00000024000c7c82 */ /* 0x000fe20008000000 */
[----:B------:R-:W-:Y:S01]  /*21f0*/  UMOV UR9, UR17 ;  /* 0x0000001100097c82 */ /* 0x000fe20008000000 */
[----:B------:R-:W-:Y:S01]  /*2200*/  UMOV UR10, UR18 ;  /* 0x00000012000a7c82 */ /* 0x000fe20008000000 */
[----:B------:R1:W-:Y:S01]  /*2210*/  UTMALDG.3D.MULTICAST.2CTA [UR16], [UR14], UR4, desc[UR32] ;  /* 0x000020100e0073b4 */ /* 0x0003e20008211804 */
[----:B------:R-:W-:-:S04]  /*2220*/  UIADD3 UR7, UPT, UPT, UR7, 0x1, URZ ;  /* 0x0000000107077890 */ /* 0x000fc8000fffe0ff */
[----:B------:R-:W-:Y:S01]  /*2230*/  UISETP.NE.AND UP0, UPT, UR7, UR25, UPT ;  /* 0x000000190700728c */ /* 0x000fe2000bf05270 */
[----:B------:R3:W-:Y:S01]  /*2240*/  UTMALDG.3D.2CTA [UR8], [UR22], desc[UR32] ;  /* 0x00002008160075b4 */ /* 0x0007e20008211000 */
[----:B-1----:R-:W-:-:S07]  /*2250*/  UMOV UR4, UR6 ;  /* 0x0000000600047c82 */ /* 0x002fce0008000000 */
[----:B---3--:R-:W-:Y:S05]  /*2260*/  BRA.U UP0, `(.L_x_38) ;  /* 0xfffffffd00487547 */ /* 0x008fea000b83ffff */
.L_x_32:
[C---:B------:R-:W-:Y:S01]  /*2270*/  LEA R3, R11.reuse, UR13, 0x3 ;  /* 0x0000000d0b037c11 */ /* 0x040fe2000f8e18ff */
[----:B------:R-:W-:Y:S01]  /*2280*/  NOP ;  /* 0x0000000000007918 */ /* 0x000fe20000000000 */
[----:B-1----:R-:W-:Y:S02]  /*2290*/  SHF.L.U32 R0, R10, 0x1f, RZ ;  /* 0x0000001f0a007819 */ /* 0x002fe400000006ff */
[----:B------:R-:W-:Y:S02]  /*22a0*/  LEA R4, R11, UR13, 0x4 ;  /* 0x0000000d0b047c11 */ /* 0x000fe4000f8e20ff */
[----:B--2-4-:R-:W1:Y:S02]  /*22b0*/  SYNCS.PHASECHK.TRANS64.TRYWAIT P0, [R3+URZ+0x80], R0 ;  /* 0x00008000030075a7 */ /* 0x014e6400080011ff */
[----:B-1----:R-:W-:Y:S05]  /*22c0*/  @!P0 BRA `(.L_x_39) ;  /* 0x0000009c00b08947 */ /* 0x002fea0003800000 */
.L_x_187:
[----:B------:R-:W2:Y:S01]  /*22d0*/  LDS.128 R4, [R4+0x110] ;  /* 0x0001100004047984 */ /* 0x000ea20000000c00 */
[----:B------:R-:W-:Y:S01]  /*22e0*/  UISETP.GE.AND UP0, UPT, UR45, 0x1, UPT ;  /* 0x000000012d00788c */ /* 0x000fe2000bf06270 */
[----:B------:R-:W-:Y:S01]  /*22f0*/  @!PT LDS RZ, [RZ] ;  /* 0x00000000fffff984 */ /* 0x000fe20000000800 */
[----:B------:R-:W-:Y:S01]  /*2300*/  @!PT LDS RZ, [RZ] ;  /* 0x00000000fffff984 */ /* 0x000fe20000000800 */
[----:B------:R-:W-:Y:S01]  /*2310*/  @!PT LDS RZ, [RZ] ;  /* 0x00000000fffff984 */ /* 0x000fe20000000800 */
[----:B------:R-:W-:Y:S01]  /*2320*/  @!PT LDS RZ, [RZ] ;  /* 0x00000000fffff984 */ /* 0x000fe20000000800 */
[----:B------:R3:W-:Y:S06]  /*2330*/  MEMBAR.ALL.CTA ;  /* 0x0000000000007992 */ /* 0x0007ec0000008000 */
[----:B---3--:R-:W3:Y:S01]  /*2340*/  FENCE.VIEW.ASYNC.S ;  /* 0x00000000000073c6 */ /* 0x008ee20000000000 */
[----:B--2---:R-:W-:-:S13]  /*2350*/  LOP3.LUT P0, RZ, R6, 0x1, RZ, 0xc0, !PT ;  /* 0x0000000106ff7812 */ /* 0x004fda000780c0ff */
[----:B---3--:R-:W-:Y:S01]  /*2360*/  VOTEU.ANY UP1, P0 ;  /* 0x0000000000ff7886 */ /* 0x008fe20000020100 */
[----:B------:R-:W-:-:S13]  /*2370*/  PLOP3.LUT P0, PT, PT, PT, UP1, 0x80, 0x8 ;  /* 0x000000000008781c */ /* 0x000fda0003f0f018 */
[----:B-1----:R-:W-:Y:S02]  /*2380*/  @P0 LOP3.LUT R0, R5, 0xffff, RZ, 0xc0, !PT ;  /* 0x0000ffff05000812 */ /* 0x002fe400078ec0ff */
[----:B------:R-:W-:Y:S02]  /*2390*/  @P0 MOV R2, R4 ;  /* 0x0000000400020202 */ /* 0x000fe40000000f00 */
[----:B------:R-:W-:Y:S01]  /*23a0*/  @P0 R2UR UR5, R0 ;  /* 0x00000000000502ca */ /* 0x000fe200000e0000 */
[----:B------:R-:W-:Y:S01]  /*23b0*/  VIADD R0, R3, 0x90 ;  /* 0x0000009003007836 */ /* 0x000fe20000000000 */
[----:B------:R-:W-:Y:S02]  /*23c0*/  @P0 SHF.R.U32.HI R4, RZ, 0x10, R5 ;  /* 0x00000010ff040819 */ /* 0x000fe40000011605 */
[----:B------:R-:W-:Y:S02]  /*23d0*/  @P0 R2UR UR7, R2 ;  /* 0x00000000020702ca */ /* 0x000fe400000e0000 */
[----:B------:R-:W-:-:S02]  /*23e0*/  PRMT R0, RZ, 0x654, R0 ;  /* 0x00000654ff007816 */ /* 0x000fc40000000000 */
[----:B------:R-:W-:Y:S02]  /*23f0*/  @P0 R2UR UR4, R4 ;  /* 0x00000000040402ca */ /* 0x000fe400000e0000 */
[----:B------:R1:W-:Y:S03]  /*2400*/  SYNCS.ARRIVE.TRANS64.RED.A1T0 RZ, [R0+URZ], RZ ;  /* 0x000000ff00ff79a7 */ /* 0x0003e600081004ff */
[----:B------:R-:W-:-:S04]  /*2410*/  @UP1 UMOV UR31, UR5 ;  /* 0x00000005001f1c82 */ /* 0x000fc80008000000 */
[----:B------:R-:W-:-:S04]  /*2420*/  @UP1 UMOV UR37, UR7 ;  /* 0x0000000700251c82 */ /* 0x000fc80008000000 */
[----:B------:R-:W-:Y:S01]  /*2430*/  @UP1 UMOV UR36, UR4 ;  /* 0x0000000400241c82 */ /* 0x000fe20008000000 */
[----:B------:R-:W-:Y:S05]  /*2440*/  BRA.U !UP0, `(.L_x_40) ;  /* 0x0000000108d47547 */ /* 0x000fea000b800000 */
[----:B------:R-:W2:Y:S01]  /*2450*/  LDCU.128 UR16, c[0x0][0xb10] ;  /* 0x00016200ff1077ac */ /* 0x000ea20008000c00 */
[----:B------:R-:W3:Y:S01]  /*2460*/  LDCU UR12, c[0x0][0xb20] ;  /* 0x00016400ff0c77ac */ /* 0x000ee20008000800 */
[----:B------:R-:W4:Y:S01]  /*2470*/  LDCU UR20, c[0x0][0xb0c] ;  /* 0x00016180ff1477ac */ /* 0x000f220008000800 */
[----:B------:R-:W1:Y:S01]  /*2480*/  LDCU.64 UR8, c[0x0][0xb28] ;  /* 0x00016500ff0877ac */ /* 0x000e620008000a00 */
[----:B------:R-:W-:Y:S02]  /*2490*/  UISETP.NE.AND UP3, UPT, UR45, 0x1, UPT ;  /* 0x000000012d00788c */ /* 0x000fe4000bf65270 */
[----:B--2---:R-:W-:Y:S02]  /*24a0*/  UIMAD.WIDE.U32 UR10, UR38, UR19, URZ ;  /* 0x00000013260a72a5 */ /* 0x004fe4000f8e00ff */
[----:B------:R-:W-:Y:S02]  /*24b0*/  UIMAD.WIDE.U32 UR4, UR39, UR16, URZ ;  /* 0x00000010270472a5 */ /* 0x000fe4000f8e00ff */
[----:B------:R-:W-:-:S02]  /*24c0*/  UISETP.NE.AND UP0, UPT, UR18, 0x1, UPT ;  /* 0x000000011200788c */ /* 0x000fc4000bf05270 */
[----:B------:R-:W-:Y:S01]  /*24d0*/  UIMAD.WIDE.U32 UR22, UR31, UR19, URZ ;  /* 0x000000131f1672a5 */ /* 0x000fe2000f8e00ff */
[----:B------:R-:W-:Y:S02]  /*24e0*/  UMOV UR10, UR11 ;  /* 0x0000000b000a7c82 */ /* 0x000fe40008000000 */
[----:B------:R-:W-:Y:S01]  /*24f0*/  UMOV UR4, UR5 ;  /* 0x0000000500047c82 */ /* 0x000fe20008000000 */
[----:B---3--:R-:W-:Y:S02]  /*2500*/  USHF.R.U32.HI UR10, URZ, UR12, UR10 ;  /* 0x0000000cff0a7299 */ /* 0x008fe4000801160a */
[----:B----4-:R-:W-:Y:S02]  /*2510*/  UISETP.NE.AND UP2, UPT, UR20, 0x1, UPT ;  /* 0x000000011400788c */ /* 0x010fe4000bf45270 */
[----:B------:R-:W-:Y:S02]  /*2520*/  USHF.R.U32.HI UR4, URZ, UR17, UR4 ;  /* 0x00000011ff047299 */ /* 0x000fe40008011604 */
[----:B------:R-:W-:-:S02]  /*2530*/  USEL UR5, UR38, UR10, !UP0 ;  /* 0x0000000a26057287 */ /* 0x000fc4000c000000 */
[----:B------:R-:W-:Y:S02]  /*2540*/  USEL UR7, UR39, UR4, !UP2 ;  /* 0x0000000427077287 */ /* 0x000fe4000d000000 */
[----:B-1----:R-:W-:Y:S01]  /*2550*/  UIMAD.WIDE.U32 UR10, UR5, UR8, URZ ;  /* 0x00000008050a72a5 */ /* 0x002fe2000f8e00ff */
[----:B------:R-:W-:Y:S01]  /*2560*/  UMOV UR4, UR23 ;  /* 0x0000001700047c82 */ /* 0x000fe20008000000 */
[----:B------:R-:W-:Y:S02]  /*2570*/  UIMAD.WIDE.U32 UR14, UR37, UR16, URZ ;  /* 0x00000010250e72a5 */ /* 0x000fe4000f8e00ff */
[----:B------:R-:W-:-:S03]  /*2580*/  UIMAD.WIDE.U32 UR22, UR7, UR8, URZ ;  /* 0x00000008071672a5 */ /* 0x000fc6000f8e00ff */
[----:B------:R-:W-:Y:S01]  /*2590*/  UMOV UR10, UR11 ;  /* 0x0000000b000a7c82 */ /* 0x000fe20008000000 */
[----:B------:R-:W-:Y:S02]  /*25a0*/  USHF.R.U32.HI UR4, URZ, UR12, UR4 ;  /* 0x0000000cff047299 */ /* 0x000fe40008011604 */
[----:B------:R-:W-:Y:S01]  /*25b0*/  @UP3 USHF.R.U32.HI UR5, URZ, UR9, UR10 ;  /* 0x00000009ff053299 */ /* 0x000fe2000801160a */
[----:B------:R-:W-:Y:S01]  /*25c0*/  UMOV UR14, UR15 ;  /* 0x0000000f000e7c82 */ /* 0x000fe20008000000 */
[----:B------:R-:W-:Y:S01]  /*25d0*/  UMOV UR22, UR23 ;  /* 0x0000001700167c82 */ /* 0x000fe20008000000 */
[----:B------:R-:W-:Y:S02]  /*25e0*/  USHF.R.U32.HI UR17, URZ, UR17, UR14 ;  /* 0x00000011ff117299 */ /* 0x000fe4000801160e */
[----:B------:R-:W-:Y:S02]  /*25f0*/  USEL UR4, UR31, UR4, !UP0 ;  /* 0x000000041f047287 */ /* 0x000fe4000c000000 */
[----:B------:R-:W-:-:S02]  /*2600*/  @UP3 USHF.R.U32.HI UR7, URZ, UR9, UR22 ;  /* 0x00000009ff073299 */ /* 0x000fc40008011616 */
[----:B------:R-:W-:Y:S02]  /*2610*/  UIMAD UR10, UR45, UR5, URZ ;  /* 0x000000052d0a72a4 */ /* 0x000fe4000f8e02ff */
[----:B------:R-:W-:Y:S02]  /*2620*/  USEL UR5, UR37, UR17, !UP2 ;  /* 0x0000001125057287 */ /* 0x000fe4000d000000 */
[----:B------:R-:W-:Y:S02]  /*2630*/  UIMAD UR12, UR45, UR7, URZ ;  /* 0x000000072d0c72a4 */ /* 0x000fe4000f8e02ff */
[----:B------:R-:W-:Y:S02]  /*2640*/  UISETP.GE.AND UP0, UPT, UR4, UR10, UPT ;  /* 0x0000000a0400728c */ /* 0x000fe4000bf06270 */
[----:B------:R-:W-:Y:S02]  /*2650*/  UIMAD.WIDE.U32 UR10, UR4, UR8, URZ ;  /* 0x00000008040a72a5 */ /* 0x000fe4000f8e00ff */
[----:B------:R-:W-:-:S02]  /*2660*/  UISETP.GE.OR UP0, UPT, UR5, UR12, UP0 ;  /* 0x0000000c0500728c */ /* 0x000fc40008706670 */
[----:B------:R-:W-:Y:S02]  /*2670*/  UIMAD.WIDE.U32 UR14, UR5, UR8, URZ ;  /* 0x00000008050e72a5 */ /* 0x000fe4000f8e00ff */
[----:B------:R-:W-:Y:S01]  /*2680*/  UIADD3 UR12, UPT, UPT, -UR5, URZ, URZ ;  /* 0x000000ff050c7290 */ /* 0x000fe2000fffe1ff */
[----:B------:R-:W-:Y:S01]  /*2690*/  UMOV UR10, UR11 ;  /* 0x0000000b000a7c82 */ /* 0x000fe20008000000 */
[----:B------:R-:W-:Y:S02]  /*26a0*/  UIADD3 UR11, UPT, UPT, -UR4, URZ, URZ ;  /* 0x000000ff040b7290 */ /* 0x000fe4000fffe1ff */
[----:B------:R-:W-:-:S03]  /*26b0*/  USHF.R.U32.HI UR10, URZ, UR9, UR10 ;  /* 0x00000009ff0a7299 */ /* 0x000fc6000801160a */
[----:B------:R-:W-:Y:S01]  /*26c0*/  @!UP0 UMOV UR8, UR15 ;  /* 0x0000000f00088c82 */ /* 0x000fe20008000000 */
[----:B------:R-:W-:Y:S02]  /*26d0*/  UIMAD UR11, UR18, UR11, UR31 ;  /* 0x0000000b120b72a4 */ /* 0x000fe4000f8e021f */
[----:B------:R-:W-:Y:S02]  /*26e0*/  USEL UR10, UR4, UR10, !UP3 ;  /* 0x0000000a040a7287 */ /* 0x000fe4000d800000 */
[----:B------:R-:W-:Y:S02]  /*26f0*/  @!UP0 USHF.R.U32.HI UR8, URZ, UR9, UR8 ;  /* 0x00000009ff088299 */ /* 0x000fe40008011608 */
[----:B------:R-:W-:Y:S02]  /*2700*/  UIADD3 UR9, UPT, UPT, -UR10, URZ, URZ ;  /* 0x000000ff0a097290 */ /* 0x000fe4000fffe1ff */
[----:B------:R-:W-:Y:S02]  /*2710*/  @!UP0 USEL UR8, UR5, UR8, !UP3 ;  /* 0x0000000805088287 */ /* 0x000fe4000d800000 */
[----:B------:R-:W-:-:S02]  /*2720*/  UIMAD UR9, UR45, UR9, UR4 ;  /* 0x000000092d0972a4 */ /* 0x000fc4000f8e0204 */
[----:B------:R-:W-:Y:S02]  /*2730*/  @!UP0 UIADD3 UR10, UPT, UPT, UR10, -UR8, URZ ;  /* 0x800000080a0a8290 */ /* 0x000fe4000fffe0ff */
[----:B------:R-:W-:Y:S02]  /*2740*/  @!UP0 UIMAD UR8, UR9, UR7, UR8 ;  /* 0x00000007090882a4 */ /* 0x000fe4000f8e0208 */
[----:B------:R-:W-:Y:S02]  /*2750*/  @!UP0 UIMAD UR4, UR45, UR10, UR5 ;  /* 0x0000000a2d0482a4 */ /* 0x000fe4000f8e0205 */
[----:B------:R-:W-:Y:S02]  /*2760*/  UIMAD UR7, UR20, UR12, UR37 ;  /* 0x0000000c140772a4 */ /* 0x000fe4000f8e0225 */
[----:B------:R-:W-:Y:S01]  /*2770*/  UIMAD UR31, UR4, UR18, UR11 ;  /* 0x00000012041f72a4 */ /* 0x000fe2000f8e020b */
[----:B------:R-:W-:Y:S02]  /*2780*/  @!UP0 UMOV UR5, UR8 ;  /* 0x0000000800058c82 */ /* 0x000fe40008000000 */
[----:B------:R-:W-:-:S12]  /*2790*/  UIMAD UR37, UR5, UR20, UR7 ;  /* 0x00000014052572a4 */ /* 0x000fd8000f8e0207 */
.L_x_40:
[----:B------:R-:W2:Y:S02]  /*27a0*/  LDCU UR4, c[0x0][0xb30] ;  /* 0x00016600ff0477ac */ /* 0x000ea40008000800 */
[----:B--2---:R-:W-:-:S09]  /*27b0*/  UISETP.NE.AND UP0, UPT, UR4, 0x1, UPT ;  /* 0x000000010400788c */ /* 0x004fd2000bf05270 */
[----:B------:R-:W-:Y:S05]  /*27c0*/  BRA.U UP0, `(.L_x_41) ;  /* 0x0000000100447547 */ /* 0x000fea000b800000 */
[----:B------:R-:W2:Y:S01]  /*27d0*/  LDCU.128 UR16, c[0x0][0xb10] ;  /* 0x00016200ff1077ac */ /* 0x000ea20008000c00 */
[----:B------:R-:W3:Y:S01]  /*27e0*/  LDCU UR10, c[0x0][0xb0c] ;  /* 0x00016180ff0a77ac */ /* 0x000ee20008000800 */
[----:B------:R-:W4:Y:S01]  /*27f0*/  LDCU UR7, c[0x0][0xb20] ;  /* 0x00016400ff0777ac */ /* 0x000f220008000800 */
[----:B--2---:R-:W-:Y:S02]  /*2800*/  UIMAD.WIDE.U32 UR8, UR37, UR16, URZ ;  /* 0x00000010250872a5 */ /* 0x004fe4000f8e00ff */
[----:B------:R-:W-:Y:S02]  /*2810*/  UIMAD.WIDE.U32 UR4, UR31, UR19, URZ ;  /* 0x000000131f0472a5 */ /* 0x000fe4000f8e00ff */
[----:B---3--:R-:W-:Y:S02]  /*2820*/  UISETP.NE.AND UP2, UPT, UR10, 0x1, UPT ;  /* 0x000000010a00788c */ /* 0x008fe4000bf45270 */
[----:B------:R-:W-:Y:S01]  /*2830*/  UISETP.NE.AND UP0, UPT, UR18, 0x1, UPT ;  /* 0x000000011200788c */ /* 0x000fe2000bf05270 */
[----:B------:R-:W-:-:S02]  /*2840*/  UMOV UR8, UR9 ;  /* 0x0000000900087c82 */ /* 0x000fc40008000000 */
[----:B------:R-:W-:Y:S01]  /*2850*/  UMOV UR4, UR5 ;  /* 0x0000000500047c82 */ /* 0x000fe20008000000 */
[----:B------:R-:W-:Y:S02]  /*2860*/  USHF.R.U32.HI UR17, URZ, UR17, UR8 ;  /* 0x00000011ff117299 */ /* 0x000fe40008011608 */
[----:B----4-:R-:W-:Y:S02]  /*2870*/  USHF.R.U32.HI UR4, URZ, UR7, UR4 ;  /* 0x00000007ff047299 */ /* 0x010fe40008011604 */
[----:B------:R-:W-:Y:S02]  /*2880*/  USEL UR5, UR37, UR17, !UP2 ;  /* 0x0000001125057287 */ /* 0x000fe4000d000000 */
[----:B------:R-:W-:-:S04]  /*2890*/  USEL UR4, UR31, UR4, !UP0 ;  /* 0x000000041f047287 */ /* 0x000fc8000c000000 */
[----:B------:R-:W-:Y:S02]  /*28a0*/  UIADD3 UR7, UPT, UPT, UR5, -UR4, URZ ;  /* 0x8000000405077290 */ /* 0x000fe4000fffe0ff */
[----:B------:R-:W-:Y:S02]  /*28b0*/  UIADD3 UR4, UPT, UPT, -UR5, UR4, URZ ;  /* 0x0000000405047290 */ /* 0x000fe4000fffe1ff */
[----:B------:R-:W-:Y:S02]  /*28c0*/  UIMAD UR31, UR7, UR18, UR31 ;  /* 0x00000012071f72a4 */ /* 0x000fe4000f8e021f */
[----:B------:R-:W-:-:S12]  /*28d0*/  UIMAD UR37, UR4, UR10, UR37 ;  /* 0x0000000a042572a4 */ /* 0x000fd8000f8e0225 */
.L_x_41:
[----:B------:R-:W-:Y:S01]  /*28e0*/  VIADD R11, R11, 0x1 ;  /* 0x000000010b0b7836 */ /* 0x000fe20000000000 */
[----:B------:R-:W-:Y:S02]  /*28f0*/  R2UR UR5, R55 ;  /* 0x00000000370572ca */ /* 0x000fe400000e0000 */
[----:B------:R-:W-:Y:S02]  /*2900*/  R2UR UR4, R54 ;  /* 0x00000000360472ca */ /* 0x000fe400000e0000 */
[C---:B------:R-:W-:Y:S02]  /*2910*/  ISETP.NE.AND P0, PT, R11.reuse, 0x2, PT ;  /* 0x000000020b00780c */ /* 0x040fe40003f05270 */
[----:B------:R-:W-:Y:S02]  /*2920*/  PLOP3.LUT P1, PT, PT, PT, PT, 0x80, 0x8 ;  /* 0x000000000008781c */ /* 0x000fe40003f2f070 */
[----:B-1----:R-:W-:Y:S02]  /*2930*/  SEL R0, RZ, 0x1, P0 ;  /* 0x00000001ff007807 */ /* 0x002fe40000000000 */
[----:B------:R-:W-:-:S02]  /*2940*/  SEL R11, R11, RZ, P0 ;  /* 0x000000ff0b0b7207 */ /* 0x000fc40000000000 */
[----:B------:R-:W-:Y:S01]  /*2950*/  LOP3.LUT R10, R10, R0, RZ, 0x3c, !PT ;  /* 0x000000000a0a7212 */ /* 0x000fe200078e3cff */
[----:B------:R-:W-:Y:S02]  /*2960*/  UIADD3 UR20, UPT, UPT, UR37, UR5, URZ ;  /* 0x0000000525147290 */ /* 0x000fe4000fffe0ff */
[----:B------:R-:W-:Y:S01]  /*2970*/  UIADD3 UR32, UPT, UPT, UR31, UR4, URZ ;  /* 0x000000041f207290 */ /* 0x000fe2000fffe0ff */
[----:B------:R-:W-:Y:S11]  /*2980*/  BRA.U UP1, `(.L_x_42) ;  /* 0xfffffff101387547 */ /* 0x000ff6000b83ffff */
[----:B------:R-:W-:Y:S01]  /*2990*/  UIADD3 UR13, UPT, UPT, UR13, 0x18, URZ ;  /* 0x000000180d0d7890 */ /* 0x000fe2000fffe0ff */
[----:B------:R-:W-:-:S03]  /*29a0*/  SHF.L.U32 R2, R12, 0x1f, RZ ;  /* 0x0000001f0c027819 */ /* 0x000fc600000006ff */
[----:B------:R-:W-:-:S09]  /*29b0*/  ULEA UR4, UR6, UR13, 0x3 ;  /* 0x0000000d06047291 */ /* 0x000fd2000f8e18ff */
[----:B------:R-:W1:Y:S02]  /*29c0*/  SYNCS.PHASECHK.TRANS64.TRYWAIT P0, [UR4], R2 ;  /* 0x00000002ff0075a7 */ /* 0x000e640008001104 */
[----:B-1----:R-:W-:Y:S05]  /*29d0*/  @!P0 BRA `(.L_x_43) ;  /* 0x0000009800008947 */ /* 0x002fea0003800000 */
.L_x_189:
[----:B------:R-:W-:-:S04]  /*29e0*/  UIADD3 UR4, UPT, UPT, UR6, 0x1, URZ ;  /* 0x0000000106047890 */ /* 0x000fc8000fffe0ff */
[----:B------:R-:W-:-:S04]  /*29f0*/  UISETP.NE.AND UP0, UPT, UR4, 0x3, UPT ;  /* 0x000000030400788c */ /* 0x000fc8000bf05270 */
[----:B------:R-:W-:Y:S02]  /*2a00*/  USEL UR6, URZ, 0x1, UP0 ;  /* 0x00000001ff067887 */ /* 0x000fe40008000000 */
[----:B------:R-:W-:-:S04]  /*2a10*/  USEL UR4, UR4, URZ, UP0 ;  /* 0x000000ff04047287 */ /* 0x000fc80008000000 */
[----:B------:R-:W-:Y:S01]  /*2a20*/  ULEA UR5, UR4, UR13, 0x3 ;  /* 0x0000000d04057291 */ /* 0x000fe2000f8e18ff */
[----:B------:R-:W-:-:S04]  /*2a30*/  LOP3.LUT R12, R12, UR6, RZ, 0x3c, !PT ;  /* 0x000000060c0c7c12 */ /* 0x000fc8000f8e3cff */
[----:B-1----:R-:W-:-:S04]  /*2a40*/  SHF.L.U32 R2, R12, 0x1f, RZ ;  /* 0x0000001f0c027819 */ /* 0x002fc800000006ff */
[----:B------:R-:W1:Y:S02]  /*2a50*/  SYNCS.PHASECHK.TRANS64.TRYWAIT P0, [UR5], R2 ;  /* 0x00000002ff0075a7 */ /* 0x000e640008001105 */
[----:B-1----:R-:W-:Y:S05]  /*2a60*/  @!P0 BRA `(.L_x_44) ;  /* 0x0000009400f48947 */ /* 0x002fea0003800000 */
.L_x_191:
[----:B------:R-:W-:-:S04]  /*2a70*/  UIADD3 UR4, UPT, UPT, UR4, 0x1, URZ ;  /* 0x0000000104047890 */ /* 0x000fc8000fffe0ff */
[----:B------:R-:W-:-:S04]  /*2a80*/  UISETP.NE.AND UP0, UPT, UR4, 0x3, UPT ;  /* 0x000000030400788c */ /* 0x000fc8000bf05270 */
[----:B------:R-:W-:Y:S02]  /*2a90*/  USEL UR5, URZ, 0x1, UP0 ;  /* 0x00000001ff057887 */ /* 0x000fe40008000000 */
[----:B------:R-:W-:-:S04]  /*2aa0*/  USEL UR4, UR4, URZ, UP0 ;  /* 0x000000ff04047287 */ /* 0x000fc80008000000 */
[----:B------:R-:W-:Y:S01]  /*2ab0*/  ULEA UR4, UR4, UR13, 0x3 ;  /* 0x0000000d04047291 */ /* 0x000fe2000f8e18ff */
[----:B-1----:R-:W-:-:S04]  /*2ac0*/  LOP3.LUT R2, R12, UR5, RZ, 0x3c, !PT ;  /* 0x000000050c027c12 */ /* 0x002fc8000f8e3cff */
[----:B------:R-:W-:Y:S01]  /*2ad0*/  SHF.L.U32 R2, R2, 0x1f, RZ ;  /* 0x0000001f02027819 */ /* 0x000fe200000006ff */
[----:B------:R-:W-:-:S07]  /*2ae0*/  IMAD.U32 R0, RZ, RZ, UR4 ;  /* 0x00000004ff007e24 */ /* 0x000fce000f8e00ff */
.L_x_45:
[----:B-1----:R1:W2:Y:S02]  /*2af0*/  SYNCS.PHASECHK.TRANS64.TRYWAIT P0, [R0+URZ], R2 ;  /* 0x00000002000075a7 */ /* 0x0022a400080011ff */
[----:B--2---:R-:W-:Y:S05]  /*2b00*/  @!P0 NANOSLEEP.SYNCS 0x989680 ;  /* 0x009896800000895d */ /* 0x004fea0003900000 */
[----:B------:R-:W2:Y:S02]  /*2b10*/  @!P0 SYNCS.PHASECHK.TRANS64 P0, [R0+URZ], R2 ;  /* 0x00000002000085a7 */ /* 0x000ea400080010ff */
[----:B--2---:R-:W-:Y:S05]  /*2b20*/  @P0 EXIT ;  /* 0x000000000000094d */ /* 0x004fea0003800000 */
[----:B------:R-:W-:Y:S05]  /*2b30*/  BRA `(.L_x_45) ;  /* 0xfffffffc00ec7947 */ /* 0x000fea000383ffff */
.L_x_22:
[----:B------:R-:W1:Y:S02]  /*2b40*/  S2UR UR4, SR_CgaCtaId ;  /* 0x00000000000479c3 */ /* 0x000e640000008800 */
[----:B-1----:R-:W-:-:S04]  /*2b50*/  UISETP.NE.AND UP0, UPT, UR4, URZ, UPT ;  /* 0x000000ff0400728c */ /* 0x002fc8000bf05270 */
[----:B------:R-:W-:-:S09]  /*2b60*/  UISETP.NE.OR UP0, UPT, UR13, 0x1, UP0 ;  /* 0x000000010d00788c */ /* 0x000fd20008705670 */
[----:B------:R-:W-:Y:S05]  /*2b70*/  BRA.U UP0, `(.L_x_46) ;  /* 0x00000005004c7547 */ /* 0x000fea000b800000 */
[----:B------:R-:W1:Y:S01]  /*2b80*/  S2UR UR5, SR_CgaCtaId ;  /* 0x00000000000579c3 */ /* 0x000e620000008800 */
[----:B------:R-:W-:Y:S01]  /*2b90*/  UMOV UR4, 0x400 ;  /* 0x0000040000047882 */ /* 0x000fe20000000000 */
[----:B------:R-:W-:Y:S01]  /*2ba0*/  ISETP.GE.U32.AND P2, PT, R3, 0x4, PT ;  /* 0x000000040300780c */ /* 0x000fe20003f46070 */
[----:B------:R-:W-:Y:S01]  /*2bb0*/  IMAD.MOV.U32 R12, RZ, RZ, 0x1 ;  /* 0x00000001ff0c7424 */ /* 0x000fe200078e00ff */
[----:B------:R-:W-:Y:S02]  /*2bc0*/  CS2R R10, SRZ ;  /* 0x00000000000a7805 */ /* 0x000fe4000001ff00 */
[----:B------:R-:W-:Y:S01]  /*2bd0*/  CS2R R8, SRZ ;  /* 0x0000000000087805 */ /* 0x000fe2000001ff00 */
[----:B-1----:R-:W-:-:S03]  /*2be0*/  ULEA UR6, UR5, UR4, 0x18 ;  /* 0x0000000405067291 */ /* 0x002fc6000f8ec0ff */
[----:B------:R-:W-:-:S09]  /*2bf0*/  UMOV UR5, URZ ;  /* 0x000000ff00057c82 */ /* 0x000fd20008000000 */
.L_x_50:
[----:B------:R-:W-:Y:S02]  /*2c00*/  LEA R0, R8, UR6, 0x3 ;  /* 0x0000000608007c11 */ /* 0x000fe4000f8e18ff */
[----:B------:R-:W-:-:S03]  /*2c10*/  SHF.L.U32 R4, R9, 0x1f, RZ ;  /* 0x0000001f09047819 */ /* 0x000fc600000006ff */
[----:B------:R-:W-:Y:S01]  /*2c20*/  VIADD R5, R0, 0xf0 ;  /* 0x000000f000057836 */ /* 0x000fe20000000000 */
[----:B------:R-:W1:Y:S02]  /*2c30*/  SYNCS.PHASECHK.TRANS64.TRYWAIT P0, [R0+URZ+0xe0], R4 ;  /* 0x0000e004000075a7 */ /* 0x000e6400080011ff */
[----:B-1----:R-:W-:Y:S05]  /*2c40*/  @!P0 BRA `(.L_x_47) ;  /* 0x0000009400948947 */ /* 0x002fea0003800000 */
.L_x_192:
[----:B------:R-:W-:Y:S01]  /*2c50*/  ULEA UR4, UR5, UR6, 0x3 ;  /* 0x0000000605047291 */ /* 0x000fe2000f8e18ff */
[----:B-1----:R-:W-:Y:S01]  /*2c60*/  PRMT R0, RZ, 0x654, R5 ;  /* 0x00000654ff007816 */ /* 0x002fe20000000005 */
[----:B------:R-:W-:Y:S01]  /*2c70*/  @!P2 IMAD.MOV.U32 R4, RZ, RZ, 0x10 ;  /* 0x00000010ff04a424 */ /* 0x000fe200078e00ff */
[----:B------:R-:W-:Y:S01]  /*2c80*/  SHF.L.U32 R5, R12, 0x1f, RZ ;  /* 0x0000001f0c057819 */ /* 0x000fe200000006ff */
[----:B------:R-:W-:Y:S01]  /*2c90*/  UIADD3 UR7, UPT, UPT, UR4, 0x80, URZ ;  /* 0x0000008004077890 */ /* 0x000fe2000fffe0ff */
[----:B------:R1:W-:Y:S05]  /*2ca0*/  SYNCS.ARRIVE.TRANS64.RED.A1T0 RZ, [R0+URZ], RZ ;  /* 0x000000ff00ff79a7 */ /* 0x0003ea00081004ff */
[----:B------:R-:W-:Y:S01]  /*2cb0*/  IMAD.U32 R6, RZ, RZ, UR7 ;  /* 0x00000007ff067e24 */ /* 0x000fe2000f8e00ff */
[----:B------:R-:W2:Y:S04]  /*2cc0*/  SYNCS.PHASECHK.TRANS64.TRYWAIT P0, [UR4+0x90], R5 ;  /* 0x00009005ff0075a7 */ /* 0x000ea80008001104 */
[----:B------:R-:W-:Y:S01]  /*2cd0*/  PRMT R6, R3, 0x654, R6 ;  /* 0x0000065403067816 */ /* 0x000fe20000000006 */
[----:B-12---:R-:W-:Y:S06]  /*2ce0*/  @!P0 BRA `(.L_x_48) ;  /* 0x0000009400808947 */ /* 0x006fec0003800000 */
.L_x_194:
[----:B------:R-:W-:Y:S01]  /*2cf0*/  ULEA UR8, UR5, UR6, 0x4 ;  /* 0x0000000605087291 */ /* 0x000fe2000f8e20ff */
[----:B------:R-:W-:Y:S01]  /*2d00*/  SEL R2, R6, R2, !P2 ;  /* 0x0000000206027207 */ /* 0x000fe20005000000 */
[----:B------:R-:W-:Y:S01]  /*2d10*/  UIADD3 UR9, UPT, UPT, UR4, 0x80, URZ ;  /* 0x0000008004097890 */ /* 0x000fe2000fffe0ff */
[----:B-1----:R-:W-:Y:S01]  /*2d20*/  LEA R0, R11, UR6, 0x3 ;  /* 0x000000060b007c11 */ /* 0x002fe2000f8e18ff */
[----:B------:R-:W-:Y:S01]  /*2d30*/  UIADD3 UR8, UPT, UPT, UR8, 0x110, URZ ;  /* 0x0000011008087890 */ /* 0x000fe2000fffe0ff */
[----:B------:R1:W-:Y:S01]  /*2d40*/  @!P2 SYNCS.ARRIVE.TRANS64.RED RZ, [R2+URZ], R4 ;  /* 0x0000000402ffa9a7 */ /* 0x0003e200080004ff */
[----:B------:R-:W-:Y:S01]  /*2d50*/  UIADD3 UR4, UPT, UPT, UR5, 0x1, URZ ;  /* 0x0000000105047890 */ /* 0x000fe2000fffe0ff */
[----:B------:R-:W-:-:S03]  /*2d60*/  VIADD R8, R8, 0x1 ;  /* 0x0000000108087836 */ /* 0x000fc60000000000 */
[----:B------:R-:W-:Y:S02]  /*2d70*/  UISETP.NE.AND UP0, UPT, UR4, 0x2, UPT ;  /* 0x000000020400788c */ /* 0x000fe4000bf05270 */
[----:B------:R-:W-:Y:S01]  /*2d80*/  ISETP.NE.AND P0, PT, R8, 0x2, PT ;  /* 0x000000020800780c */ /* 0x000fe20003f05270 */
[----:B------:R-:W-:Y:S06]  /*2d90*/  UGETNEXTWORKID.BROADCAST [UR8], [UR9] ;  /* 0x00000000080073ca */ /* 0x000fec0008000100 */
[----:B------:R-:W-:Y:S02]  /*2da0*/  USEL UR7, URZ, 0x1, UP0 ;  /* 0x00000001ff077887 */ /* 0x000fe40008000000 */
[----:B------:R-:W-:-:S04]  /*2db0*/  USEL UR5, UR4, URZ, UP0 ;  /* 0x000000ff04057287 */ /* 0x000fc80008000000 */
[----:B------:R-:W-:Y:S02]  /*2dc0*/  LOP3.LUT R12, R12, UR7, RZ, 0x3c, !PT ;  /* 0x000000070c0c7c12 */ /* 0x000fe4000f8e3cff */
[----:B-1----:R-:W-:-:S04]  /*2dd0*/  SHF.L.U32 R4, R10, 0x1f, RZ ;  /* 0x0000001f0a047819 */ /* 0x002fc800000006ff */
[----:B------:R-:W1:Y:S02]  /*2de0*/  SYNCS.PHASECHK.TRANS64.TRYWAIT P1, [R0+URZ+0x80], R4 ;  /* 0x00008004000075a7 */ /* 0x000e6400080211ff */
[----:B-1----:R-:W-:Y:S05]  /*2df0*/  @!P1 BRA `(.L_x_49) ;  /* 0x0000009400549947 */ /* 0x002fea0003800000 */
.L_x_195:
[C---:B-1----:R-:W-:Y:S01]  /*2e00*/  LEA R4, R11.reuse, UR6, 0x4 ;  /* 0x000000060b047c11 */ /* 0x042fe2000f8e20ff */
[----:B------:R-:W-:Y:S01]  /*2e10*/  VIADD R0, R0, 0x90 ;  /* 0x0000009000007836 */ /* 0x000fe20000000000 */
[----:B------:R-:W-:Y:S01]  /*2e20*/  SEL R8, R8, RZ, P0 ;  /* 0x000000ff08087207 */ /* 0x000fe20000000000 */
[----:B------:R-:W-:-:S03]  /*2e30*/  VIADD R11, R11, 0x1 ;  /* 0x000000010b0b7836 */ /* 0x000fc60000000000 */
[----:B------:R-:W1:Y:S01]  /*2e40*/  LDS.128 R4, [R4+0x110] ;  /* 0x0001100004047984 */ /* 0x000e620000000c00 */
[----:B------:R-:W-:Y:S02]  /*2e50*/  PRMT R0, RZ, 0x654, R0 ;  /* 0x00000654ff007816 */ /* 0x000fe40000000000 */
[C---:B------:R-:W-:Y:S01]  /*2e60*/  ISETP.NE.AND P1, PT, R11.reuse, 0x2, PT ;  /* 0x000000020b00780c */ /* 0x040fe20003f25270 */
[----:B------:R-:W-:Y:S01]  /*2e70*/  @!PT LDS RZ, [RZ] ;  /* 0x00000000fffff984 */ /* 0x000fe20000000800 */
[----:B------:R-:W-:Y:S01]  /*2e80*/  @!PT LDS RZ, [RZ] ;  /* 0x00000000fffff984 */ /* 0x000fe20000000800 */
[----:B------:R-:W-:Y:S01]  /*2e90*/  @!PT LDS RZ, [RZ] ;  /* 0x00000000fffff984 */ /* 0x000fe20000000800 */
[----:B------:R-:W-:Y:S01]  /*2ea0*/  @!PT LDS RZ, [RZ] ;  /* 0x00000000fffff984 */ /* 0x000fe20000000800 */
[----:B------:R2:W-:Y:S06]  /*2eb0*/  MEMBAR.ALL.CTA ;  /* 0x0000000000007992 */ /* 0x0005ec0000008000 */
[----:B--2---:R-:W2:Y:S01]  /*2ec0*/  FENCE.VIEW.ASYNC.S ;  /* 0x00000000000073c6 */ /* 0x004ea20000000000 */
[----:B------:R-:W-:Y:S01]  /*2ed0*/  SEL R11, R11, RZ, P1 ;  /* 0x000000ff0b0b7207 */ /* 0x000fe20000800000 */
[----:B--2---:R2:W-:Y:S01]  /*2ee0*/  SYNCS.ARRIVE.TRANS64.RED.A1T0 RZ, [R0+URZ], RZ ;  /* 0x000000ff00ff79a7 */ /* 0x0045e200081004ff */
[----:B-1----:R-:W-:-:S02]  /*2ef0*/  LOP3.LUT P3, RZ, R6, 0x1, RZ, 0xc0, !PT ;  /* 0x0000000106ff7812 */ /* 0x002fc4000786c0ff */
[----:B------:R-:W-:-:S04]  /*2f00*/  SEL R4, RZ, 0x1, P1 ;  /* 0x00000001ff047807 */ /* 0x000fc80000800000 */
[----:B------:R-:W-:Y:S02]  /*2f10*/  LOP3.LUT R10, R10, R4, RZ, 0x3c, !PT ;  /* 0x000000040a0a7212 */ /* 0x000fe400078e3cff */
[----:B--2---:R-:W-:-:S04]  /*2f20*/  SEL R0, RZ, 0x1, P0 ;  /* 0x00000001ff007807 */ /* 0x004fc80000000000 */
[----:B------:R-:W-:Y:S01]  /*2f30*/  LOP3.LUT R9, R9, R0, RZ, 0x3c, !PT ;  /* 0x0000000009097212 */ /* 0x000fe200078e3cff */
[----:B------:R-:W-:Y:S06]  /*2f40*/  @P3 BRA `(.L_x_50) ;  /* 0xfffffffc002c3947 */ /* 0x000fec000383ffff */
[----:B------:R-:W-:Y:S01]  /*2f50*/  ULEA UR4, UR5, UR6, 0x3 ;  /* 0x0000000605047291 */ /* 0x000fe2000f8e18ff */
[----:B------:R-:W-:-:S08]  /*2f60*/  SHF.L.U32 R2, R12, 0x1f, RZ ;  /* 0x0000001f0c027819 */ /* 0x000fd000000006ff */
[----:B------:R-:W1:Y:S02]  /*2f70*/  SYNCS.PHASECHK.TRANS64 P0, [UR4+0x90], R2 ;  /* 0x00009002ff0075a7 */ /* 0x000e640008001004 */
[----:B-1----:R-:W-:Y:S05]  /*2f80*/  @P0 BRA `(.L_x_51) ;  /* 0x0000000000080947 */ /* 0x002fea0003800000 */
[----:B------:R-:W1:Y:S02]  /*2f90*/  SYNCS.PHASECHK.TRANS64.TRYWAIT P0, [UR4+0x90], R2 ;  /* 0x00009002ff0075a7 */ /* 0x000e640008001104 */
[----:B-1----:R-:W-:Y:S05]  /*2fa0*/  @!P0 BRA `(.L_x_52) ;  /* 0x0000009000fc8947 */ /* 0x002fea0003800000 */
.L_x_51:
[----:B------:R-:W-:-:S04]  /*2fb0*/  UIADD3 UR7, UPT, UPT, UR5, 0x1, URZ ;  /* 0x0000000105077890 */ /* 0x000fc8000fffe0ff */
[----:B------:R-:W-:-:S04]  /*2fc0*/  UISETP.NE.AND UP0, UPT, UR7, 0x2, UPT ;  /* 0x000000020700788c */ /* 0x000fc8000bf05270 */
[----:B------:R-:W-:Y:S02]  /*2fd0*/  USEL UR8, URZ, 0x1, UP0 ;  /* 0x00000001ff087887 */ /* 0x000fe40008000000 */
[----:B------:R-:W-:-:S04]  /*2fe0*/  USEL UR7, UR7, URZ, UP0 ;  /* 0x000000ff07077287 */ /* 0x000fc80008000000 */
[----:B------:R-:W-:Y:S01]  /*2ff0*/  ULEA UR7, UR7, UR6, 0x3 ;  /* 0x0000000607077291 */ /* 0x000fe2000f8e18ff */
[----:B-1----:R-:W-:-:S04]  /*3000*/  LOP3.LUT R2, R12, UR8, RZ, 0x3c, !PT ;  /* 0x000000080c027c12 */ /* 0x002fc8000f8e3cff */
[----:B------:R-:W-:-:S04]  /*3010*/  SHF.L.U32 R0, R2, 0x1f, RZ ;  /* 0x0000001f02007819 */ /* 0x000fc800000006ff */
[----:B------:R-:W1:Y:S02]  /*3020*/  SYNCS.PHASECHK.TRANS64 P0, [UR7+0x90], R0 ;  /* 0x00009000ff0075a7 */ /* 0x000e640008001007 */
[----:B-1----:R-:W-:Y:S05]  /*3030*/  @P0 EXIT ;  /* 0x000000000000094d */ /* 0x002fea0003800000 */
[----:B------:R-:W-:Y:S02]  /*3040*/  SHF.L.U32 R2, R2, 0x1f, RZ ;  /* 0x0000001f02027819 */ /* 0x000fe400000006ff */
[----:B------:R-:W-:-:S07]  /*3050*/  MOV R0, UR7 ;  /* 0x0000000700007c02 */ /* 0x000fce0008000f00 */
.L_x_53:
[----:B-1----:R1:W2:Y:S02]  /*3060*/  SYNCS.PHASECHK.TRANS64.TRYWAIT P0, [R0+URZ+0x90], R2 ;  /* 0x00009002000075a7 */ /* 0x0022a400080011ff */
[----:B--2---:R-:W-:Y:S05]  /*3070*/  @!P0 NANOSLEEP.SYNCS 0x989680 ;  /* 0x009896800000895d */ /* 0x004fea0003900000 */
[----:B------:R-:W2:Y:S02]  /*3080*/  @!P0 SYNCS.PHASECHK.TRANS64 P0, [R0+URZ+0x90], R2 ;  /* 0x00009002000085a7 */ /* 0x000ea400080010ff */
[----:B--2---:R-:W-:Y:S05]  /*3090*/  @P0 EXIT ;  /* 0x000000000000094d */ /* 0x004fea0003800000 */
[----:B------:R-:W-:Y:S05]  /*30a0*/  BRA `(.L_x_53) ;  /* 0xfffffffc00ec7947 */ /* 0x000fea000383ffff */
.L_x_46:
[----:B------:R-:W-:Y:S05]  /*30b0*/  BRA.U UP4, `(.L_x_54) ;  /* 0x0000001104dc7547 */ /* 0x000fea000b800000 */
[----:B------:R-:W1:Y:S01]  /*30c0*/  S2UR UR7, SR_CgaCtaId ;  /* 0x00000000000779c3 */ /* 0x000e620000008800 */
[----:B------:R-:W-:Y:S01]  /*30d0*/  UMOV UR4, 0x40 ;  /* 0x0000004000047882 */ /* 0x000fe20000000000 */
[----:B------:R-:W-:Y:S01]  /*30e0*/  NOP ;  /* 0x0000000000007918 */ /* 0x000fe20000000000 */
[----:B------:R-:W-:Y:S01]  /*30f0*/  UMOV UR6, 0x400 ;  /* 0x0000040000067882 */ /* 0x000fe20000000000 */
[----:B-1----:R-:W-:Y:S02]  /*3100*/  ULEA UR5, UR7, UR4, 0x18 ;  /* 0x0000000407057291 */ /* 0x002fe4000f8ec0ff */
[----:B------:R-:W-:-:S07]  /*3110*/  ULEA UR6, UR7, UR6, 0x18 ;  /* 0x0000000607067291 */ /* 0x000fce000f8ec0ff */
[----:B------:R-:W1:Y:S02]  /*3120*/  LDS.U8 R3, [UR5+0x1c] ;  /* 0x00001c05ff037984 */ /* 0x000e640008000000 */
[----:B-1----:R-:W-:-:S13]  /*3130*/  ISETP.NE.AND P0, PT, R3, RZ, PT ;  /* 0x000000ff0300720c */ /* 0x002fda0003f05270 */
[----:B------:R-:W-:Y:S05]  /*3140*/  @P0 BRA `(.L_x_55) ;  /* 0x0000000400080947 */ /* 0x000fea0003800000 */
[----:B------:R-:W-:Y:S02]  /*3150*/  UISETP.NE.U32.AND UP1, UPT, UR47, 0x1, UPT ;  /* 0x000000012f00788c */ /* 0x000fe4000bf25070 */
[----:B------:R-:W-:-:S07]  /*3160*/  UIADD3 UR7, UPT, UPT, UR5, 0x8, URZ ;  /* 0x0000000805077890 */ /* 0x000fce000fffe0ff */
[----:B------:R-:W-:Y:S05]  /*3170*/  BRA.U !UP1, `(.L_x_56) ;  /* 0x00000001099c7547 */ /* 0x000fea000b800000 */
[----:B------:R-:W-:Y:S01]  /*3180*/  ELECT P0, URZ, PT ;  /* 0x0000000000ff782f */ /* 0x000fe20003800000 */
[----:B------:R-:W-:-:S12]  /*3190*/  BSSY B0, `(.L_x_56) ;  /* 0x0000025000007945 */ /* 0x000fd80003800000 */
[----:B------:R-:W-:Y:S05]  /*31a0*/  @!P0 BRA `(.L_x_57) ;  /* 0x00000000008c8947 */ /* 0x000fea0003800000 */
[----:B------:R-:W-:-:S05]  /*31b0*/  UMOV UR4, 0x10 ;  /* 0x0000001000047882 */ /* 0x000fca0000000000 */
[----:B------:R-:W-:Y:S04]  /*31c0*/  DEPBAR.LE SB1, 0x36 ;  /* 0x00009d800000791a */ /* 0x000fe80000000000 */
[----:B------:R-:W1:Y:S02]  /*31d0*/  UTCATOMSWS.2CTA.FIND_AND_SET.ALIGN UP0, UR4, UR4 ;  /* 0x00000004000475e3 */ /* 0x000e640008200800 */
[----:B-1----:R-:W-:Y:S01]  /*31e0*/  MOV R10, UR4 ;  /* 0x00000004000a7c02 */ /* 0x002fe20008000f00 */
[----:B------:R-:W-:Y:S06]  /*31f0*/  BRA.U UP0, `(.L_x_58) ;  /* 0x0000000100187547 */ /* 0x000fec000b800000 */
.L_x_59:
[----:B------:R-:W-:Y:S05]  /*3200*/  NANOSLEEP 0x64 ;  /* 0x000000640000795d */ /* 0x000fea0003800000 */
[----:B------:R-:W-:-:S05]  /*3210*/  UMOV UR4, 0x10 ;  /* 0x0000001000047882 */ /* 0x000fca0000000000 */
[----:B------:R-:W-:Y:S04]  /*3220*/  DEPBAR.LE SB1, 0x36 ;  /* 0x00009d800000791a */ /* 0x000fe80000000000 */
[----:B------:R-:W1:Y:S02]  /*3230*/  UTCATOMSWS.2CTA.FIND_AND_SET.ALIGN UP0, UR4, UR4 ;  /* 0x00000004000475e3 */ /* 0x000e640008200800 */
[----:B-1----:R-:W-:Y:S01]  /*3240*/  MOV R10, UR4 ;  /* 0x00000004000a7c02 */ /* 0x002fe20008000f00 */
[----:B------:R-:W-:Y:S05]  /*3250*/  BRA.U !UP0, `(.L_x_59) ;  /* 0xfffffffd08e87547 */ /* 0x000fea000b83ffff */
.L_x_58:
[----:B------:R-:W1:Y:S01]  /*3260*/  LDS R6, [UR5+0x10] ;  /* 0x00001005ff067984 */ /* 0x000e620008000800 */
[----:B------:R-:W-:Y:S01]  /*3270*/  IMAD.U32 R3, RZ, RZ, UR6 ;  /* 0x00000006ff037e24 */ /* 0x000fe2000f8e00ff */
[----:B------:R-:W-:-:S03]  /*3280*/  MOV R4, UR46 ;  /* 0x0000002e00047c02 */ /* 0x000fc60008000f00 */
[----:B------:R-:W-:Y:S01]  /*3290*/  VIADD R3, R3, 0x130 ;  /* 0x0000013003037836 */ /* 0x000fe20000000000 */
[----:B-1----:R-:W-:-:S04]  /*32a0*/  SHF.L.U32 R6, R6, 0x1f, RZ ;  /* 0x0000001f06067819 */ /* 0x002fc800000006ff */
[----:B------:R-:W1:Y:S02]  /*32b0*/  SYNCS.PHASECHK.TRANS64.TRYWAIT P0, [UR5+0x8], R6 ;  /* 0x00000806ff0075a7 */ /* 0x000e640008001105 */
[----:B-1----:R-:W-:Y:S05]  /*32c0*/  @P0 BRA `(.L_x_60) ;  /* 0x0000000000080947 */ /* 0x002fea0003800000 */
[----:B------:R-:W1:Y:S02]  /*32d0*/  SYNCS.PHASECHK.TRANS64.TRYWAIT P0, [UR5+0x8], R6 ;  /* 0x00000806ff0075a7 */ /* 0x000e640008001105 */
[----:B-1----:R-:W-:Y:S05]  /*32e0*/  @!P0 BRA `(.L_x_61) ;  /* 0x0000009000448947 */ /* 0x002fea0003800000 */
.L_x_60:
[----:B------:R-:W-:Y:S01]  /*32f0*/  PRMT R4, R4, 0x654, R3 ;  /* 0x0000065404047816 */ /* 0x000fe20000000003 */
[----:B------:R-:W-:Y:S01]  /*3300*/  HFMA2 R3, -RZ, RZ, 0, 5.9604644775390625e-08 ;  /* 0x00000001ff037431 */ /* 0x000fe200000001ff */
[----:B------:R-:W-:Y:S01]  /*3310*/  UPRMT UR4, UR46, 0x654, UR7 ;  /* 0x000006542e047896 */ /* 0x000fe20008000007 */
[----:B------:R-:W-:Y:S02]  /*3320*/  IMAD.MOV.U32 R8, RZ, RZ, 0xffff ;  /* 0x0000ffffff087424 */ /* 0x000fe400078e00ff */
[----:B-1----:R-:W-:Y:S02]  /*3330*/  IMAD.MOV.U32 R6, RZ, RZ, 0x4 ;  /* 0x00000004ff067424 */ /* 0x002fe400078e00ff */
[----:B------:R-:W-:Y:S01]  /*3340*/  IMAD.SHL.U32 R9, R10, 0x20, RZ ;  /* 0x000000200a097824 */ /* 0x000fe200078e00ff */
[----:B------:R-:W-:Y:S02]  /*3350*/  MOV R5, UR4 ;  /* 0x0000000400057c02 */ /* 0x000fe40008000f00 */
[-C--:B------:R-:W-:Y:S01]  /*3360*/  SHF.L.U32 R8, R8, R10.reuse, RZ ;  /* 0x0000000a08087219 */ /* 0x080fe200000006ff */
[----:B------:R1:W-:Y:S01]  /*3370*/  SYNCS.ARRIVE.TRANS64.RED RZ, [UR4], R6 ;  /* 0x00000006ffff79a7 */ /* 0x0003e20008000404 */
[----:B------:R-:W-:Y:S01]  /*3380*/  SHF.L.U32 R7, R3, R10, RZ ;  /* 0x0000000a03077219 */ /* 0x000fe200000006ff */
[----:B------:R1:W-:Y:S04]  /*3390*/  STS [UR6+0x130], R9 ;  /* 0x00013009ff007988 */ /* 0x0003e80008000806 */
[----:B------:R1:W-:Y:S04]  /*33a0*/  STAS [R4.64], R10 ;  /* 0x0000000a04007dbd */ /* 0x0003e8000c0008ff */
[----:B------:R1:W-:Y:S04]  /*33b0*/  ATOMS.OR RZ, [UR5+0x14], R8 ;  /* 0x00001408ffff798c */ /* 0x0003e8000b000005 */
[----:B------:R1:W-:Y:S04]  /*33c0*/  ATOMS.OR RZ, [UR5+0x18], R7 ;  /* 0x00001807ffff798c */ /* 0x0003e8000b000005 */
[----:B------:R1:W-:Y:S02]  /*33d0*/  ATOMS.XOR RZ, [UR5+0x10], R3 ;  /* 0x00001003ffff798c */ /* 0x0003e4000b800005 */
.L_x_57:
[----:B------:R-:W-:Y:S05]  /*33e0*/  BSYNC B0 ;  /* 0x0000000000007941 */ /* 0x000fea0003800000 */
.L_x_56:
[----:B------:R-:W-:Y:S05]  /*33f0*/  BRA.U UP1, `(.L_x_62) ;  /* 0x00000001016c7547 */ /* 0x000fea000b800000 */
[----:B------:R-:W-:-:S03]  /*3400*/  UMOV UR4, 0xffffffff ;  /* 0xffffffff00047882 */ /* 0x000fc60000000000 */
[----:B------:R-:W-:Y:S05]  /*3410*/  BRA.DIV UR4, `(.L_x_63) ;  /* 0x0000009204107947 */ /* 0x000fea000b800000 */
[----:B------:R-:W-:-:S13]  /*3420*/  ELECT P0, URZ, PT ;  /* 0x0000000000ff782f */ /* 0x000fda0003800000 */
.L_x_199:
[----:B------:R-:W-:Y:S05]  /*3430*/  @!P0 BRA `(.L_x_62) ;  /* 0x00000000005c8947 */ /* 0x000fea0003800000 */
[----:B-1----:R-:W1:Y:S02]  /*3440*/  LDS R4, [UR5+0x10] ;  /* 0x00001005ff047984 */ /* 0x002e640008000800 */
[----:B-1----:R-:W-:-:S04]  /*3450*/  SHF.L.U32 R4, R4, 0x1f, RZ ;  /* 0x0000001f04047819 */ /* 0x002fc800000006ff */
[----:B------:R-:W1:Y:S02]  /*3460*/  SYNCS.PHASECHK.TRANS64.TRYWAIT P0, [UR5+0x8], R4 ;  /* 0x00000804ff0075a7 */ /* 0x000e640008001105 */
[----:B-1----:R-:W-:Y:S05]  /*3470*/  @P0 BRA `(.L_x_64) ;  /* 0x0000000000080947 */ /* 0x002fea0003800000 */
[----:B------:R-:W1:Y:S02]  /*3480*/  SYNCS.PHASECHK.TRANS64.TRYWAIT P0, [UR5+0x8], R4 ;  /* 0x00000804ff0075a7 */ /* 0x000e640008001105 */
[----:B-1----:R-:W-:Y:S05]  /*3490*/  @!P0 BRA `(.L_x_65) ;  /* 0x0000009000148947 */ /* 0x002fea0003800000 */
.L_x_64:
[----:B------:R-:W2:Y:S01]  /*34a0*/  LDS R6, [UR6+0x130] ;  /* 0x00013006ff067984 */ /* 0x000ea20008000800 */
[----:B-1----:R-:W-:Y:S02]  /*34b0*/  HFMA2 R3, -RZ, RZ, 0, 5.9604644775390625e-08 ;  /* 0x00000001ff037431 */ /* 0x002fe400000001ff */
[----:B------:R-:W-:Y:S01]  /*34c0*/  IMAD.MOV.U32 R4, RZ, RZ, 0xffff ;  /* 0x0000ffffff047424 */ /* 0x000fe200078e00ff */
[----:B------:R-:W-:Y:S01]  /*34d0*/  UPRMT UR4, UR46, 0x654, UR7 ;  /* 0x000006542e047896 */ /* 0x000fe20008000007 */
[----:B--2---:R-:W-:-:S03]  /*34e0*/  IMAD.SHL.U32 R5, R6, 0x20, RZ ;  /* 0x0000002006057824 */ /* 0x004fc600078e00ff */
[-C--:B------:R-:W-:Y:S02]  /*34f0*/  SHF.L.U32 R4, R4, R6.reuse, RZ ;  /* 0x0000000604047219 */ /* 0x080fe400000006ff */
[----:B------:R-:W-:Y:S01]  /*3500*/  SHF.L.U32 R6, R3, R6, RZ ;  /* 0x0000000603067219 */ /* 0x000fe200000006ff */
[----:B------:R2:W-:Y:S04]  /*3510*/  STS [UR6+0x130], R5 ;  /* 0x00013005ff007988 */ /* 0x0005e80008000806 */
[----:B------:R2:W-:Y:S04]  /*3520*/  ATOMS.OR RZ, [UR5+0x14], R4 ;  /* 0x00001404ffff798c */ /* 0x0005e8000b000005 */
[----:B------:R2:W-:Y:S01]  /*3530*/  ATOMS.OR RZ, [UR5+0x18], R6 ;  /* 0x00001806ffff798c */ /* 0x0005e2000b000005 */
[----:B------:R-:W-:Y:S03]  /*3540*/  SYNCS.ARRIVE.TRANS64.RED.A1T0 RZ, [UR4], RZ ;  /* 0x000000ffffff79a7 */ /* 0x000fe60008100404 */
[----:B------:R2:W-:Y:S01]  /*3550*/  ATOMS.XOR RZ, [UR5+0x10], R3 ;  /* 0x00001003ffff798c */ /* 0x0005e2000b800005 */
[----:B------:R-:W-:Y:S05]  /*3560*/  BRA `(.L_x_62) ;  /* 0x0000000000107947 */ /* 0x000fea0003800000 */
.L_x_55:
[----:B------:R-:W-:Y:S02]  /*3570*/  MOV R3, 0xffffffff ;  /* 0xffffffff00037802 */ /* 0x000fe40000000f00 */
[----:B------:R-:W-:-:S03]  /*3580*/  MOV R4, 0x35b0 ;  /* 0x000035b000047802 */ /* 0x000fc60000000f00 */
[----:B------:R1:W-:Y:S04]  /*3590*/  STS [UR6+0x130], R3 ;  /* 0x00013003ff007988 */ /* 0x0003e80008000806 */
[----:B-1---5:R-:W-:Y:S05]  /*35a0*/  CALL.REL.NOINC `($__internal_1_$__cuda_sm10x_tcgen05_guardrail_trap_phase_invalid_during_alloc) ;  /* 0x0000009800987944 */ /* 0x022fea0003c00000 */
.L_x_62:
[----:B------:R-:W-:Y:S05]  /*35b0*/  WARPSYNC.ALL ;  /* 0x0000000000007948 */ /* 0x000fea0003800000 */
[----:B------:R-:W3:Y:S01]  /*35c0*/  S2UR UR4, SR_CgaCtaId ;  /* 0x00000000000479c3 */ /* 0x000ee20000008800 */
[----:B------:R-:W-:Y:S01]  /*35d0*/  UMOV UR26, 0x400 ;  /* 0x00000400001a7882 */ /* 0x000fe20000000000 */
[----:B------:R-:W-:-:S06]  /*35e0*/  NOP ;  /* 0x0000000000007918 */ /* 0x000fcc0000000000 */
[----:B------:R-:W-:Y:S06]  /*35f0*/  BAR.ARV 0x6, 0xa0 ;  /* 0x0182800000007b1d */ /* 0x000fec0000002000 */
[----:B------:R-:W4:Y:S01]  /*3600*/  LDCU UR6, c[0x0][0x38c] ;  /* 0x00007180ff0677ac */ /* 0x000f220008000800 */
[----:B------:R-:W-:Y:S01]  /*3610*/  LOP3.LUT R0, R0, 0xffff, RZ, 0xc0, !PT ;  /* 0x0000ffff00007812 */ /* 0x000fe200078ec0ff */
[----:B-1----:R-:W-:Y:S01]  /*3620*/  IMAD.MOV.U32 R9, RZ, RZ, 0x1 ;  /* 0x00000001ff097424 */ /* 0x002fe200078e00ff */
[----:B------:R-:W-:Y:S01]  /*3630*/  LOP3.LUT R2, R2, 0xffff, RZ, 0xc0, !PT ;  /* 0x0000ffff02027812 */ /* 0x000fe200078ec0ff */
[----:B------:R-:W-:Y:S01]  /*3640*/  IMAD.MOV.U32 R8, RZ, RZ, RZ ;  /* 0x000000ffff087224 */ /* 0x000fe200078e00ff */
[----:B------:R-:W-:Y:S01]  /*3650*/  R2UR UR42, R0 ;  /* 0x00000000002a72ca */ /* 0x000fe200000e0000 */
[----:B------:R-:W-:Y:S01]  /*3660*/  UMOV UR32, URZ ;  /* 0x000000ff00207c82 */ /* 0x000fe20008000000 */
[----:B------:R-:W-:Y:S01]  /*3670*/  R2UR UR28, R2 ;  /* 0x00000000021c72ca */ /* 0x000fe200000e0000 */
[----:B------:R-:W-:Y:S01]  /*3680*/  UMOV UR23, URZ ;  /* 0x000000ff00177c82 */ /* 0x000fe20008000000 */
[----:B------:R-:W-:Y:S01]  /*3690*/  UMOV UR22, URZ ;  /* 0x000000ff00167c82 */ /* 0x000fe20008000000 */
[----:B---3--:R-:W-:-:S02]  /*36a0*/  ULEA UR26, UR4, UR26, 0x18 ;  /* 0x0000001a041a7291 */ /* 0x008fc4000f8ec0ff */
[----:B------:R-:W-:Y:S02]  /*36b0*/  UISETP.NE.AND UP3, UPT, UR47, URZ, UPT ;  /* 0x000000ff2f00728c */ /* 0x000fe4000bf65270 */
[----:B------:R-:W-:Y:S02]  /*36c0*/  UIADD3 UR5, UPT, UPT, UR26, 0x8400, URZ ;  /* 0x000084001a057890 */ /* 0x000fe4000fffe0ff */
[----:B------:R-:W-:Y:S02]  /*36d0*/  UIADD3 UR4, UPT, UPT, UR26, 0xe400, URZ ;  /* 0x0000e4001a047890 */ /* 0x000fe4000fffe0ff */
[----:B----4-:R-:W-:Y:S01]  /*36e0*/  UIADD3 UR6, UPT, UPT, UR6, 0x1f, URZ ;  /* 0x0000001f06067890 */ /* 0x010fe2000fffe0ff */
[----:B--2---:R-:W1:Y:S01]  /*36f0*/  LDS R3, [UR26+0x130] ;  /* 0x0001301aff037984 */ /* 0x004e620008000800 */
[----:B------:R-:W-:Y:S02]  /*3700*/  USHF.R.U32.HI UR5, URZ, 0x4, UR5 ;  /* 0x00000004ff057899 */ /* 0x000fe40008011605 */
[----:B------:R-:W-:-:S02]  /*3710*/  USHF.R.S32.HI UR33, URZ, 0x1f, UR6 ;  /* 0x0000001fff217899 */ /* 0x000fc40008011406 */
[----:B------:R-:W-:Y:S02]  /*3720*/  USHF.R.U32.HI UR4, URZ, 0x4, UR4 ;  /* 0x00000004ff047899 */ /* 0x000fe40008011604 */
[----:B------:R-:W-:Y:S02]  /*3730*/  ULEA.HI UR33, UR33, UR6, URZ, 0x5 ;  /* 0x0000000621217291 */ /* 0x000fe4000f8f28ff */
[----:B------:R-:W-:Y:S02]  /*3740*/  ULOP3.LUT UR5, UR5, 0x3fff, URZ, 0xc0, !UPT ;  /* 0x00003fff05057892 */ /* 0x000fe4000f8ec0ff */
[----:B------:R-:W-:Y:S02]  /*3750*/  USHF.R.S32.HI UR33, URZ, 0x5, UR33 ;  /* 0x00000005ff217899 */ /* 0x000fe40008011421 */
[----:B------:R-:W-:Y:S02]  /*3760*/  ULOP3.LUT UR30, UR4, 0x3fff, URZ, 0xc0, !UPT ;  /* 0x00003fff041e7892 */ /* 0x000fe4000f8ec0ff */
[----:B------:R-:W-:Y:S01]  /*3770*/  UISETP.LT.AND UP0, UPT, UR33, 0x1, UPT ;  /* 0x000000012100788c */ /* 0x000fe2000bf01270 */
[----:B------:R-:W-:Y:S01]  /*3780*/  UMOV UR40, 0x0 ;  /* 0x0000000000287882 */ /* 0x000fe20000000000 */
[----:B------:R-:W-:Y:S01]  /*3790*/  UMOV UR41, 0x8400910 ;  /* 0x0840091000297882 */ /* 0x000fe20000000000 */
[----:B------:R-:W-:-:S02]  /*37a0*/  ULOP3.LUT UR29, UR5, 0x10000, URZ, 0xfc, !UPT ;  /* 0x00010000051d7892 */ /* 0x000fc4000f8efcff */
[----:B------:R-:W-:Y:S02]  /*37b0*/  ULOP3.LUT UR30, UR30, 0x10000, URZ, 0xfc, !UPT ;  /* 0x000100001e1e7892 */ /* 0x000fe4000f8efcff */
[----:B------:R-:W-:Y:S01]  /*37c0*/  USEL UR43, UR33, 0x1, !UP0 ;  /* 0x00000001212b7887 */ /* 0x000fe2000c000000 */
[----:B------:R-:W-:Y:S01]  /*37d0*/  UMOV UR38, 0x0 ;  /* 0x0000000000267882 */ /* 0x000fe20000000000 */
[----:B------:R-:W-:Y:S01]  /*37e0*/  UMOV UR39, 0x8400910 ;  /* 0x0840091000277882 */ /* 0x000fe20000000000 */
[----:B------:R-:W-:Y:S01]  /*37f0*/  UMOV UR36, 0x0 ;  /* 0x0000000000247882 */ /* 0x000fe20000000000 */
[----:B------:R-:W-:Y:S01]  /*3800*/  UMOV UR37, 0x8400910 ;  /* 0x0840091000257882 */ /* 0x000fe20000000000 */
[----:B------:R-:W-:Y:S01]  /*3810*/  UMOV UR34, 0x0 ;  /* 0x0000000000227882 */ /* 0x000fe20000000000 */
[----:B------:R-:W-:Y:S01]  /*3820*/  UMOV UR35, 0x8400910 ;  /* 0x0840091000237882 */ /* 0x000fe20000000000 */
[----:B-1----:R-:W-:Y:S02]  /*3830*/  R2UR UR44, R3 ;  /* 0x00000000032c72ca */ /* 0x002fe400000e0000 */
[----:B------:R-:W-:-:S13]  /*3840*/  CS2R R2, SRZ ;  /* 0x0000000000027805 */ /* 0x000fda000001ff00 */
.L_x_73:
[C---:B------:R-:W-:Y:S02]  /*3850*/  LEA R0, R8.reuse, UR26, 0x3 ;  /* 0x0000001a08007c11 */ /* 0x040fe4000f8e18ff */
[----:B------:R-:W-:Y:S02]  /*3860*/  SHF.L.U32 R4, R3, 0x1f, RZ ;  /* 0x0000001f03047819 */ /* 0x000fe400000006ff */
[----:B------:R-:W-:Y:S02]  /*3870*/  LEA R5, R8, UR26, 0x4 ;  /* 0x0000001a08057c11 */ /* 0x000fe4000f8e20ff */
[----:B------:R-:W1:Y:S02]  /*3880*/  SYNCS.PHASECHK.TRANS64.TRYWAIT P0, [R0+URZ+0x80], R4 ;  /* 0x00008004000075a7 */ /* 0x000e6400080011ff */
[----:B-1-3--:R-:W-:Y:S05]  /*3890*/  @!P0 BRA `(.L_x_66) ;  /* 0x0000008c002c8947 */ /* 0x00afea0003800000 */
.L_x_200:
[----:B-1----:R-:W1:Y:S01]  /*38a0*/  LDS.128 R4, [R5+0x110] ;  /* 0x0001100005047984 */ /* 0x002e620000000c00 */
[----:B------:R-:W-:Y:S02]  /*38b0*/  VIADD R0, R0, 0x90 ;  /* 0x0000009000007836 */ /* 0x000fe40000000000 */
[----:B------:R-:W-:Y:S01]  /*38c0*/  VIADD R8, R8, 0x1 ;  /* 0x0000000108087836 */ /* 0x000fe20000000000 */
[----:B------:R-:W-:Y:S01]  /*38d0*/  @!PT LDS RZ, [RZ] ;  /* 0x00000000fffff984 */ /* 0x000fe20000000800 */
[----:B------:R-:W-:Y:S01]  /*38e0*/  @!PT LDS RZ, [RZ] ;  /* 0x00000000fffff984 */ /* 0x000fe20000000800 */
[----:B------:R-:W-:Y:S01]  /*38f0*/  @!PT LDS RZ, [RZ] ;  /* 0x00000000fffff984 */ /* 0x000fe20000000800 */
[----:B------:R-:W-:Y:S01]  /*3900*/  @!PT LDS RZ, [RZ] ;  /* 0x00000000fffff984 */ /* 0x000fe20000000800 */
[----:B------:R2:W-:Y:S06]  /*3910*/  MEMBAR.ALL.CTA ;  /* 0x0000000000007992 */ /* 0x0005ec0000008000 */
[----:B--2---:R-:W2:Y:S01]  /*3920*/  FENCE.VIEW.ASYNC.S ;  /* 0x00000000000073c6 */ /* 0x004ea20000000000 */
[----:B------:R-:W-:-:S04]  /*3930*/  PRMT R0, RZ, 0x654, R0 ;  /* 0x00000654ff007816 */ /* 0x000fc80000000000 */
[----:B--2---:R2:W-:Y:S01]  /*3940*/  SYNCS.ARRIVE.TRANS64.RED.A1T0 RZ, [R0+URZ], RZ ;  /* 0x000000ff00ff79a7 */ /* 0x0045e200081004ff */
[----:B-1----:R-:W-:Y:S01]  /*3950*/  LOP3.LUT P1, RZ, R6, 0x1, RZ, 0xc0, !PT ;  /* 0x0000000106ff7812 */ /* 0x002fe2000782c0ff */
[----:B--2---:R-:W-:-:S12]  /*3960*/  BRA.U UP3, `(.L_x_67) ;  /* 0x0000000503087547 */ /* 0x004fd8000b800000 */
[----:B------:R-:W1:Y:S01]  /*3970*/  LDCU UR4, c[0x0][0x38c] ;  /* 0x00007180ff0477ac */ /* 0x000e620008000800 */
[----:B------:R-:W-:Y:S02]  /*3980*/  PLOP3.LUT P2, PT, PT, PT, PT, 0x80, 0x8 ;  /* 0x000000000008781c */ /* 0x000fe40003f4f070 */
[----:B------:R-:W-:Y:S01]  /*3990*/  SHF.L.U32 R4, R9, 0x1f, RZ ;  /* 0x0000001f09047819 */ /* 0x000fe200000006ff */
[----:B------:R-:W-:Y:S02]  /*39a0*/  ULEA UR31, UR32, UR26, 0x3 ;  /* 0x0000001a201f7291 */ /* 0x000fe4000f8e18ff */
[----:B------:R-:W-:Y:S02]  /*39b0*/  ULEA UR11, UR32, UR44, 0x7 ;  /* 0x0000002c200b7291 */ /* 0x000fe4000f8e38ff */
[----:B-1----:R-:W-:-:S06]  /*39c0*/  UISETP.GE.AND UP0, UPT, UR4, 0x1, UPT ;  /* 0x000000010400788c */ /* 0x002fcc000bf06270 */
[----:B------:R-:W-:-:S05]  /*39d0*/  PLOP3.LUT P0, PT, PT, PT, UP0, 0x80, 0x8 ;  /* 0x000000000008781c */ /* 0x000fca0003f0f008 */
[----:B------:R-:W-:-:S08]  /*39e0*/  @UP0 ULEA UR4, UR23, UR26, 0x3 ;  /* 0x0000001a17040291 */ /* 0x000fd0000f8e18ff */
[----:B------:R-:W-:-:S04]  /*39f0*/  @P0 SHF.L.U32 R0, R2, 0x1f, RZ ;  /* 0x0000001f02000819 */ /* 0x000fc800000006ff */
[----:B------:R1:W2:Y:S01]  /*3a00*/  @P0 SYNCS.PHASECHK.TRANS64.TRYWAIT P2, [UR4], R0 ;  /* 0x00000000ff0005a7 */ /* 0x0002a20008041104 */
[----:B------:R-:W3:Y:S02]  /*3a10*/  SYNCS.PHASECHK.TRANS64.TRYWAIT P0, [UR31+0xc0], R4 ;  /* 0x0000c004ff0075a7 */ /* 0x000ee4000800111f */
[----:B-123--:R-:W-:Y:S05]  /*3a20*/  @!P0 BRA `(.L_x_68) ;  /* 0x0000008800dc8947 */ /* 0x00efea0003800000 */
.L_x_202:
[----:B------:R-:W-:Y:S01]  /*3a30*/  UMOV UR27, UR22 ;  /* 0x00000016001b7c82 */ /* 0x000fe20008000000 */
[----:B------:R-:W-:Y:S05]  /*3a40*/  BRA.U !UP0, `(.L_x_69) ;  /* 0x0000000108c07547 */ /* 0x000fea000b800000 */
[----:B------:R-:W-:Y:S02]  /*3a50*/  UIADD3 UR27, UPT, UPT, UR43, UR22, URZ ;  /* 0x000000162b1b7290 */ /* 0x000fe4000fffe0ff */
[----:B------:R-:W-:Y:S01]  /*3a60*/  UPLOP3.LUT UP2, UPT, UPT, UPT, UPT, 0x40, 0x4 ;  /* 0x000000000004789c */ /* 0x000fe20003f4e870 */
[----:B------:R-:W-:Y:S01]  /*3a70*/  UMOV UR24, UR33 ;  /* 0x0000002100187c82 */ /* 0x000fe20008000000 */
[----:B------:R-:W-:-:S09]  /*3a80*/  UMOV UR10, UR23 ;  /* 0x00000017000a7c82 */ /* 0x000fd20008000000 */
.L_x_72:
[----:B--2---:R-:W-:Y:S01]  /*3a90*/  ULEA UR5, UR10, UR26, 0x3 ;  /* 0x0000001a0a057291 */ /* 0x004fe2000f8e18ff */
[----:B---3--:R-:W-:Y:S11]  /*3aa0*/  @P2 BRA `(.L_x_70) ;  /* 0x00000000000c2947 */ /* 0x008ff60003800000 */
[----:B-1----:R-:W-:Y:S04]  /*3ab0*/  SHF.L.U32 R4, R2, 0x1f, RZ ;  /* 0x0000001f02047819 */ /* 0x002fe800000006ff */
[----:B------:R-:W1:Y:S02]  /*3ac0*/  SYNCS.PHASECHK.TRANS64.TRYWAIT P0, [UR5], R4 ;  /* 0x00000004ff0075a7 */ /* 0x000e640008001105 */
[----:B-1----:R-:W-:Y:S05]  /*3ad0*/  @!P0 BRA `(.L_x_71) ;  /* 0x0000008800c88947 */ /* 0x002fea0003800000 */
.L_x_70:
[----:B------:R-:W-:Y:S01]  /*3ae0*/  UISETP.NE.AND UP0, UPT, UR24, 0x1, UPT ;  /* 0x000000011800788c */ /* 0x000fe2000bf05270 */
[----:B------:R-:W-:Y:S01]  /*3af0*/  PLOP3.LUT P2, PT, PT, PT, PT, 0x80, 0x8 ;  /* 0x000000000008781c */ /* 0x000fe20003f4f070 */
[----:B------:R-:W-:Y:S02]  /*3b00*/  UIADD3 UR4, UPT, UPT, UR10, 0x1, URZ ;  /* 0x000000010a047890 */ /* 0x000fe4000fffe0ff */
[----:B------:R-:W-:Y:S02]  /*3b10*/  UIADD3 UR25, UPT, UPT, UR5, 0x18, URZ ;  /* 0x0000001805197890 */ /* 0x000fe4000fffe0ff */
[----:B------:R-:W-:Y:S01]  /*3b20*/  UISETP.NE.AND UP1, UPT, UR4, 0x3, UPT ;  /* 0x000000030400788c */ /* 0x000fe2000bf25270 */
[----:B------:R-:W-:Y:S01]  /*3b30*/  PLOP3.LUT P0, PT, PT, PT, UP0, 0x80, 0x8 ;  /* 0x000000000008781c */ /* 0x000fe20003f0f008 */
[----:B------:R-:W-:Y:S02]  /*3b40*/  UIADD3 UR22, UPT, UPT, UR22, 0x1, URZ ;  /* 0x0000000116167890 */ /* 0x000fe4000fffe0ff */
[----:B------:R-:W-:Y:S02]  /*3b50*/  USEL UR6, URZ, 0x1, UP1 ;  /* 0x00000001ff067887 */ /* 0x000fe40008800000 */
[----:B------:R-:W-:Y:S02]  /*3b60*/  USEL UR23, UR4, URZ, UP1 ;  /* 0x000000ff04177287 */ /* 0x000fe40008800000 */
[----:B------:R-:W-:Y:S02]  /*3b70*/  UIADD3 UR24, UPT, UPT, UR24, -0x1, URZ ;  /* 0xffffffff18187890 */ /* 0x000fe4000fffe0ff */
[----:B------:R-:W-:Y:S01]  /*3b80*/  @UP0 ULEA UR4, UR23, UR26, 0x3 ;  /* 0x0000001a17040291 */ /* 0x000fe2000f8e18ff */
[----:B------:R-:W-:Y:S01]  /*3b90*/  LOP3.LUT R2, R2, UR6, RZ, 0x3c, !PT ;  /* 0x0000000602027c12 */ /* 0x000fe2000f8e3cff */
[----:B------:R-:W-:Y:S02]  /*3ba0*/  ULEA UR6, UR10, UR30, 0xa ;  /* 0x0000001e0a067291 */ /* 0x000fe4000f8e50ff */
[----:B------:R-:W-:Y:S01]  /*3bb0*/  UISETP.NE.AND UP0, UPT, UR22, UR27, UPT ;  /* 0x0000001b1600728c */ /* 0x000fe2000bf05270 */
[----:B-1----:R-:W-:Y:S01]  /*3bc0*/  @P0 SHF.L.U32 R0, R2, 0x1f, RZ ;  /* 0x0000001f02000819 */ /* 0x002fe200000006ff */
[----:B------:R-:W-:Y:S02]  /*3bd0*/  UIADD3 UR20, UPT, UPT, UR6, 0x2, URZ ;  /* 0x0000000206147890 */ /* 0x000fe4000fffe0ff */
[----:B------:R-:W-:Y:S01]  /*3be0*/  UIADD3 UR16, UPT, UPT, UR6, 0x4, URZ ;  /* 0x0000000406107890 */ /* 0x000fe2000fffe0ff */
[----:B------:R2:W3:Y:S01]  /*3bf0*/  @P0 SYNCS.PHASECHK.TRANS64.TRYWAIT P2, [UR4], R0 ;  /* 0x00000000ff0005a7 */ /* 0x0004e20008041104 */
[----:B------:R-:W-:Y:S02]  /*3c00*/  ULEA UR4, UR10, UR29, 0x9 ;  /* 0x0000001d0a047291 */ /* 0x000fe4000f8e48ff */
[----:B------:R-:W-:Y:S02]  /*3c10*/  UIADD3 UR12, UPT, UPT, UR6, 0x6, URZ ;  /* 0x00000006060c7890 */ /* 0x000fe4000fffe0ff */
[----:B------:R-:W-:Y:S02]  /*3c20*/  UIADD3 UR18, UPT, UPT, UR4, 0x2, URZ ;  /* 0x0000000204127890 */ /* 0x000fe4000fffe0ff */
[----:B------:R-:W-:Y:S02]  /*3c30*/  UIADD3 UR14, UPT, UPT, UR4, 0x4, URZ ;  /* 0x00000004040e7890 */ /* 0x000fe4000fffe0ff */
[----:B------:R-:W-:Y:S01]  /*3c40*/  UIADD3 UR8, UPT, UPT, UR4, 0x6, URZ ;  /* 0x0000000604087890 */ /* 0x000fe2000fffe0ff */
[----:B------:R-:W-:Y:S01]  /*3c50*/  UMOV UR7, 0x40004040 ;  /* 0x4000404000077882 */ /* 0x000fe20000000000 */
[----:B------:R-:W-:Y:S01]  /*3c60*/  UMOV UR5, 0x40004040 ;  /* 0x4000404000057882 */ /* 0x000fe20000000000 */
[----:B------:R-:W-:Y:S01]  /*3c70*/  UMOV UR21, 0x40004040 ;  /* 0x4000404000157882 */ /* 0x000fe20000000000 */
[----:B------:R2:W-:Y:S01]  /*3c80*/  UTCHMMA.2CTA gdesc[UR4], gdesc[UR6], tmem[UR11], tmem[UR40], idesc[UR41], UP2 ;  /* 0x00ff2806040075ea */ /* 0x0005e2000920000b */
[----:B------:R-:W-:Y:S01]  /*3c90*/  UPLOP3.LUT UP2, UPT, UPT, UPT, UPT, 0x80, 0x8 ;  /* 0x000000000008789c */ /* 0x000fe20003f4f070 */
[----:B------:R-:W-:Y:S01]  /*3ca0*/  UMOV UR19, 0x40004040 ;  /* 0x4000404000137882 */ /* 0x000fe20000000000 */
[----:B------:R-:W-:Y:S01]  /*3cb0*/  UMOV UR17, 0x40004040 ;  /* 0x4000404000117882 */ /* 0x000fe20000000000 */
[----:B------:R2:W-:Y:S01]  /*3cc0*/  UTCHMMA.2CTA gdesc[UR18], gdesc[UR20], tmem[UR11], tmem[UR38], idesc[UR39], UPT ;  /* 0x00ff2614120075ea */ /* 0x0005e2000ba0000b */
[----:B------:R-:W-:Y:S01]  /*3cd0*/  UMOV UR15, 0x40004040 ;  /* 0x40004040000f7882 */ /* 0x000fe20000000000 */
[----:B------:R-:W-:Y:S01]  /*3ce0*/  UMOV UR13, 0x40004040 ;  /* 0x40004040000d7882 */ /* 0x000fe20000000000 */
[----:B------:R-:W-:Y:S01]  /*3cf0*/  UMOV UR9, 0x40004040 ;  /* 0x4000404000097882 */ /* 0x000fe20000000000 */
[----:B------:R2:W-:Y:S01]  /*3d00*/  UTCHMMA.2CTA gdesc[UR14], gdesc[UR16], tmem[UR11], tmem[UR36], idesc[UR37], UPT ;  /* 0x00ff24100e0075ea */ /* 0x0005e2000ba0000b */
[----:B------:R2:W-:Y:S01]  /*3d10*/  UTCHMMA.2CTA gdesc[UR8], gdesc[UR12], tmem[UR11], tmem[UR34], idesc[UR35], UPT ;  /* 0x00ff220c080075ea */ /* 0x0005e2000ba0000b */
[----:B------:R2:W-:Y:S01]  /*3d20*/  UTCBAR.2CTA.MULTICAST [UR25], URZ, UR28 ;  /* 0x000000ff190073e9 */ /* 0x0005e2000820081c */
[----:B------:R-:W-:Y:S01]  /*3d30*/  UMOV UR10, UR23 ;  /* 0x00000017000a7c82 */ /* 0x000fe20008000000 */
[----:B------:R-:W-:Y:S05]  /*3d40*/  BRA.U UP0, `(.L_x_72) ;  /* 0xfffffffd00507547 */ /* 0x000fea000b83ffff */
.L_x_69:
[----:B--2---:R-:W-:Y:S01]  /*3d50*/  UIADD3 UR4, UPT, UPT, UR31, 0xa0, URZ ;  /* 0x000000a01f047890 */ /* 0x004fe2000fffe0ff */
[----:B------:R-:W-:-:S08]  /*3d60*/  UMOV UR22, UR27 ;  /* 0x0000001b00167c82 */ /* 0x000fd00008000000 */
[----:B------:R2:W-:Y:S01]  /*3d70*/  UTCBAR.2CTA.MULTICAST [UR4], URZ, UR42 ;  /* 0x000000ff040073e9 */ /* 0x0005e2000820082a */
[----:B------:R-:W-:Y:S02]  /*3d80*/  NOP ;  /* 0x0000000000007918 */ /* 0x000fe40000000000 */
.L_x_67:
[----:B--2---:R-:W-:Y:S01]  /*3d90*/  UIADD3 UR4, UPT, UPT, UR32, 0x1, URZ ;  /* 0x0000000120047890 */ /* 0x004fe2000fffe0ff */
[----:B------:R-:W-:-:S03]  /*3da0*/  ISETP.NE.AND P0, PT, R8, 0x2, PT ;  /* 0x000000020800780c */ /* 0x000fc60003f05270 */
[----:B------:R-:W-:Y:S01]  /*3db0*/  UISETP.NE.AND UP0, UPT, UR4, 0x4, UPT ;  /* 0x000000040400788c */ /* 0x000fe2000bf05270 */
[----:B-1----:R-:W-:Y:S02]  /*3dc0*/  SEL R0, RZ, 0x1, P0 ;  /* 0x00000001ff007807 */ /* 0x002fe40000000000 */
[----:B------:R-:W-:Y:S01]  /*3dd0*/  SEL R8, R8, RZ, P0 ;  /* 0x000000ff08087207 */ /* 0x000fe20000000000 */
[----:B------:R-:W-:Y:S01]  /*3de0*/  USEL UR5, URZ, 0x1, UP0 ;  /* 0x00000001ff057887 */ /* 0x000fe20008000000 */
[----:B------:R-:W-:Y:S01]  /*3df0*/  LOP3.LUT R3, R3, R0, RZ, 0x3c, !PT ;  /* 0x0000000003037212 */ /* 0x000fe200078e3cff */
[----:B------:R-:W-:-:S04]  /*3e00*/  USEL UR32, UR4, URZ, UP0 ;  /* 0x000000ff04207287 */ /* 0x000fc80008000000 */
[----:B------:R-:W-:Y:S01]  /*3e10*/  LOP3.LUT R9, R9, UR5, RZ, 0x3c, !PT ;  /* 0x0000000509097c12 */ /* 0x000fe2000f8e3cff */
[----:B------:R-:W-:Y:S07]  /*3e20*/  @P1 BRA `(.L_x_73) ;  /* 0xfffffff800881947 */ /* 0x000fee000383ffff */
[----:B------:R-:W1:Y:S01]  /*3e30*/  S2UR UR8, SR_CgaCtaId ;  /* 0x00000000000879c3 */ /* 0x000e620000008800 */
[----:B------:R-:W-:Y:S01]  /*3e40*/  ELECT P0, URZ, PT ;  /* 0x0000000000ff782f */ /* 0x000fe20003800000 */
[----:B------:R-:W-:Y:S01]  /*3e50*/  HFMA2 R0, -RZ, RZ, 0, 5.9604644775390625e-08 ;  /* 0x00000001ff007431 */ /* 0x000fe200000001ff */
[----:B------:R-:W-:-:S05]  /*3e60*/  UMOV UR4, 0x40 ;  /* 0x0000004000047882 */ /* 0x000fca0000000000 */
[----:B------:R-:W-:Y:S01]  /*3e70*/  UVIRTCOUNT.DEALLOC.SMPOOL 0x80 ;  /* 0x000000800000784c */ /* 0x000fe20000000000 */
[----:B------:R-:W-:Y:S02]  /*3e80*/  UISETP.NE.AND UP1, UPT, UR47, URZ, UPT ;  /* 0x000000ff2f00728c */ /* 0x000fe4000bf25270 */
[----:B-1----:R-:W-:-:S09]  /*3e90*/  ULEA UR8, UR8, UR4, 0x18 ;  /* 0x0000000408087291 */ /* 0x002fd2000f8ec0ff */
[----:B------:R1:W-:Y:S01]  /*3ea0*/  @P0 STS.U8 [UR8+0x1c], R0 ;  /* 0x00001c00ff000988 */ /* 0x0003e20008000008 */
[----:B------:R-:W-:Y:S05]  /*3eb0*/  BRA.U UP1, `(.L_x_74) ;  /* 0x0000000101a07547 */ /* 0x000fea000b800000 */
[----:B------:R-:W-:Y:S01]  /*3ec0*/  UIADD3 UR7, UPT, UPT, UR26, 0xc0, URZ ;  /* 0x000000c01a077890 */ /* 0x000fe2000fffe0ff */
[----:B------:R-:W-:-:S03]  /*3ed0*/  SHF.L.U32 R2, R9, 0x1f, RZ ;  /* 0x0000001f09027819 */ /* 0x000fc600000006ff */
[----:B------:R-:W-:-:S09]  /*3ee0*/  ULEA UR4, UR32, UR7, 0x3 ;  /* 0x0000000720047291 */ /* 0x000fd2000f8e18ff */
[----:B------:R-:W2:Y:S02]  /*3ef0*/  SYNCS.PHASECHK.TRANS64.TRYWAIT P0, [UR4], R2 ;  /* 0x00000002ff0075a7 */ /* 0x000ea40008001104 */
[----:B--2---:R-:W-:Y:S05]  /*3f00*/  @!P0 BRA `(.L_x_75) ;  /* 0x0000008400d48947 */ /* 0x004fea0003800000 */
.L_x_205:
[----:B------:R-:W-:-:S04]  /*3f10*/  UIADD3 UR4, UPT, UPT, UR32, 0x1, URZ ;  /* 0x0000000120047890 */ /* 0x000fc8000fffe0ff */
[----:B------:R-:W-:-:S04]  /*3f20*/  UISETP.NE.AND UP0, UPT, UR4, 0x4, UPT ;  /* 0x000000040400788c */ /* 0x000fc8000bf05270 */
[----:B------:R-:W-:Y:S02]  /*3f30*/  USEL UR6, URZ, 0x1, UP0 ;  /* 0x00000001ff067887 */ /* 0x000fe40008000000 */
[----:B------:R-:W-:-:S04]  /*3f40*/  USEL UR4, UR4, URZ, UP0 ;  /* 0x000000ff04047287 */ /* 0x000fc80008000000 */
[----:B------:R-:W-:Y:S01]  /*3f50*/  ULEA UR5, UR4, UR7, 0x3 ;  /* 0x0000000704057291 */ /* 0x000fe2000f8e18ff */
[----:B-1----:R-:W-:-:S04]  /*3f60*/  LOP3.LUT R2, R9, UR6, RZ, 0x3c, !PT ;  /* 0x0000000609027c12 */ /* 0x002fc8000f8e3cff */
[----:B------:R-:W-:-:S04]  /*3f70*/  SHF.L.U32 R3, R2, 0x1f, RZ ;  /* 0x0000001f02037819 */ /* 0x000fc800000006ff */
[----:B------:R-:W1:Y:S02]  /*3f80*/  SYNCS.PHASECHK.TRANS64.TRYWAIT P0, [UR5], R3 ;  /* 0x00000003ff0075a7 */ /* 0x000e640008001105 */
[----:B-1----:R-:W-:Y:S05]  /*3f90*/  @!P0 BRA `(.L_x_76) ;  /* 0x0000008400c88947 */ /* 0x002fea0003800000 */
.L_x_207:
        /* <DEDUP_REMOVED lines=9> */
.L_x_209:
[----:B------:R-:W-:-:S04]  /*4030*/  UIADD3 UR4, UPT, UPT, UR4, 0x1, URZ ;  /* 0x0000000104047890 */ /* 0x000fc8000fffe0ff */
[----:B------:R-:W-:-:S04]  /*4040*/  UISETP.NE.AND UP0, UPT, UR4, 0x4, UPT ;  /* 0x000000040400788c */ /* 0x000fc8000bf05270 */
[----:B------:R-:W-:Y:S02]  /*4050*/  USEL UR5, URZ, 0x1, UP0 ;  /* 0x00000001ff057887 */ /* 0x000fe40008000000 */
[----:B------:R-:W-:-:S04]  /*4060*/  USEL UR4, UR4, URZ, UP0 ;  /* 0x000000ff04047287 */ /* 0x000fc80008000000 */
[----:B------:R-:W-:Y:S01]  /*4070*/  ULEA UR4, UR4, UR7, 0x3 ;  /* 0x0000000704047291 */ /* 0x000fe2000f8e18ff */
[----:B------:R-:W-:-:S04]  /*4080*/  LOP3.LUT R2, R2, UR5, RZ, 0x3c, !PT ;  /* 0x0000000502027c12 */ /* 0x000fc8000f8e3cff */
[----:B------:R-:W-:Y:S01]  /*4090*/  SHF.L.U32 R2, R2, 0x1f, RZ ;  /* 0x0000001f02027819 */ /* 0x000fe200000006ff */
[----:B-1----:R-:W-:-:S04]  /*40a0*/  IMAD.U32 R0, RZ, RZ, UR4 ;  /* 0x00000004ff007e24 */ /* 0x002fc8000f8e00ff */
[----:B------:R1:W2:Y:S03]  /*40b0*/  SYNCS.PHASECHK.TRANS64.TRYWAIT P0, [R0+URZ], R2 ;  /* 0x00000002000075a7 */ /* 0x0002a600080011ff */
[----:B--2---:R-:W-:Y:S05]  /*40c0*/  @!P0 NANOSLEEP.SYNCS 0x989680 ;  /* 0x009896800000895d */ /* 0x004fea0003900000 */
[----:B------:R-:W2:Y:S02]  /*40d0*/  @!P0 SYNCS.PHASECHK.TRANS64 P0, [R0+URZ], R2 ;  /* 0x00000002000085a7 */ /* 0x000ea400080010ff */
[----:B--2---:R-:W-:Y:S05]  /*40e0*/  @P0 BRA `(.L_x_78) ;  /* 0x0000000000200947 */ /* 0x004fea0003800000 */
.L_x_79:
[----:B--2---:R2:W4:Y:S02]  /*40f0*/  SYNCS.PHASECHK.TRANS64.TRYWAIT P0, [R0+URZ], R2 ;  /* 0x00000002000075a7 */ /* 0x00452400080011ff */
[----:B----4-:R-:W-:Y:S05]  /*4100*/  @!P0 NANOSLEEP.SYNCS 0x989680 ;  /* 0x009896800000895d */ /* 0x010fea0003900000 */
[----:B------:R-:W4:Y:S02]  /*4110*/  @!P0 SYNCS.PHASECHK.TRANS64 P0, [R0+URZ], R2 ;  /* 0x00000002000085a7 */ /* 0x000f2400080010ff */
[----:B----4-:R-:W-:Y:S05]  /*4120*/  @!P0 BRA `(.L_x_79) ;  /* 0xfffffffc00f08947 */ /* 0x010fea000383ffff */
[----:B------:R-:W-:Y:S05]  /*4130*/  BRA `(.L_x_78) ;  /* 0x00000000000c7947 */ /* 0x000fea0003800000 */
.L_x_74:
[----:B------:R-:W-:-:S04]  /*4140*/  UIADD3 UR4, UPT, UPT, UR26, 0x100, URZ ;  /* 0x000001001a047890 */ /* 0x000fc8000fffe0ff */
[----:B------:R-:W-:-:S09]  /*4150*/  UPRMT UR4, UR46, 0x654, UR4 ;  /* 0x000006542e047896 */ /* 0x000fd20008000004 */
[----:B------:R-:W-:Y:S03]  /*4160*/  SYNCS.ARRIVE.TRANS64.RED.A1T0 RZ, [UR4], RZ ;  /* 0x000000ffffff79a7 */ /* 0x000fe60008100404 */
.L_x_78:
[----:B-12---:R-:W-:Y:S01]  /*4170*/  SHF.L.U32 R2, RZ, 0x1f, RZ ;  /* 0x0000001fff027819 */ /* 0x006fe200000006ff */
[----:B------:R-:W-:Y:S01]  /*4180*/  UIADD3 UR4, UPT, UPT, UR26, 0x100, URZ ;  /* 0x000001001a047890 */ /* 0x000fe2000fffe0ff */
[----:B------:R-:W-:Y:S02]  /*4190*/  PLOP3.LUT P0, PT, PT, PT, UP1, 0x80, 0x8 ;  /* 0x000000000008781c */ /* 0x000fe40003f0f018 */
[----:B------:R-:W1:Y:S02]  /*41a0*/  SYNCS.PHASECHK.TRANS64.TRYWAIT P1, [UR26+0x100], R2 ;  /* 0x00010002ff0075a7 */ /* 0x000e64000802111a */
[----:B-1----:R-:W-:Y:S09]  /*41b0*/  @!P1 BRA `(.L_x_80) ;  /* 0x0000008400709947 */ /* 0x002ff20003800000 */
.L_x_211:
[----:B------:R-:W-:Y:S01]  /*41c0*/  @!UP1 UPRMT UR4, UR46, 0x654, UR4 ;  /* 0x000006542e049896 */ /* 0x000fe20008000004 */
[----:B------:R-:W-:Y:S01]  /*41d0*/  UMOV UR5, 0xffff ;  /* 0x0000ffff00057882 */ /* 0x000fe20000000000 */
[----:B------:R-:W-:-:S07]  /*41e0*/  UMOV UR6, 0x1 ;  /* 0x0000000100067882 */ /* 0x000fce0000000000 */
[----:B------:R-:W-:Y:S01]  /*41f0*/  @!P0 SYNCS.ARRIVE.TRANS64.RED.A1T0 RZ, [UR4], RZ ;  /* 0x000000ffffff89a7 */ /* 0x000fe20008100404 */
[----:B------:R-:W-:Y:S01]  /*4200*/  NOP ;  /* 0x0000000000007918 */ /* 0x000fe20000000000 */
[----:B-1----:R-:W1:Y:S01]  /*4210*/  LDS R0, [UR8+0x14] ;  /* 0x00001408ff007984 */ /* 0x002e620008000800 */
[----:B------:R-:W-:-:S04]  /*4220*/  ULOP3.LUT UR4, UR44, 0xffff, URZ, 0xc0, !UPT ;  /* 0x0000ffff2c047892 */ /* 0x000fc8000f8ec0ff */
[----:B------:R-:W-:-:S04]  /*4230*/  USHF.R.U32.HI UR4, URZ, 0x5, UR4 ;  /* 0x00000005ff047899 */ /* 0x000fc80008011604 */
[----:B------:R-:W-:Y:S02]  /*4240*/  USHF.L.U32 UR5, UR5, UR4, URZ ;  /* 0x0000000405057299 */ /* 0x000fe400080006ff */
[----:B------:R-:W-:-:S04]  /*4250*/  USHF.L.U32 UR4, UR6, UR4, URZ ;  /* 0x0000000406047299 */ /* 0x000fc800080006ff */
[----:B-1----:R-:W-:-:S04]  /*4260*/  LOP3.LUT R0, R0, UR5, RZ, 0xc0, !PT ;  /* 0x0000000500007c12 */ /* 0x002fc8000f8ec0ff */
[----:B------:R-:W-:-:S13]  /*4270*/  ISETP.NE.AND P0, PT, R0, UR5, PT ;  /* 0x0000000500007c0c */ /* 0x000fda000bf05270 */
[----:B------:R-:W-:Y:S05]  /*4280*/  @P0 BRA `(.L_x_81) ;  /* 0x0000000000580947 */ /* 0x000fea0003800000 */
[----:B------:R-:W1:Y:S02]  /*4290*/  LDS R0, [UR8+0x18] ;  /* 0x00001808ff007984 */ /* 0x000e640008000800 */
[----:B-1----:R-:W-:-:S04]  /*42a0*/  LOP3.LUT R0, R0, UR4, RZ, 0xc0, !PT ;  /* 0x0000000400007c12 */ /* 0x002fc8000f8ec0ff */
[----:B------:R-:W-:-:S13]  /*42b0*/  ISETP.NE.AND P0, PT, R0, UR4, PT ;  /* 0x0000000400007c0c */ /* 0x000fda000bf05270 */
[----:B------:R-:W-:Y:S05]  /*42c0*/  @P0 BRA `(.L_x_82) ;  /* 0x00000000003c0947 */ /* 0x000fea0003800000 */
[----:B------:R-:W1:Y:S01]  /*42d0*/  S2R R2, SR_LANEID ;  /* 0x0000000000027919 */ /* 0x000e620000000000 */
[----:B------:R-:W-:-:S06]  /*42e0*/  ULOP3.LUT UR5, URZ, UR5, URZ, 0x33, !UPT ;  /* 0x00000005ff057292 */ /* 0x000fcc000f8e33ff */
[----:B------:R-:W-:-:S04]  /*42f0*/  IMAD.U32 R0, RZ, RZ, UR5 ;  /* 0x00000005ff007e24 */ /* 0x000fc8000f8e00ff */
[----:B------:R2:W4:Y:S02]  /*4300*/  REDUX UR7, R0 ;  /* 0x00000000000773c4 */ /* 0x0005240000000000 */
[----:B------:R1:W-:Y:S01]  /*4310*/  UTCATOMSWS.AND URZ, UR5 ;  /* 0x0000000500ff79e3 */ /* 0x0003e20008000000 */
[----:B--2---:R-:W-:Y:S01]  /*4320*/  LOP3.LUT R0, RZ, UR4, RZ, 0x33, !PT ;  /* 0x00000004ff007c12 */ /* 0x004fe2000f8e33ff */
[----:B------:R-:W-:Y:S02]  /*4330*/  VOTEU.ANY UR4, UPT, PT ;  /* 0x0000000000047886 */ /* 0x000fe400038e0100 */
[----:B------:R-:W-:Y:S02]  /*4340*/  UFLO.U32 UR4, UR4 ;  /* 0x00000004000472bd */ /* 0x000fe400080e0000 */
[----:B------:R-:W2:Y:S04]  /*4350*/  REDUX UR6, R0 ;  /* 0x00000000000673c4 */ /* 0x000ea80000000000 */
[----:B-1----:R-:W-:-:S02]  /*4360*/  ISETP.EQ.U32.AND P0, PT, R2, UR4, PT ;  /* 0x0000000402007c0c */ /* 0x002fc4000bf02070 */
[----:B----4-:R-:W-:-:S11]  /*4370*/  MOV R2, UR7 ;  /* 0x0000000700027c02 */ /* 0x010fd60008000f00 */
[----:B------:R1:W-:Y:S01]  /*4380*/  @P0 ATOMS.AND RZ, [UR8+0x14], R2 ;  /* 0x00001402ffff098c */ /* 0x0003e2000a800008 */
[----:B--2---:R-:W-:-:S05]  /*4390*/  IMAD.U32 R0, RZ, RZ, UR6 ;  /* 0x00000006ff007e24 */ /* 0x004fca000f8e00ff */
[----:B------:R1:W-:Y:S01]  /*43a0*/  @P0 ATOMS.AND RZ, [UR8+0x18], R0 ;  /* 0x00001800ffff098c */ /* 0x0003e2000a800008 */
[----:B------:R-:W-:Y:S05]  /*43b0*/  BRA `(.L_x_83) ;  /* 0x0000000000147947 */ /* 0x000fea0003800000 */
.L_x_82:
[----:B------:R-:W-:Y:S02]  /*43c0*/  MOV R2, 0x43e0 ;  /* 0x000043e000027802 */ /* 0x000fe40000000f00 */
[----:B---3-5:R-:W-:Y:S05]  /*43d0*/  CALL.REL.NOINC `($__internal_0_$__cuda_sm10x_tcgen05_guardrail_trap_col_being_dealloced_not_returned_by_alloc) ;  /* 0x0000008c00007944 */ /* 0x028fea0003c00000 */
[----:B------:R-:W-:Y:S05]  /*43e0*/  BRA `(.L_x_83) ;  /* 0x0000000000087947 */ /* 0x000fea0003800000 */
.L_x_81:
[----:B------:R-:W-:Y:S02]  /*43f0*/  MOV R2, 0x4410 ;  /* 0x0000441000027802 */ /* 0x000fe40000000f00 */
[----:B---3-5:R-:W-:Y:S05]  /*4400*/  CALL.REL.NOINC `($__internal_2_$__cuda_sm10x_tcgen05_guardrail_trap_unallocated_columns_being_dealloced) ;  /* 0x0000008c000c7944 */ /* 0x028fea0003c00000 */
.L_x_83:
[----:B------:R-:W-:Y:S01]  /*4410*/  NOP ;  /* 0x0000000000007918 */ /* 0x000fe20000000000 */
[----:B------:R-:W-:Y:S05]  /*4420*/  EXIT ;  /* 0x000000000000794d */ /* 0x000fea0003800000 */
.L_x_54:
[----:B------:R-:W-:-:S09]  /*4430*/  UISETP.NE.OR UP0, UPT, UR13, 0x3, !UP3 ;  /* 0x000000030d00788c */ /* 0x000fd2000df05670 */
[----:B------:R-:W-:Y:S05]  /*4440*/  BRA.U UP0, `(.L_x_84) ;  /* 0x0000001900987547 */ /* 0x000fea000b800000 */
[----:B------:R-:W1:Y:S01]  /*4450*/  S2UR UR10, SR_CgaCtaId ;  /* 0x00000000000a79c3 */ /* 0x000e620000008800 */
[----:B------:R-:W2:Y:S01]  /*4460*/  LDCU UR46, c[0x0][0x370] ;  /* 0x00006e00ff2e77ac */ /* 0x000ea20008000800 */
[----:B------:R-:W-:Y:S01]  /*4470*/  HFMA2 R14, -RZ, RZ, 0, 0 ;  /* 0x00000000ff0e7431 */ /* 0x000fe200000001ff */
[----:B------:R-:W-:Y:S01]  /*4480*/  MOV R13, RZ ;  /* 0x000000ff000d7202 */ /* 0x000fe20000000f00 */
[----:B------:R-:W-:Y:S01]  /*4490*/  HFMA2 R7, -RZ, RZ, 0, 0.0078125 ;  /* 0x00002000ff077431 */ /* 0x000fe200000001ff */
[----:B------:R-:W2:Y:S03]  /*44a0*/  LDCU.128 UR56, c[0x0][0xb10] ;  /* 0x00016200ff3877ac */ /* 0x000ea60008000c00 */
[----:B------:R-:W3:Y:S01]  /*44b0*/  LDC.64 R16, c[0x0][0x348] ;  /* 0x0000d200ff107b82 */ /* 0x000ee20000000a00 */
[----:B------:R-:W4:Y:S01]  /*44c0*/  LDCU UR39, c[0x0][0x374] ;  /* 0x00006e80ff2777ac */ /* 0x000f220008000800 */
[----:B------:R-:W1:Y:S06]  /*44d0*/  LDCU UR15, c[0x0][0xb0c] ;  /* 0x00016180ff0f77ac */ /* 0x000e6c0008000800 */
[----:B------:R-:W3:Y:S01]  /*44e0*/  LDC.64 R2, c[0x0][0x888] ;  /* 0x00022200ff027b82 */ /* 0x000ee20000000a00 */
[----:B------:R-:W3:Y:S01]  /*44f0*/  LDCU UR55, c[0x0][0xb20] ;  /* 0x00016400ff3777ac */ /* 0x000ee20008000800 */
[----:B------:R-:W3:Y:S06]  /*4500*/  LDCU UR4, c[0x0][0xb30] ;  /* 0x00016600ff0477ac */ /* 0x000eec0008000800 */
[----:B------:R-:W3:Y:S01]  /*4510*/  LDC.64 R4, c[0x0][0x890] ;  /* 0x00022400ff047b82 */ /* 0x000ee20000000a00 */
[----:B------:R-:W-:Y:S01]  /*4520*/  UMOV UR21, 0x400 ;  /* 0x0000040000157882 */ /* 0x000fe20000000000 */
[----:B--2---:R-:W-:-:S02]  /*4530*/  UIMAD.WIDE.U32 UR6, UR46, UR56, URZ ;  /* 0x000000382e0672a5 */ /* 0x004fc4000f8e00ff */
[----:B----4-:R-:W-:Y:S02]  /*4540*/  UIMAD.WIDE.U32 UR8, UR39, UR59, URZ ;  /* 0x0000003b270872a5 */ /* 0x010fe4000f8e00ff */
[----:B-1----:R-:W-:Y:S02]  /*4550*/  ULEA UR21, UR10, UR21, 0x18 ;  /* 0x000000150a157291 */ /* 0x002fe4000f8ec0ff */
[----:B------:R-:W-:Y:S02]  /*4560*/  UPLOP3.LUT UP1, UPT, UPT, UPT, UPT, 0x40, 0x4 ;  /* 0x000000000004789c */ /* 0x000fe40003f2e870 */
[----:B------:R-:W-:Y:S02]  /*4570*/  UIADD3 UR49, UPT, UPT, UR21, 0x30, URZ ;  /* 0x0000003015317890 */ /* 0x000fe4000fffe0ff */
[----:B------:R-:W-:Y:S02]  /*4580*/  UIADD3 UR41, UPT, UPT, UR21, 0x38, URZ ;  /* 0x0000003815297890 */ /* 0x000fe4000fffe0ff */
[----:B------:R-:W-:-:S02]  /*4590*/  UIADD3 UR33, UPT, UPT, UR21, 0x40, URZ ;  /* 0x0000004015217890 */ /* 0x000fc4000fffe0ff */
[----:B------:R-:W-:Y:S01]  /*45a0*/  UIADD3 UR25, UPT, UPT, UR21, 0x48, URZ ;  /* 0x0000004815197890 */ /* 0x000fe2000fffe0ff */
[----:B------:R-:W-:Y:S01]  /*45b0*/  UMOV UR6, UR7 ;  /* 0x0000000700067c82 */ /* 0x000fe20008000000 */
[----:B------:R-:W-:Y:S01]  /*45c0*/  UMOV UR5, UR9 ;  /* 0x0000000900057c82 */ /* 0x000fe20008000000 */
[----:B------:R-:W-:Y:S02]  /*45d0*/  UISETP.GE.AND UP0, UPT, UR45, 0x1, UPT ;  /* 0x000000012d00788c */ /* 0x000fe4000bf06270 */
[----:B------:R-:W-:Y:S01]  /*45e0*/  UISETP.NE.AND UP4, UPT, UR45, 0x1, UPT ;  /* 0x000000012d00788c */ /* 0x000fe2000bf85270 */
[----:B------:R-:W1:Y:S01]  /*45f0*/  LDCU.64 UR22, c[0x0][0xb28] ;  /* 0x00016500ff1677ac */ /* 0x000e620008000a00 */
[----:B------:R-:W-:Y:S02]  /*4600*/  UISETP.NE.AND UP6, UPT, UR15, 0x1, UPT ;  /* 0x000000010f00788c */ /* 0x000fe4000bfc5270 */
[----:B------:R-:W-:Y:S02]  /*4610*/  UISETP.NE.AND UP5, UPT, UR58, 0x1, UPT ;  /* 0x000000013a00788c */ /* 0x000fe4000bfa5270 */
[----:B------:R-:W-:-:S02]  /*4620*/  USHF.R.U32.HI UR53, URZ, UR57, UR6 ;  /* 0x00000039ff357299 */ /* 0x000fc40008011606 */
[----:B------:R-:W-:Y:S02]  /*4630*/  UPRMT UR37, UR10, 0x654, UR49 ;  /* 0x000006540a257896 */ /* 0x000fe40008000031 */
[----:B------:R-:W-:Y:S02]  /*4640*/  UPRMT UR31, UR10, 0x654, UR41 ;  /* 0x000006540a1f7896 */ /* 0x000fe40008000029 */
[----:B------:R-:W-:Y:S02]  /*4650*/  UPRMT UR30, UR10, 0x654, UR33 ;  /* 0x000006540a1e7896 */ /* 0x000fe40008000021 */
[----:B------:R-:W-:Y:S02]  /*4660*/  UPRMT UR29, UR10, 0x654, UR25 ;  /* 0x000006540a1d7896 */ /* 0x000fe40008000019 */
[----:B---3--:R-:W-:Y:S02]  /*4670*/  USHF.R.U32.HI UR47, URZ, UR55, UR5 ;  /* 0x00000037ff2f7299 */ /* 0x008fe40008011605 */
[----:B------:R-:W-:-:S11]  /*4680*/  UISETP.NE.AND UP3, UPT, UR4, 0x1, UPT ;  /* 0x000000010400788c */ /* 0x000fd6000bf65270 */
.L_x_99:
[C---:B------:R-:W-:Y:S02]  /*4690*/  LEA R12, R14.reuse, UR21, 0x3 ;  /* 0x000000150e0c7c11 */ /* 0x040fe4000f8e18ff */
[----:B------:R-:W-:Y:S02]  /*46a0*/  SHF.L.U32 R0, R13, 0x1f, RZ ;  /* 0x0000001f0d007819 */ /* 0x000fe400000006ff */
[----:B------:R-:W-:Y:S02]  /*46b0*/  LEA R8, R14, UR21, 0x4 ;  /* 0x000000150e087c11 */ /* 0x000fe4000f8e20ff */
[----:B------:R-:W2:Y:S02]  /*46c0*/  SYNCS.PHASECHK.TRANS64.TRYWAIT P0, [R12+URZ+0x80], R0 ;  /* 0x000080000c0075a7 */ /* 0x000ea400080011ff */
[----:B--23--:R-:W-:Y:S05]  /*46d0*/  @!P0 BRA `(.L_x_85) ;  /* 0x0000008000408947 */ /* 0x00cfea0003800000 */
.L_x_212:
[----:B------:R-:W3:Y:S01]  /*46e0*/  LDS.128 R8, [R8+0x110] ;  /* 0x0001100008087984 */ /* 0x000ee20000000c00 */
[----:B------:R-:W-:Y:S01]  /*46f0*/  UISETP.GE.AND UP0, UPT, UR45, 0x1, UPT ;  /* 0x000000012d00788c */ /* 0x000fe2000bf06270 */
[----:B------:R-:W-:Y:S01]  /*4700*/  @!PT LDS RZ, [RZ] ;  /* 0x00000000fffff984 */ /* 0x000fe20000000800 */
[----:B------:R-:W-:Y:S01]  /*4710*/  @!PT LDS RZ, [RZ] ;  /* 0x00000000fffff984 */ /* 0x000fe20000000800 */
[----:B------:R-:W-:Y:S01]  /*4720*/  @!PT LDS RZ, [RZ] ;  /* 0x00000000fffff984 */ /* 0x000fe20000000800 */
[----:B------:R-:W-:Y:S01]  /*4730*/  @!PT LDS RZ, [RZ] ;  /* 0x00000000fffff984 */ /* 0x000fe20000000800 */
[----:B------:R4:W-:Y:S06]  /*4740*/  MEMBAR.ALL.CTA ;  /* 0x0000000000007992 */ /* 0x0009ec0000008000 */
[----:B----4-:R-:W4:Y:S01]  /*4750*/  FENCE.VIEW.ASYNC.S ;  /* 0x00000000000073c6 */ /* 0x010f220000000000 */
[----:B---3--:R-:W-:Y:S11]  /*4760*/  LOP3.LUT P0, RZ, R10, 0x1, RZ, 0xc0, !PT ;  /* 0x000000010aff7812 */ /* 0x008ff6000780c0ff */
[----:B------:R-:W-:Y:S02]  /*4770*/  @!UPT UIADD3 URZ, UPT, UPT, URZ, URZ, URZ ;  /* 0x000000fffffff290 */ /* 0x000fe4000fffe0ff */
[----:B----4-:R-:W-:Y:S01]  /*4780*/  VOTEU.ANY UP2, P0 ;  /* 0x0000000000ff7886 */ /* 0x010fe20000040100 */
[----:B------:R-:W-:Y:S11]  /*4790*/  PLOP3.LUT P0, PT, PT, PT, UP2, 0x80, 0x8 ;  /* 0x000000000008781c */ /* 0x000ff60003f0f028 */
[----:B------:R-:W-:Y:S02]  /*47a0*/  @!UPT UIADD3 URZ, UPT, UPT, URZ, URZ, URZ ;  /* 0x000000fffffff290 */ /* 0x000fe4000fffe0ff */
[----:B--2---:R-:W-:Y:S02]  /*47b0*/  @P0 SHF.R.U32.HI R0, RZ, 0x10, R9 ;  /* 0x00000010ff000819 */ /* 0x004fe40000011609 */
[----:B------:R-:W-:Y:S02]  /*47c0*/  @P0 MOV R6, R8 ;  /* 0x0000000800060202 */ /* 0x000fe40000000f00 */
[----:B------:R-:W-:Y:S01]  /*47d0*/  @P0 R2UR UR4, R0 ;  /* 0x00000000000402ca */ /* 0x000fe200000e0000 */
[----:B------:R-:W-:Y:S01]  /*47e0*/  VIADD R0, R12, 0x90 ;  /* 0x000000900c007836 */ /* 0x000fe20000000000 */
[----:B------:R-:W-:Y:S02]  /*47f0*/  @P0 LOP3.LUT R8, R9, 0xffff, RZ, 0xc0, !PT ;  /* 0x0000ffff09080812 */ /* 0x000fe400078ec0ff */
[----:B------:R-:W-:Y:S02]  /*4800*/  @P0 R2UR UR6, R6 ;  /* 0x00000000060602ca */ /* 0x000fe400000e0000 */
[----:B------:R-:W-:Y:S02]  /*4810*/  PRMT R0, RZ, 0x654, R0 ;  /* 0x00000654ff007816 */ /* 0x000fe40000000000 */
[----:B------:R-:W-:Y:S02]  /*4820*/  @P0 R2UR UR5, R8 ;  /* 0x00000000080502ca */ /* 0x000fe400000e0000 */
[----:B------:R2:W-:Y:S03]  /*4830*/  SYNCS.ARRIVE.TRANS64.RED.A1T0 RZ, [R0+URZ], RZ ;  /* 0x000000ff00ff79a7 */ /* 0x0005e600081004ff */
[----:B------:R-:W-:Y:S04]  /*4840*/  @UP2 UMOV UR38, UR4 ;  /* 0x0000000400262c82 */ /* 0x000fe80008000000 */
[----:B------:R-:W-:Y:S04]  /*4850*/  @UP2 UMOV UR14, UR6 ;  /* 0x00000006000e2c82 */ /* 0x000fe80008000000 */
[----:B------:R-:W-:Y:S01]  /*4860*/  @UP2 UMOV UR13, UR5 ;  /* 0x00000005000d2c82 */ /* 0x000fe20008000000 */
[----:B------:R-:W-:Y:S05]  /*4870*/  BRA.U !UP0, `(.L_x_86) ;  /* 0x0000000108a47547 */ /* 0x000fea000b800000 */
[----:B------:R-:W-:Y:S02]  /*4880*/  UIMAD.WIDE.U32 UR16, UR13, UR59, URZ ;  /* 0x0000003b0d1072a5 */ /* 0x000fe4000f8e00ff */
[----:B------:R-:W-:Y:S02]  /*4890*/  UIMAD.WIDE.U32 UR18, UR14, UR56, URZ ;  /* 0x000000380e1272a5 */ /* 0x000fe4000f8e00ff */
[----:B------:R-:W-:Y:S02]  /*48a0*/  USEL UR4, UR39, UR47, !UP5 ;  /* 0x0000002f27047287 */ /* 0x000fe4000e800000 */
[----:B------:R-:W-:Y:S02]  /*48b0*/  USEL UR7, UR46, UR53, !UP6 ;  /* 0x000000352e077287 */ /* 0x000fe4000f000000 */
[----:B-1----:R-:W-:Y:S02]  /*48c0*/  UIMAD.WIDE.U32 UR8, UR4, UR22, URZ ;  /* 0x00000016040872a5 */ /* 0x002fe4000f8e00ff */
[----:B------:R-:W-:Y:S01]  /*48d0*/  UIMAD.WIDE.U32 UR10, UR7, UR22, URZ ;  /* 0x00000016070a72a5 */ /* 0x000fe2000f8e00ff */
[----:B------:R-:W-:Y:S02]  /*48e0*/  UMOV UR5, UR17 ;  /* 0x0000001100057c82 */ /* 0x000fe40008000000 */
[----:B------:R-:W-:Y:S03]  /*48f0*/  USHF.R.U32.HI UR6, URZ, UR55, UR5 ;  /* 0x00000037ff067299 */ /* 0x000fe60008011605 */
[----:B------:R-:W-:Y:S01]  /*4900*/  UMOV UR5, UR19 ;  /* 0x0000001300057c82 */ /* 0x000fe20008000000 */
[----:B------:R-:W-:Y:S02]  /*4910*/  USEL UR6, UR13, UR6, !UP5 ;  /* 0x000000060d067287 */ /* 0x000fe4000e800000 */
[----:B------:R-:W-:Y:S03]  /*4920*/  USHF.R.U32.HI UR12, URZ, UR57, UR5 ;  /* 0x00000039ff0c7299 */ /* 0x000fe60008011605 */
[----:B------:R-:W-:Y:S02]  /*4930*/  UMOV UR5, UR9 ;  /* 0x0000000900057c82 */ /* 0x000fe40008000000 */
[----:B------:R-:W-:Y:S03]  /*4940*/  @UP4 USHF.R.U32.HI UR4, URZ, UR23, UR5 ;  /* 0x00000017ff044299 */ /* 0x000fe60008011605 */
[----:B------:R-:W-:Y:S01]  /*4950*/  UMOV UR5, UR11 ;  /* 0x0000000b00057c82 */ /* 0x000fe20008000000 */
[----:B------:R-:W-:Y:S02]  /*4960*/  UIMAD UR4, UR45, UR4, URZ ;  /* 0x000000042d0472a4 */ /* 0x000fe4000f8e02ff */
[----:B------:R-:W-:Y:S02]  /*4970*/  @UP4 USHF.R.U32.HI UR7, URZ, UR23, UR5 ;  /* 0x00000017ff074299 */ /* 0x000fe40008011605 */
[----:B------:R-:W-:Y:S02]  /*4980*/  UIMAD.WIDE.U32 UR10, UR6, UR22, URZ ;  /* 0x00000016060a72a5 */ /* 0x000fe4000f8e00ff */
[----:B------:R-:W-:Y:S02]  /*4990*/  USEL UR5, UR14, UR12, !UP6 ;  /* 0x0000000c0e057287 */ /* 0x000fe4000f000000 */
[----:B------:R-:W-:Y:S02]  /*49a0*/  UIMAD UR8, UR45, UR7, URZ ;  /* 0x000000072d0872a4 */ /* 0x000fe4000f8e02ff */
[----:B------:R-:W-:Y:S03]  /*49b0*/  UISETP.GE.AND UP0, UPT, UR6, UR4, UPT ;  /* 0x000000040600728c */ /* 0x000fe6000bf06270 */
[----:B------:R-:W-:Y:S01]  /*49c0*/  UMOV UR4, UR11 ;  /* 0x0000000b00047c82 */ /* 0x000fe20008000000 */
[----:B------:R-:W-:Y:S02]  /*49d0*/  UISETP.GE.OR UP0, UPT, UR5, UR8, UP0 ;  /* 0x000000080500728c */ /* 0x000fe40008706670 */
[----:B------:R-:W-:Y:S02]  /*49e0*/  USHF.R.U32.HI UR4, URZ, UR23, UR4 ;  /* 0x00000017ff047299 */ /* 0x000fe40008011604 */
[----:B------:R-:W-:Y:S02]  /*49f0*/  UIMAD.WIDE.U32 UR8, UR5, UR22, URZ ;  /* 0x00000016050872a5 */ /* 0x000fe4000f8e00ff */
[----:B------:R-:W-:Y:S04]  /*4a00*/  USEL UR10, UR6, UR4, !UP4 ;  /* 0x00000004060a7287 */ /* 0x000fe8000e000000 */
[----:B------:R-:W-:Y:S01]  /*4a10*/  UIADD3 UR11, UPT, UPT, -UR10, URZ, URZ ;  /* 0x000000ff0a0b7290 */ /* 0x000fe2000fffe1ff */
[----:B------:R-:W-:Y:S02]  /*4a20*/  @!UP0 UMOV UR4, UR9 ;  /* 0x0000000900048c82 */ /* 0x000fe40008000000 */
[----:B------:R-:W-:Y:S02]  /*4a30*/  @!UP0 USHF.R.U32.HI UR4, URZ, UR23, UR4 ;  /* 0x00000017ff048299 */ /* 0x000fe40008011604 */
[----:B------:R-:W-:Y:S02]  /*4a40*/  UIMAD UR8, UR45, UR11, UR6 ;  /* 0x0000000b2d0872a4 */ /* 0x000fe4000f8e0206 */
[----:B------:R-:W-:Y:S04]  /*4a50*/  @!UP0 USEL UR4, UR5, UR4, !UP4 ;  /* 0x0000000405048287 */ /* 0x000fe8000e000000 */
[----:B------:R-:W-:Y:S02]  /*4a60*/  @!UP0 UIMAD UR7, UR7, UR8, UR4 ;  /* 0x00000008070782a4 */ /* 0x000fe4000f8e0204 */
[----:B------:R-:W-:Y:S02]  /*4a70*/  @!UP0 UIADD3 UR9, UPT, UPT, UR10, -UR4, URZ ;  /* 0x800000040a098290 */ /* 0x000fe4000fffe0ff */
[----:B------:R-:W-:Y:S02]  /*4a80*/  UIADD3 UR8, UPT, UPT, -UR6, URZ, URZ ;  /* 0x000000ff06087290 */ /* 0x000fe4000fffe1ff */
[----:B------:R-:W-:Y:S02]  /*4a90*/  UIADD3 UR4, UPT, UPT, -UR5, URZ, URZ ;  /* 0x000000ff05047290 */ /* 0x000fe4000fffe1ff */
[----:B------:R-:W-:Y:S03]  /*4aa0*/  @!UP0 UIMAD UR6, UR9, UR45, UR5 ;  /* 0x0000002d090682a4 */ /* 0x000fe6000f8e0205 */
[----:B------:R-:W-:Y:S01]  /*4ab0*/  @!UP0 UMOV UR5, UR7 ;  /* 0x0000000700058c82 */ /* 0x000fe20008000000 */
[----:B------:R-:W-:Y:S02]  /*4ac0*/  UIMAD UR7, UR15, UR4, UR14 ;  /* 0x000000040f0772a4 */ /* 0x000fe4000f8e020e */
[----:B------:R-:W-:Y:S02]  /*4ad0*/  UIMAD UR4, UR58, UR8, UR13 ;  /* 0x000000083a0472a4 */ /* 0x000fe4000f8e020d */
[----:B------:R-:W-:Y:S02]  /*4ae0*/  UIMAD UR14, UR5, UR15, UR7 ;  /* 0x0000000f050e72a4 */ /* 0x000fe4000f8e0207 */
[----:B------:R-:W-:Y:S11]  /*4af0*/  UIMAD UR13, UR6, UR58, UR4 ;  /* 0x0000003a060d72a4 */ /* 0x000ff6000f8e0204 */
[----:B------:R-:W-:Y:S01]  /*4b00*/  @!UPT UIADD3 URZ, UPT, UPT, URZ, URZ, URZ ;  /* 0x000000fffffff290 */ /* 0x000fe2000fffe0ff */
.L_x_86:
[----:B------:R-:W3:Y:S01]  /*4b10*/  @!UP3 LDCU.128 UR8, c[0x0][0xb10] ;  /* 0x00016200ff08b7ac */ /* 0x000ee20008000c00 */
[----:B------:R-:W-:Y:S01]  /*4b20*/  IMAD.MOV.U32 R10, RZ, RZ, 0x1 ;  /* 0x00000001ff0a7424 */ /* 0x000fe200078e00ff */
[C---:B------:R-:W-:Y:S02]  /*4b30*/  ISETP.NE.U32.AND P1, PT, R4.reuse, RZ, PT ;  /* 0x000000ff0400720c */ /* 0x040fe40003f25070 */
[----:B------:R-:W-:Y:S02]  /*4b40*/  ISETP.NE.U32.AND P0, PT, R4, RZ, PT ;  /* 0x000000ff0400720c */ /* 0x000fe40003f05070 */
[C---:B------:R-:W-:Y:S01]  /*4b50*/  ISETP.NE.AND.EX P1, PT, R5.reuse, RZ, PT, P1 ;  /* 0x000000ff0500720c */ /* 0x040fe20003f25310 */
[----:B------:R-:W4:Y:S01]  /*4b60*/  @!UP3 LDCU UR5, c[0x0][0xb0c] ;  /* 0x00016180ff05b7ac */ /* 0x000f220008000800 */
[----:B------:R-:W-:Y:S02]  /*4b70*/  ISETP.NE.AND.EX P0, PT, R5, RZ, PT, P0 ;  /* 0x000000ff0500720c */ /* 0x000fe40003f05300 */
[----:B------:R-:W-:Y:S01]  /*4b80*/  SHF.L.U32 R10, R10, 0x1f, RZ ;  /* 0x0000001f0a0a7819 */ /* 0x000fe200000006ff */
[----:B------:R-:W-:Y:S02]  /*4b90*/  USHF.L.U32 UR50, UR32, 0x8, URZ ;  /* 0x0000000820327899 */ /* 0x000fe400080006ff */
[----:B------:R-:W-:Y:S02]  /*4ba0*/  USHF.L.U32 UR51, UR20, 0x6, URZ ;  /* 0x0000000614337899 */ /* 0x000fe400080006ff */
[----:B---3--:R-:W-:Y:S07]  /*4bb0*/  UIMAD.WIDE.U32 UR6, UR14, UR8, URZ ;  /* 0x000000080e0672a5 */ /* 0x008fee000f8e00ff */
[----:B------:R-:W-:Y:S01]  /*4bc0*/  @!UP3 UMOV UR4, UR7 ;  /* 0x000000070004bc82 */ /* 0x000fe20008000000 */
[----:B----4-:R-:W-:Y:S02]  /*4bd0*/  @!UP3 UISETP.NE.AND UP0, UPT, UR5, 0x1, UPT ;  /* 0x000000010500b88c */ /* 0x010fe4000bf05270 */
[----:B------:R-:W-:Y:S02]  /*4be0*/  @!UP3 USHF.R.U32.HI UR4, URZ, UR9, UR4 ;  /* 0x00000009ff04b299 */ /* 0x000fe40008011604 */
[----:B------:R-:W-:Y:S02]  /*4bf0*/  UIMAD.WIDE.U32 UR6, UR13, UR11, URZ ;  /* 0x0000000b0d0672a5 */ /* 0x000fe4000f8e00ff */
[----:B------:R-:W-:Y:S02]  /*4c00*/  @!UP3 USEL UR8, UR14, UR4, !UP0 ;  /* 0x000000040e08b287 */ /* 0x000fe4000c000000 */
[----:B------:R-:W-:Y:S03]  /*4c10*/  @!UP3 UISETP.NE.AND UP0, UPT, UR10, 0x1, UPT ;  /* 0x000000010a00b88c */ /* 0x000fe6000bf05270 */
[----:B------:R-:W-:Y:S02]  /*4c20*/  @!UP3 UMOV UR6, UR7 ;  /* 0x000000070006bc82 */ /* 0x000fe40008000000 */
[----:B------:R-:W3:Y:S02]  /*4c30*/  @!UP3 LDCU UR4, c[0x0][0xb20] ;  /* 0x00016400ff04b7ac */ /* 0x000ee40008000800 */
[----:B---3--:R-:W-:Y:S04]  /*4c40*/  @!UP3 USHF.R.U32.HI UR6, URZ, UR4, UR6 ;  /* 0x00000004ff06b299 */ /* 0x008fe80008011606 */
[----:B------:R-:W-:Y:S04]  /*4c50*/  @!UP3 USEL UR6, UR13, UR6, !UP0 ;  /* 0x000000060d06b287 */ /* 0x000fe8000c000000 */
[----:B------:R-:W-:Y:S02]  /*4c60*/  @!UP3 UIADD3 UR4, UPT, UPT, -UR8, UR6, URZ ;  /* 0x000000060804b290 */ /* 0x000fe4000fffe1ff */
[----:B------:R-:W-:Y:S02]  /*4c70*/  @!UP3 UIADD3 UR6, UPT, UPT, UR8, -UR6, URZ ;  /* 0x800000060806b290 */ /* 0x000fe4000fffe0ff */
[----:B------:R-:W-:Y:S02]  /*4c80*/  @!UP3 UIMAD UR14, UR4, UR5, UR14 ;  /* 0x00000005040eb2a4 */ /* 0x000fe4000f8e020e */
[----:B------:R-:W-:Y:S01]  /*4c90*/  @!UP3 UIMAD UR13, UR6, UR10, UR13 ;  /* 0x0000000a060db2a4 */ /* 0x000fe2000f8e020d */
[----:B------:R-:W-:Y:S11]  /*4ca0*/  BRA.U UP1, `(.L_x_87) ;  /* 0x0000000101107547 */ /* 0x000ff6000b800000 */
[----:B------:R-:W-:Y:S04]  /*4cb0*/  MOV R6, UR54 ;  /* 0x0000003600067c02 */ /* 0x000fe80008000f00 */
[----:B------:R-:W-:Y:S04]  /*4cc0*/  SHF.L.U32 R6, R6, 0x1f, RZ ;  /* 0x0000001f06067819 */ /* 0x000fe800000006ff */
[----:B------:R-:W3:Y:S02]  /*4cd0*/  SYNCS.PHASECHK.TRANS64.TRYWAIT P2, [UR21+0x78], R6 ;  /* 0x00007806ff0075a7 */ /* 0x000ee40008041115 */
[----:B---3--:R-:W-:Y:S05]  /*4ce0*/  @!P2 BRA `(.L_x_88) ;  /* 0x0000007800d0a947 */ /* 0x008fea0003800000 */
.L_x_87:
[----:B------:R-:W-:Y:S05]  /*4cf0*/  @!P1 BRA `(.L_x_89) ;  /* 0x0000000000309947 */ /* 0x000fea0003800000 */
[----:B------:R-:W-:Y:S01]  /*4d00*/  ISETP.NE.U32.AND P1, PT, R2, RZ, PT ;  /* 0x000000ff0200720c */ /* 0x000fe20003f25070 */
[----:B------:R-:W3:Y:S01]  /*4d10*/  LDCU.64 UR4, c[0x0][0x358] ;  /* 0x00006b00ff0477ac */ /* 0x000ee20008000a00 */
[----:B------:R-:W-:Y:S02]  /*4d20*/  IMAD.MOV.U32 R52, RZ, RZ, 0x1 ;  /* 0x00000001ff347424 */ /* 0x000fe400078e00ff */
[----:B------:R-:W-:Y:S11]  /*4d30*/  ISETP.NE.AND.EX P1, PT, R3, RZ, PT, P1 ;  /* 0x000000ff0300720c */ /* 0x000ff60003f25310 */
[----:B------:R-:W-:Y:S02]  /*4d40*/  @!UPT UIADD3 URZ, UPT, UPT, URZ, URZ, URZ ;  /* 0x000000fffffff290 */ /* 0x000fe4000fffe0ff */
[----:B------:R-:W4:Y:S01]  /*4d50*/  @P1 LDC.64 R8, c[0x0][0x888] ;  /* 0x00022200ff081b82 */ /* 0x000f220000000a00 */
[----:B--2---:R-:W-:Y:S04]  /*4d60*/  @P1 IMAD R0, R4, UR36, RZ ;  /* 0x0000002404001c24 */ /* 0x004fe8000f8e02ff */
[----:B----4-:R-:W-:Y:S04]  /*4d70*/  @P1 IMAD.WIDE R8, R0, 0x4, R8 ;  /* 0x0000000400081825 */ /* 0x010fe800078e0208 */
[----:B------:R-:W-:Y:S01]  /*4d80*/  HFMA2 R0, -RZ, RZ, 0, 5.9604644775390625e-08 ;  /* 0x00000001ff007431 */ /* 0x000fe200000001ff */
[----:B---3-5:R3:W5:Y:S04]  /*4d90*/  @P1 LDG.E R27, desc[UR4][R8.64] ;  /* 0x00000004081b1981 */ /* 0x028768000c1e1900 */
[----:B------:R-:W-:Y:S01]  /*4da0*/  @!P1 PRMT R52, R0, 0x7610, R52 ;  /* 0x0000761000349816 */ /* 0x000fe20000000034 */
[----:B---3--:R-:W4:Y:S06]  /*4db0*/  @!P1 LDC R27, c[0x0][0x880] ;  /* 0x00022000ff1b9b82 */ /* 0x008f2c0000000800 */
.L_x_89:
[----:B----45:R-:W-:Y:S01]  /*4dc0*/  @!P0 FSETP.EQ.AND P1, PT, R27, RZ, PT ;  /* 0x000000ff1b00820b */ /* 0x030fe20003f22000 */
[----:B------:R-:W-:Y:S01]  /*4dd0*/  @!UPT UIADD3 URZ, UPT, UPT, URZ, URZ, URZ ;  /* 0x000000fffffff290 */ /* 0x000fe2000fffe0ff */
[----:B------:R-:W-:Y:S11]  /*4de0*/  @!P0 BRA `(.L_x_90) ;  /* 0x0000000000188947 */ /* 0x000ff60003800000 */
[----:B------:R-:W-:Y:S02]  /*4df0*/  LOP3.LUT P0, RZ, R52, 0xff, RZ, 0xc0, !PT ;  /* 0x000000ff34ff7812 */ /* 0x000fe4000780c0ff */
[----:B------:R-:W-:Y:S04]  /*4e00*/  ISETP.NE.U32.AND P1, PT, R2, RZ, PT ;  /* 0x000000ff0200720c */ /* 0x000fe80003f25070 */
[----:B------:R-:W-:Y:S04]  /*4e10*/  ISETP.NE.AND.EX P1, PT, R3, RZ, PT, P1 ;  /* 0x000000ff0300720c */ /* 0x000fe80003f25310 */
[----:B------:R-:W-:Y:S03]  /*4e20*/  PLOP3.LUT P1, PT, P1, PT, PT, 0x8, 0x80 ;  /* 0x000000000080781c */ /* 0x000fe60000f2e170 */
[----:B------:R-:W-:Y:S11]  /*4e30*/  @P0 FSETP.EQ.AND P1, PT, R27, RZ, PT ;  /* 0x000000ff1b00020b */ /* 0x000ff60003f22000 */
[----:B------:R-:W-:Y:S02]  /*4e40*/  @!UPT UIADD3 URZ, UPT, UPT, URZ, URZ, URZ ;  /* 0x000000fffffff290 */ /* 0x000fe4000fffe0ff */
.L_x_90:
[----:B------:R-:W3:Y:S01]  /*4e50*/  SYNCS.PHASECHK.TRANS64.TRYWAIT P2, [UR21+0x50], R10 ;  /* 0x0000500aff0075a7 */ /* 0x000ee20008041115 */
[----:B------:R-:W-:Y:S04]  /*4e60*/  ELECT P0, URZ, PT ;  /* 0x0000000000ff782f */ /* 0x000fe80003800000 */
[----:B------:R-:W-:Y:S11]  /*4e70*/  PLOP3.LUT P1, PT, P1, P0, PT, 0xf2, 0x2f ;  /* 0x00000000002f781c */ /* 0x000ff60000f21e72 */
[----:B------:R-:W-:Y:S02]  /*4e80*/  @!UPT UIADD3 URZ, UPT, UPT, URZ, URZ, URZ ;  /* 0x000000fffffff290 */ /* 0x000fe4000fffe0ff */
[----:B------:R-:W-:Y:S05]  /*4e90*/  @!P1 IADD3 R8, P0, PT, R16, 0x580, RZ ;  /* 0x0000058010089810 */ /* 0x000fea0007f1e0ff */
[----:B--2---:R-:W-:Y:S01]  /*4ea0*/  @!P1 IMAD.X R6, RZ, RZ, R17, P0 ;  /* 0x000000ffff069224 */ /* 0x004fe200000e0611 */
[----:B---3--:R-:W-:Y:S07]  /*4eb0*/  @!P2 BRA `(.L_x_91) ;  /* 0x000000780074a947 */ /* 0x008fee0003800000 */
.L_x_215:
[----:B------:R-:W-:Y:S01]  /*4ec0*/  @!P1 R2UR UR5, R8 ;  /* 0x00000000080592ca */ /* 0x000fe200000e0000 */
[----:B------:R-:W-:Y:S01]  /*4ed0*/  VOTEU.ALL UP0, P1 ;  /* 0x0000000000ff7886 */ /* 0x000fe20000800000 */
[----:B------:R-:W-:Y:S01]  /*4ee0*/  @!P1 R2UR UR4, R6 ;  /* 0x00000000060492ca */ /* 0x000fe200000e0000 */
[----:B------:R-:W-:Y:S01]  /*4ef0*/  UMOV UR6, 0x0 ;  /* 0x0000000000067882 */ /* 0x000fe20000000000 */
[----:B------:R-:W-:Y:S01]  /*4f00*/  UMOV UR7, 0x10000000 ;  /* 0x1000000000077882 */ /* 0x000fe20000000000 */
[----:B------:R-:W-:Y:S01]  /*4f10*/  UMOV UR52, UR36 ;  /* 0x0000002400347c82 */ /* 0x000fe20008000000 */
[----:B------:R-:W-:Y:S01]  /*4f20*/  @!UP0 UIADD3 UR48, UPT, UPT, UR21, 0x200, URZ ;  /* 0x0000020015308890 */ /* 0x000fe2000fffe0ff */
[----:B--2---:R-:W-:Y:S01]  /*4f30*/  @!P1 IMAD.MOV.U32 R0, RZ, RZ, 0x2000 ;  /* 0x00002000ff009424 */ /* 0x004fe200078e00ff */
[----:B------:R-:W-:Y:S02]  /*4f40*/  @!UP0 UIADD3 UR10, UPT, UPT, UR50, 0x80, URZ ;  /* 0x00000080320a8890 */ /* 0x000fe4000fffe0ff */
[----:B------:R-:W-:Y:S01]  /*4f50*/  @!UP0 UIADD3 UR8, UPT, UPT, UR21, 0x1200, URZ ;  /* 0x0000120015088890 */ /* 0x000fe2000fffe0ff */
[----:B------:R-:W-:Y:S02]  /*4f60*/  VOTEU.ALL UP0, P1 ;  /* 0x0000000000ff7886 */ /* 0x000fe40000800000 */
[----:B------:R-:W-:Y:S01]  /*4f70*/  IMAD.U32 R8, RZ, RZ, UR5 ;  /* 0x00000005ff087e24 */ /* 0x000fe2000f8e00ff */
[----:B------:R-:W-:Y:S01]  /*4f80*/  UMOV UR9, UR49 ;  /* 0x0000003100097c82 */ /* 0x000fe20008000000 */
[----:B------:R-:W-:Y:S01]  /*4f90*/  IMAD.U32 R9, RZ, RZ, UR4 ;  /* 0x00000004ff097e24 */ /* 0x000fe2000f8e00ff */
[----:B------:R-:W-:Y:S01]  /*4fa0*/  UMOV UR11, UR51 ;  /* 0x00000033000b7c82 */ /* 0x000fe20008000000 */
[----:B------:R-:W-:Y:S01]  /*4fb0*/  UMOV UR12, UR36 ;  /* 0x00000024000c7c82 */ /* 0x000fe20008000000 */
[----:B------:R-:W-:Y:S02]  /*4fc0*/  @!P1 R2UR UR4, R8 ;  /* 0x00000000080492ca */ /* 0x000fe400000e0000 */
[----:B------:R-:W-:Y:S02]  /*4fd0*/  @!P1 R2UR UR5, R9 ;  /* 0x00000000090592ca */ /* 0x000fe400000e0000 */
[----:B------:R-:W-:Y:S05]  /*4fe0*/  @!P1 IADD3 R8, P0, PT, R16, 0x580, RZ ;  /* 0x0000058010089810 */ /* 0x000fea0007f1e0ff */
[----:B------:R-:W-:Y:S06]  /*4ff0*/  @!P1 IMAD.X R6, RZ, RZ, R17, P0 ;  /* 0x000000ffff069224 */ /* 0x000fec00000e0611 */
[----:B------:R2:W-:Y:S01]  /*5000*/  @!UP0 UTMALDG.3D [UR48], [UR4], desc[UR6] ;  /* 0x00000630040085b4 */ /* 0x0005e20008011000 */
[----:B------:R-:W-:Y:S05]  /*5010*/  VOTEU.ALL UP0, P1 ;  /* 0x0000000000ff7886 */ /* 0x000fea0000800000 */
[----:B------:R2:W-:Y:S01]  /*5020*/  @!UP0 UTMALDG.3D [UR8], [UR4], desc[UR6] ;  /* 0x00000608040085b4 */ /* 0x0005e20008011000 */
[----:B------:R2:W-:Y:S01]  /*5030*/  @!P1 SYNCS.ARRIVE.TRANS64.RED.A0TR RZ, [UR21+0x30], R0 ;  /* 0x00003000ffff99a7 */ /* 0x0005e20008300415 */
[----:B------:R-:W-:Y:S01]  /*5040*/  SYNCS.ARRIVE.TRANS64.RED.A1T0 RZ, [UR37], RZ ;  /* 0x000000ffffff79a7 */ /* 0x000fe20008100425 */
[----:B------:R-:W3:Y:S02]  /*5050*/  SYNCS.PHASECHK.TRANS64.TRYWAIT P2, [UR21+0x58], R10 ;  /* 0x0000580aff0075a7 */ /* 0x000ee40008041115 */
[----:B--23--:R-:W-:Y:S05]  /*5060*/  @!P2 BRA `(.L_x_92) ;  /* 0x000000780020a947 */ /* 0x00cfea0003800000 */
.L_x_217:
        /* <DEDUP_REMOVED lines=9> */
[----:B------:R-:W-:Y:S02]  /*5100*/  @!UP0 UIADD3 UR10, UPT, UPT, UR50, 0x90, URZ ;  /* 0x00000090320a8890 */ /* 0x000fe4000fffe0ff */
[----:B------:R-:W-:Y:S01]  /*5110*/  @!UP0 UIADD3 UR8, UPT, UPT, UR21, 0x3200, URZ ;  /* 0x0000320015088890 */ /* 0x000fe2000fffe0ff */
[----:B------:R-:W-:Y:S01]  /*5120*/  IMAD.U32 R8, RZ, RZ, UR5 ;  /* 0x00000005ff087e24 */ /* 0x000fe2000f8e00ff */
[----:B------:R-:W-:Y:S01]  /*5130*/  VOTEU.ALL UP0, P1 ;  /* 0x0000000000ff7886 */ /* 0x000fe20000800000 */
[----:B------:R-:W-:Y:S01]  /*5140*/  IMAD.U32 R9, RZ, RZ, UR4 ;  /* 0x00000004ff097e24 */ /* 0x000fe2000f8e00ff */
[----:B------:R-:W-:Y:S01]  /*5150*/  UMOV UR44, UR36 ;  /* 0x00000024002c7c82 */ /* 0x000fe20008000000 */
[----:B------:R-:W-:Y:S01]  /*5160*/  UMOV UR9, UR41 ;  /* 0x0000002900097c82 */ /* 0x000fe20008000000 */
[----:B------:R-:W-:Y:S01]  /*5170*/  @!P1 R2UR UR4, R8 ;  /* 0x00000000080492ca */ /* 0x000fe200000e0000 */
[----:B------:R-:W-:Y:S01]  /*5180*/  UMOV UR11, UR51 ;  /* 0x00000033000b7c82 */ /* 0x000fe20008000000 */
[----:B------:R-:W-:Y:S01]  /*5190*/  @!P1 R2UR UR5, R9 ;  /* 0x00000000090592ca */ /* 0x000fe200000e0000 */
[----:B------:R-:W-:Y:S01]  /*51a0*/  UMOV UR12, UR36 ;  /* 0x00000024000c7c82 */ /* 0x000fe20008000000 */
        /* <DEDUP_REMOVED lines=9> */
.L_x_219:
        /* <DEDUP_REMOVED lines=28> */
.L_x_221:
        /* <DEDUP_REMOVED lines=20> */
[----:B------:R-:W-:Y:S02]  /*5540*/  SHF.L.U32 R9, RZ, 0x1f, RZ ;  /* 0x0000001fff097819 */ /* 0x000fe400000006ff */
[----:B------:R-:W-:Y:S05]  /*5550*/  @!P1 IADD3 R8, P0, PT, R16, 0x580, RZ ;  /* 0x0000058010089810 */ /* 0x000fea0007f1e0ff */
[----:B------:R-:W-:Y:S04]  /*5560*/  @!P1 IMAD.X R6, RZ, RZ, R17, P0 ;  /* 0x000000ffff069224 */ /* 0x000fe800000e0611 */
[----:B------:R2:W-:Y:S01]  /*5570*/  @!UP0 UTMALDG.3D [UR24], [UR4], desc[UR6] ;  /* 0x00000618040085b4 */ /* 0x0005e20008011000 */
[----:B------:R-:W-:Y:S05]  /*5580*/  VOTEU.ALL UP0, P1 ;  /* 0x0000000000ff7886 */ /* 0x000fea0000800000 */
[----:B------:R2:W-:Y:S01]  /*5590*/  @!UP0 UTMALDG.3D [UR8], [UR4], desc[UR6] ;  /* 0x00000608040085b4 */ /* 0x0005e20008011000 */
[----:B------:R2:W-:Y:S01]  /*55a0*/  @!P1 SYNCS.ARRIVE.TRANS64.RED.A0TR RZ, [UR21+0x48], R0 ;  /* 0x00004800ffff99a7 */ /* 0x0005e20008300415 */
[----:B------:R-:W-:Y:S01]  /*55b0*/  SYNCS.ARRIVE.TRANS64.RED.A1T0 RZ, [UR29], RZ ;  /* 0x000000ffffff79a7 */ /* 0x000fe2000810041d */
[----:B------:R-:W3:Y:S02]  /*55c0*/  SYNCS.PHASECHK.TRANS64.TRYWAIT P2, [UR21+0x50], R9 ;  /* 0x00005009ff0075a7 */ /* 0x000ee40008041115 */
[----:B--23--:R-:W-:Y:S05]  /*55d0*/  @!P2 BRA `(.L_x_95) ;  /* 0x00000074000ca947 */ /* 0x00cfea0003800000 */
.L_x_223:
        /* <DEDUP_REMOVED lines=8> */
[----:B------:R-:W-:Y:S01]  /*5660*/  @!UP0 UIADD3 UR16, UPT, UPT, UR21, 0x200, URZ ;  /* 0x0000020015108890 */ /* 0x000fe2000fffe0ff */
[----:B------:R-:W-:Y:S01]  /*5670*/  @!P1 IADD3 R8, P0, PT, R16, 0x580, RZ ;  /* 0x0000058010089810 */ /* 0x000fe20007f1e0ff */
        /* <DEDUP_REMOVED lines=11> */
[----:B------:R-:W-:Y:S01]  /*5730*/  UMOV UR12, UR36 ;  /* 0x00000024000c7c82 */ /* 0x000fe20008000000 */
[----:B------:R-:W-:Y:S10]  /*5740*/  @!P1 IMAD.X R6, RZ, RZ, R17, P0 ;  /* 0x000000ffff069224 */ /* 0x000ff400000e0611 */
[----:B------:R2:W-:Y:S01]  /*5750*/  @!UP0 UTMALDG.3D [UR16], [UR4], desc[UR6] ;  /* 0x00000610040085b4 */ /* 0x0005e20008011000 */
[----:B------:R-:W-:Y:S05]  /*5760*/  VOTEU.ALL UP0, P1 ;  /* 0x0000000000ff7886 */ /* 0x000fea0000800000 */
[----:B------:R2:W-:Y:S01]  /*5770*/  @!UP0 UTMALDG.3D [UR8], [UR4], desc[UR6] ;  /* 0x00000608040085b4 */ /* 0x0005e20008011000 */
[----:B------:R2:W-:Y:S01]  /*5780*/  @!P1 SYNCS.ARRIVE.TRANS64.RED.A0TR RZ, [UR21+0x30], R0 ;  /* 0x00003000ffff99a7 */ /* 0x0005e20008300415 */
[----:B------:R-:W-:Y:S01]  /*5790*/  SYNCS.ARRIVE.TRANS64.RED.A1T0 RZ, [UR37], RZ ;  /* 0x000000ffffff79a7 */ /* 0x000fe20008100425 */
[----:B------:R-:W3:Y:S02]  /*57a0*/  SYNCS.PHASECHK.TRANS64.TRYWAIT P2, [UR21+0x58], R9 ;  /* 0x00005809ff0075a7 */ /* 0x000ee40008041115 */
[----:B--23--:R-:W-:Y:S05]  /*57b0*/  @!P2 BRA `(.L_x_96) ;  /* 0x0000007000aca947 */ /* 0x00cfea0003800000 */
.L_x_225:
        /* <DEDUP_REMOVED lines=30> */
.L_x_227:
        /* <DEDUP_REMOVED lines=9> */
[----:B------:R-:W-:Y:S01]  /*5a30*/  VIADD R14, R14, 0x1 ;  /* 0x000000010e0e7836 */ /* 0x000fe20000000000 */
        /* <DEDUP_REMOVED lines=11> */
[----:B------:R-:W-:Y:S11]  /*5af0*/  UMOV UR12, UR36 ;  /* 0x00000024000c7c82 */ /* 0x000ff60008000000 */
[----:B------:R2:W-:Y:S01]  /*5b00*/  @!UP0 UTMALDG.3D [UR16], [UR4], desc[UR6] ;  /* 0x00000610040085b4 */ /* 0x0005e20008011000 */
[----:B------:R-:W-:Y:S05]  /*5b10*/  VOTEU.ALL UP0, P1 ;  /* 0x0000000000ff7886 */ /* 0x000fea0000800000 */
[----:B------:R2:W-:Y:S01]  /*5b20*/  @!UP0 UTMALDG.3D [UR8], [UR4], desc[UR6] ;  /* 0x00000608040085b4 */ /* 0x0005e20008011000 */
[----:B------:R2:W-:Y:S01]  /*5b30*/  @!P1 SYNCS.ARRIVE.TRANS64.RED.A0TR RZ, [UR21+0x40], R0 ;  /* 0x00004000ffff99a7 */ /* 0x0005e20008300415 */
[----:B------:R-:W-:Y:S01]  /*5b40*/  SYNCS.ARRIVE.TRANS64.RED.A1T0 RZ, [UR30], RZ ;  /* 0x000000ffffff79a7 */ /* 0x000fe2000810041e */
[----:B------:R-:W3:Y:S02]  /*5b50*/  SYNCS.PHASECHK.TRANS64.TRYWAIT P0, [UR21+0x68], R9 ;  /* 0x00006809ff0075a7 */ /* 0x000ee40008001115 */
[----:B--23--:R-:W-:Y:S05]  /*5b60*/  @!P0 BRA `(.L_x_98) ;  /* 0x0000006c00f08947 */ /* 0x00cfea0003800000 */
.L_x_229:
[----:B------:R-:W-:Y:S01]  /*5b70*/  UPLOP3.LUT UP1, UPT, UPT, UPT, UPT, 0x80, 0x8 ;  /* 0x000000000008789c */ /* 0x000fe20003f2f070 */
[----:B------:R-:W-:Y:S01]  /*5b80*/  @!P1 IADD3 R6, P0, PT, R16, 0x580, RZ ;  /* 0x0000058010069810 */ /* 0x000fe20007f1e0ff */
[----:B------:R-:W-:Y:S01]  /*5b90*/  UMOV UR6, 0x0 ;  /* 0x0000000000067882 */ /* 0x000fe20000000000 */
[----:B------:R-:W-:Y:S01]  /*5ba0*/  VOTEU.ALL UP0, P1 ;  /* 0x0000000000ff7886 */ /* 0x000fe20000800000 */
[----:B------:R-:W-:Y:S01]  /*5bb0*/  UMOV UR7, 0x10000000 ;  /* 0x1000000000077882 */ /* 0x000fe20000000000 */
[----:B------:R-:W-:Y:S01]  /*5bc0*/  @!P1 R2UR UR5, R6 ;  /* 0x00000000060592ca */ /* 0x000fe200000e0000 */
[----:B--2---:R-:W-:Y:S01]  /*5bd0*/  @!P1 IMAD.X R0, RZ, RZ, R17, P0 ;  /* 0x000000ffff009224 */ /* 0x004fe200000e0611 */
[----:B------:R-:W-:Y:S01]  /*5be0*/  UMOV UR17, UR25 ;  /* 0x0000001900117c82 */ /* 0x000fe20008000000 */
[----:B------:R-:W-:Y:S01]  /*5bf0*/  @!UP0 UIADD3 UR18, UPT, UPT, UR50, 0x70, URZ ;  /* 0x0000007032128890 */ /* 0x000fe2000fffe0ff */
[----:B------:R-:W-:Y:S01]  /*5c00*/  R2UR UR26, R54 ;  /* 0x00000000361a72ca */ /* 0x000fe200000e0000 */
[----:B------:R-:W-:Y:S01]  /*5c10*/  @!UP0 UIADD3 UR16, UPT, UPT, UR21, 0x6200, URZ ;  /* 0x0000620015108890 */ /* 0x000fe2000fffe0ff */
[----:B------:R-:W-:Y:S01]  /*5c20*/  @!P1 R2UR UR4, R0 ;  /* 0x00000000000492ca */ /* 0x000fe200000e0000 */
[----:B------:R-:W-:Y:S01]  /*5c30*/  @!UP0 UIADD3 UR10, UPT, UPT, UR50, 0xf0, URZ ;  /* 0x000000f0320a8890 */ /* 0x000fe2000fffe0ff */
[----:B------:R-:W-:Y:S01]  /*5c40*/  R2UR UR24, R55 ;  /* 0x00000000371872ca */ /* 0x000fe200000e0000 */
[----:B------:R-:W-:Y:S01]  /*5c50*/  @!UP0 UIADD3 UR8, UPT, UPT, UR21, 0x7200, URZ ;  /* 0x0000720015088890 */ /* 0x000fe2000fffe0ff */
[----:B------:R-:W-:Y:S01]  /*5c60*/  ISETP.NE.AND P0, PT, R14, 0x2, PT ;  /* 0x000000020e00780c */ /* 0x000fe20003f05270 */
[----:B------:R-:W-:Y:S01]  /*5c70*/  VOTEU.ALL UP0, P1 ;  /* 0x0000000000ff7886 */ /* 0x000fe20000800000 */
[----:B------:R-:W-:Y:S01]  /*5c80*/  UMOV UR19, UR51 ;  /* 0x0000003300137c82 */ /* 0x000fe20008000000 */
[----:B------:R-:W-:Y:S01]  /*5c90*/  IMAD.U32 R8, RZ, RZ, UR5 ;  /* 0x00000005ff087e24 */ /* 0x000fe2000f8e00ff */
[----:B------:R-:W-:Y:S01]  /*5ca0*/  UMOV UR20, UR36 ;  /* 0x0000002400147c82 */ /* 0x000fe20008000000 */
[----:B------:R-:W-:Y:S01]  /*5cb0*/  UMOV UR9, UR25 ;  /* 0x0000001900097c82 */ /* 0x000fe20008000000 */
[----:B------:R-:W-:Y:S01]  /*5cc0*/  UMOV UR11, UR51 ;  /* 0x00000033000b7c82 */ /* 0x000fe20008000000 */
[----:B------:R-:W-:Y:S01]  /*5cd0*/  UMOV UR12, UR36 ;  /* 0x00000024000c7c82 */ /* 0x000fe20008000000 */
[----:B------:R-:W-:Y:S01]  /*5ce0*/  SEL R0, RZ, 0x1, P0 ;  /* 0x00000001ff007807 */ /* 0x000fe20000000000 */
[----:B------:R-:W-:Y:S01]  /*5cf0*/  IMAD.U32 R9, RZ, RZ, UR4 ;  /* 0x00000004ff097e24 */ /* 0x000fe2000f8e00ff */
[----:B------:R-:W-:Y:S01]  /*5d00*/  @!P1 R2UR UR4, R8 ;  /* 0x00000000080492ca */ /* 0x000fe200000e0000 */
[----:B------:R-:W-:Y:S01]  /*5d10*/  UIADD3 UR32, UPT, UPT, UR13, UR26, URZ ;  /* 0x0000001a0d207290 */ /* 0x000fe2000fffe0ff */
[----:B------:R-:W-:Y:S01]  /*5d20*/  LOP3.LUT R13, R13, R0, RZ, 0x3c, !PT ;  /* 0x000000000d0d7212 */ /* 0x000fe200078e3cff */
[----:B------:R-:W-:Y:S01]  /*5d30*/  UMOV UR36, UR38 ;  /* 0x0000002600247c82 */ /* 0x000fe20008000000 */
[----:B------:R-:W-:Y:S02]  /*5d40*/  @!P1 R2UR UR5, R9 ;  /* 0x00000000090592ca */ /* 0x000fe400000e0000 */
[----:B------:R-:W-:Y:S11]  /*5d50*/  SEL R14, R14, RZ, P0 ;  /* 0x000000ff0e0e7207 */ /* 0x000ff60000000000 */
[----:B------:R2:W-:Y:S01]  /*5d60*/  @!UP0 UTMALDG.3D [UR16], [UR4], desc[UR6] ;  /* 0x00000610040085b4 */ /* 0x0005e20008011000 */
[----:B------:R-:W-:Y:S05]  /*5d70*/  VOTEU.ALL UP0, P1 ;  /* 0x0000000000ff7886 */ /* 0x000fea0000800000 */
[----:B------:R3:W-:Y:S01]  /*5d80*/  @!UP0 UTMALDG.3D [UR8], [UR4], desc[UR6] ;  /* 0x00000608040085b4 */ /* 0x0007e20008011000 */
[----:B------:R3:W-:Y:S01]  /*5d90*/  @!P1 SYNCS.ARRIVE.TRANS64.RED.A0TR RZ, [UR21+0x48], R7 ;  /* 0x00004807ffff99a7 */ /* 0x0007e20008300415 */
[----:B------:R-:W-:Y:S01]  /*5da0*/  SYNCS.ARRIVE.TRANS64.RED.A1T0 RZ, [UR29], RZ ;  /* 0x000000ffffff79a7 */ /* 0x000fe2000810041d */
[----:B--2---:R-:W-:Y:S01]  /*5db0*/  UIADD3 UR20, UPT, UPT, UR14, UR24, URZ ;  /* 0x000000180e147290 */ /* 0x004fe2000fffe0ff */
[----:B------:R-:W-:Y:S11]  /*5dc0*/  BRA.U UP2, `(.L_x_99) ;  /* 0xffffffe902307547 */ /* 0x000ff6000b83ffff */
[----:B------:R-:W2:Y:S02]  /*5dd0*/  SYNCS.PHASECHK.TRANS64.TRYWAIT P0, [UR21+0x50], R10 ;  /* 0x0000500aff0075a7 */ /* 0x000ea40008001115 */
[----:B--2---:R-:W-:Y:S05]  /*5de0*/  @!P0 BRA `(.L_x_100) ;  /* 0x0000006c00688947 */ /* 0x004fea0003800000 */
.L_x_231:
[----:B------:R-:W4:Y:S02]  /*5df0*/  SYNCS.PHASECHK.TRANS64.TRYWAIT P0, [UR21+0x58], R10 ;  /* 0x0000580aff0075a7 */ /* 0x000f240008001115 */
[----:B----4-:R-:W-:Y:S05]  /*5e00*/  @!P0 BRA `(.L_x_101) ;  /* 0x0000006c00788947 */ /* 0x010fea0003800000 */
.L_x_233:
[----:B------:R-:W4:Y:S01]  /*5e10*/  SYNCS.PHASECHK.TRANS64.TRYWAIT P0, [UR21+0x60], R10 ;  /* 0x0000600aff0075a7 */ /* 0x000f220008001115 */
[----:B--2---:R-:W-:Y:S01]  /*5e20*/  HFMA2 R0, -RZ, RZ, 0, 5.9604644775390625e-08 ;  /* 0x00000001ff007431 */ /* 0x004fe200000001ff */
[----:B----4-:R-:W-:Y:S06]  /*5e30*/  @!P0 BRA `(.L_x_102) ;  /* 0x0000006c00848947 */ /* 0x010fec0003800000 */
.L_x_235:
[----:B--2---:R-:W-:Y:S02]  /*5e40*/  MOV R2, UR21 ;  /* 0x0000001500027c02 */ /* 0x004fe40008000f00 */
[----:B------:R-:W-:-:S07]  /*5e50*/  SHF.L.U32 R0, R0, 0x1f, RZ ;  /* 0x0000001f00007819 */ /* 0x000fce00000006ff */
.L_x_103:
[----:B--2---:R2:W4:Y:S02]  /*5e60*/  SYNCS.PHASECHK.TRANS64.TRYWAIT P0, [R2+URZ+0x68], R0 ;  /* 0x00006800020075a7 */ /* 0x00452400080011ff */
[----:B----4-:R-:W-:Y:S05]  /*5e70*/  @!P0 NANOSLEEP.SYNCS 0x989680 ;  /* 0x009896800000895d */ /* 0x010fea0003900000 */
[----:B------:R-:W4:Y:S02]  /*5e80*/  @!P0 SYNCS.PHASECHK.TRANS64 P0, [R2+URZ+0x68], R0 ;  /* 0x00006800020085a7 */ /* 0x000f2400080010ff */
[----:B-1-34-:R-:W-:Y:S05]  /*5e90*/  @P0 EXIT ;  /* 0x000000000000094d */ /* 0x01afea0003800000 */
[----:B------:R-:W-:Y:S05]  /*5ea0*/  BRA `(.L_x_103) ;  /* 0xfffffffc00ec7947 */ /* 0x000fea000383ffff */
.L_x_84:
[----:B------:R-:W-:-:S06]  /*5eb0*/  UISETP.GE.AND UP0, UPT, UR13, 0x4, UPT ;  /* 0x000000040d00788c */ /* 0x000fcc000bf06270 */
[----:B------:R-:W-:-:S13]  /*5ec0*/  PLOP3.LUT P0, PT, PT, PT, UP0, 0x80, 0x8 ;  /* 0x000000000008781c */ /* 0x000fda0003f0f008 */
[----:B------:R-:W-:Y:S05]  /*5ed0*/  @!P0 EXIT ;  /* 0x000000000000894d */ /* 0x000fea0003800000 */
[----:B------:R-:W1:Y:S08]  /*5ee0*/  S2UR UR4, SR_CgaCtaId ;  /* 0x00000000000479c3 */ /* 0x000e700000008800 */
[----:B------:R-:W-:Y:S01]  /*5ef0*/  BAR.SYNC.DEFER_BLOCKING 0x6, 0xa0 ;  /* 0x0182800000007b1d */ /* 0x000fe20000010000 */
[C---:B------:R-:W-:Y:S01]  /*5f00*/  IMAD.SHL.U32 R3, R66.reuse, 0x10, RZ ;  /* 0x0000001042037824 */ /* 0x040fe200078e00ff */
[C---:B------:R-:W-:Y:S01]  /*5f10*/  SHF.L.U32 R2, R66.reuse, 0x1, RZ ;  /* 0x0000000142027819 */ /* 0x040fe200000006ff */
[C---:B------:R-:W-:Y:S01]  /*5f20*/  IMAD.SHL.U32 R5, R53.reuse, 0x200, RZ ;  /* 0x0000020035057824 */ /* 0x040fe200078e00ff */
[----:B------:R-:W-:Y:S01]  /*5f30*/  LOP3.LUT R67, R66, 0x60, RZ, 0xc0, !PT ;  /* 0x0000006042437812 */ /* 0x000fe200078ec0ff */
[----:B------:R-:W-:Y:S01]  /*5f40*/  IMAD.SHL.U32 R4, R53, 0x200000, RZ ;  /* 0x0020000035047824 */ /* 0x000fe200078e00ff */
[----:B------:R-:W-:-:S02]  /*5f50*/  UMOV UR43, 0x400 ;  /* 0x00000400002b7882 */ /* 0x000fc40000000000 */
[----:B------:R-:W2:Y:S01]  /*5f60*/  LDC.64 R50, c[0x0][0x8b0] ;  /* 0x00022c00ff327b82 */ /* 0x000ea20000000a00 */
[C---:B------:R-:W-:Y:S01]  /*5f70*/  LOP3.LUT R65, R3.reuse, 0x590, RZ, 0xc0, !PT ;  /* 0x0000059003417812 */ /* 0x040fe200078ec0ff */
[----:B------:R-:W3:Y:S01]  /*5f80*/  LDCU.64 UR6, c[0x0][0x890] ;  /* 0x00011200ff0677ac */ /* 0x000ee20008000a00 */
[----:B------:R-:W-:Y:S01]  /*5f90*/  LOP3.LUT R3, R3, 0x60, RZ, 0xc0, !PT ;  /* 0x0000006003037812 */ /* 0x000fe200078ec0ff */
[----:B------:R-:W-:Y:S01]  /*5fa0*/  IMAD.U32 R23, R66, 0x10000, RZ ;  /* 0x0001000042177824 */ /* 0x000fe200078e00ff */
[----:B------:R-:W-:Y:S01]  /*5fb0*/  LOP3.LUT R65, R65, 0x200, R5, 0xf8, !PT ;  /* 0x0000020041417812 */ /* 0x000fe200078ef805 */
[----:B------:R-:W-:Y:S01]  /*5fc0*/  IMAD.MOV.U32 R22, RZ, RZ, RZ ;  /* 0x000000ffff167224 */ /* 0x000fe200078e00ff */
[----:B------:R-:W-:Y:S01]  /*5fd0*/  LOP3.LUT R2, R3, 0xc, R2, 0xf8, !PT ;  /* 0x0000000c03027812 */ /* 0x000fe200078ef802 */
[----:B------:R-:W4:Y:S01]  /*5fe0*/  LDC.64 R48, c[0x0][0x8a8] ;  /* 0x00022a00ff307b82 */ /* 0x000f220000000a00 */
[----:B------:R-:W-:Y:S01]  /*5ff0*/  LOP3.LUT R4, R4, 0x200000, RZ, 0xc0, !PT ;  /* 0x0020000004047812 */ /* 0x000fe200078ec0ff */
[----:B------:R-:W-:Y:S01]  /*6000*/  IMAD.MOV.U32 R62, RZ, RZ, RZ ;  /* 0x000000ffff3e7224 */ /* 0x000fe200078e00ff */
[----:B------:R-:W-:Y:S01]  /*6010*/  LOP3.LUT R65, R65, R2, RZ, 0xfc, !PT ;  /* 0x0000000241417212 */ /* 0x000fe200078efcff */
[----:B------:R-:W-:Y:S01]  /*6020*/  IMAD.MOV.U32 R61, RZ, RZ, RZ ;  /* 0x000000ffff3d7224 */ /* 0x000fe200078e00ff */
[----:B------:R-:W-:Y:S01]  /*6030*/  LOP3.LUT R64, R66, 0x2, RZ, 0xc0, !PT ;  /* 0x0000000242407812 */ /* 0x000fe200078ec0ff */
[----:B------:R-:W2:Y:S01]  /*6040*/  LDCU UR62, c[0x0][0x370] ;  /* 0x00006e00ff3e77ac */ /* 0x000ea20008000800 */
[----:B------:R-:W-:-:S02]  /*6050*/  LOP3.LUT R23, R4, 0x400000, R23, 0xf8, !PT ;  /* 0x0040000004177812 */ /* 0x000fc400078ef817 */
[----:B------:R-:W-:Y:S01]  /*6060*/  LOP3.LUT R66, R66, 0x4, RZ, 0xc0, !PT ;  /* 0x0000000442427812 */ /* 0x000fe200078ec0ff */
[----:B-1----:R-:W-:Y:S01]  /*6070*/  ULEA UR43, UR4, UR43, 0x18 ;  /* 0x0000002b042b7291 */ /* 0x002fe2000f8ec0ff */
[----:B------:R-:W-:Y:S01]  /*6080*/  MOV R59, RZ ;  /* 0x000000ff003b7202 */ /* 0x000fe20000000f00 */
[----:B---3--:R-:W-:Y:S01]  /*6090*/  IMAD.U32 R68, RZ, RZ, UR7 ;  /* 0x00000007ff447e24 */ /* 0x008fe2000f8e00ff */
[----:B------:R-:W-:Y:S01]  /*60a0*/  MOV R69, UR6 ;  /* 0x0000000600457c02 */ /* 0x000fe20008000f00 */
[----:B------:R-:W-:Y:S01]  /*60b0*/  UIADD3 UR4, UPT, UPT, UR43, 0x200, URZ ;  /* 0x000002002b047890 */ /* 0x000fe2000fffe0ff */
[----:B------:R-:W1:Y:S04]  /*60c0*/  LDCU.64 UR54, c[0x0][0x348] ;  /* 0x00006900ff3677ac */ /* 0x000e680008000a00 */
[----:B------:R-:W3:Y:S01]  /*60d0*/  LDS R0, [UR43+0x130] ;  /* 0x0001302bff007984 */ /* 0x000ee20008000800 */
[----:B------:R-:W-:Y:S01]  /*60e0*/  IMAD.U32 R57, RZ, RZ, UR4 ;  /* 0x00000004ff397e24 */ /* 0x000fe2000f8e00ff */
[----:B------:R-:W1:Y:S04]  /*60f0*/  LDCU UR42, c[0x0][0xb0c] ;  /* 0x00016180ff2a77ac */ /* 0x000e680008000800 */
[----:B------:R-:W-:Y:S01]  /*6100*/  LEA R65, R65, R57, 0x2 ;  /* 0x0000003941417211 */ /* 0x000fe200078e10ff */
[----:B------:R-:W1:Y:S04]  /*6110*/  LDCU UR39, c[0x0][0xb30] ;  /* 0x00016600ff2777ac */ /* 0x000e680008000800 */
[--C-:B------:R-:W-:Y:S01]  /*6120*/  IMAD R64, R64, -0x10, R65.reuse ;  /* 0xfffffff040407824 */ /* 0x100fe200078e0241 */
[----:B------:R-:W1:Y:S01]  /*6130*/  LDCU.64 UR60, c[0x0][0x888] ;  /* 0x00011100ff3c77ac */ /* 0x000e620008000a00 */
[----:B------:R-:W-:Y:S01]  /*6140*/  IMAD R63, R66, -0x10, R65 ;  /* 0xfffffff0423f7824 */ /* 0x000fe200078e0241 */
[----:B------:R-:W1:Y:S01]  /*6150*/  LDCU.64 UR40, c[0x0][0xb28] ;  /* 0x00016500ff2877ac */ /* 0x000e620008000a00 */
[----:B------:R-:W1:Y:S01]  /*6160*/  LDCU.128 UR56, c[0x0][0xb10] ;  /* 0x00016200ff3877ac */ /* 0x000e620008000c00 */
[----:B------:R-:W1:Y:S01]  /*6170*/  LDCU UR53, c[0x0][0x374] ;  /* 0x00006e80ff3577ac */ /* 0x000e620008000800 */
[----:B------:R-:W-:Y:S01]  /*6180*/  UMOV UR52, URZ ;  /* 0x000000ff00347c82 */ /* 0x000fe20008000000 */
[----:B------:R-:W-:Y:S01]  /*6190*/  UMOV UR47, URZ ;  /* 0x000000ff002f7c82 */ /* 0x000fe20008000000 */
[----:B-1234-:R-:W-:-:S07]  /*61a0*/  IMAD.IADD R23, R0, 0x1, R23 ;  /* 0x0000000100177824 */ /* 0x01efce00078e0217 */
.L_x_179:
[----:B------:R-:W-:Y:S02]  /*61b0*/  LEA R3, R59, UR43, 0x3 ;  /* 0x0000002b3b037c11 */ /* 0x000fe4000f8e18ff */
[----:B------:R-:W-:Y:S02]  /*61c0*/  SHF.L.U32 R0, R61, 0x1f, RZ ;  /* 0x0000001f3d007819 */ /* 0x000fe400000006ff */
[----:B-1----:R-:W-:Y:S02]  /*61d0*/  LEA R4, R59, UR43, 0x4 ;  /* 0x0000002b3b047c11 */ /* 0x002fe4000f8e20ff */
[----:B------:R-:W1:Y:S02]  /*61e0*/  SYNCS.PHASECHK.TRANS64.TRYWAIT P0, [R3+URZ+0x80], R0 ;  /* 0x00008000030075a7 */ /* 0x000e6400080011ff */
[----:B-12---:R-:W-:Y:S05]  /*61f0*/  @!P0 BRA `(.L_x_104) ;  /* 0x0000006800ac8947 */ /* 0x006fea0003800000 */
.L_x_236:
        /* <DEDUP_REMOVED lines=8> */
[----:B--2---:R-:W-:Y:S11]  /*6280*/  LOP3.LUT P0, RZ, R6, 0x1, RZ, 0xc0, !PT ;  /* 0x0000000106ff7812 */ /* 0x004ff6000780c0ff */
[----:B------:R-:W-:Y:S02]  /*6290*/  @!UPT UIADD3 URZ, UPT, UPT, URZ, URZ, URZ ;  /* 0x000000fffffff290 */ /* 0x000fe4000fffe0ff */
[----:B---3--:R-:W-:Y:S01]  /*62a0*/  VOTEU.ANY UP1, P0 ;  /* 0x0000000000ff7886 */ /* 0x008fe20000020100 */
[----:B------:R-:W-:Y:S01]  /*62b0*/  PLOP3.LUT P0, PT, PT, PT, UP1, 0x80, 0x8 ;  /* 0x000000000008781c */ /* 0x000fe20003f0f018 */
[----:B------:R-:W-:Y:S06]  /*62c0*/  UP2UR UR4, UPR, URZ, 0x2 ;  /* 0x00000002ff047883 */ /* 0x000fec0008000000 */
[----:B------:R-:W-:Y:S06]  /*62d0*/  IMAD.U32 R70, RZ, RZ, UR4 ;  /* 0x00000004ff467e24 */ /* 0x000fec000f8e00ff */
[----:B-1----:R-:W-:Y:S02]  /*62e0*/  @P0 SHF.R.U32.HI R0, RZ, 0x10, R5 ;  /* 0x00000010ff000819 */ /* 0x002fe40000011605 */
        /* <DEDUP_REMOVED lines=12> */
[----:B------:R-:W2:Y:S01]  /*63b0*/  LDCU UR12, c[0x0][0xb20] ;  /* 0x00016400ff0c77ac */ /* 0x000ea20008000800 */
[----:B------:R-:W-:Y:S02]  /*63c0*/  UIMAD.WIDE.U32 UR4, UR53, UR59, URZ ;  /* 0x0000003b350472a5 */ /* 0x000fe4000f8e00ff */
[----:B------:R-:W-:Y:S02]  /*63d0*/  UIMAD.WIDE.U32 UR6, UR62, UR56, URZ ;  /* 0x000000383e0672a5 */ /* 0x000fe4000f8e00ff */
[----:B------:R-:W-:Y:S02]  /*63e0*/  UISETP.NE.AND UP0, UPT, UR58, 0x1, UPT ;  /* 0x000000013a00788c */ /* 0x000fe4000bf05270 */
[----:B------:R-:W-:Y:S02]  /*63f0*/  UIMAD.WIDE.U32 UR8, UR37, UR59, URZ ;  /* 0x0000003b250872a5 */ /* 0x000fe4000f8e00ff */
[----:B------:R-:W-:Y:S02]  /*6400*/  UIMAD.WIDE.U32 UR10, UR38, UR56, URZ ;  /* 0x00000038260a72a5 */ /* 0x000fe4000f8e00ff */
[----:B------:R-:W-:Y:S02]  /*6410*/  UISETP.NE.AND UP1, UPT, UR42, 0x1, UPT ;  /* 0x000000012a00788c */ /* 0x000fe4000bf25270 */
[----:B------:R-:W-:Y:S01]  /*6420*/  UISETP.NE.AND UP2, UPT, UR45, 0x1, UPT ;  /* 0x000000012d00788c */ /* 0x000fe2000bf45270 */
[----:B------:R-:W-:Y:S02]  /*6430*/  UMOV UR4, UR5 ;  /* 0x0000000500047c82 */ /* 0x000fe40008000000 */
[----:B--2---:R-:W-:Y:S03]  /*6440*/  USHF.R.U32.HI UR5, URZ, UR12, UR4 ;  /* 0x0000000cff057299 */ /* 0x004fe60008011604 */
[----:B------:R-:W-:Y:S02]  /*6450*/  UMOV UR4, UR7 ;  /* 0x0000000700047c82 */ /* 0x000fe40008000000 */
[----:B------:R-:W-:Y:S02]  /*6460*/  USHF.R.U32.HI UR7, URZ, UR57, UR4 ;  /* 0x00000039ff077299 */ /* 0x000fe40008011604 */
[----:B------:R-:W-:Y:S02]  /*6470*/  USEL UR4, UR53, UR5, !UP0 ;  /* 0x0000000535047287 */ /* 0x000fe4000c000000 */
[----:B------:R-:W-:Y:S01]  /*6480*/  USEL UR7, UR62, UR7, !UP1 ;  /* 0x000000073e077287 */ /* 0x000fe2000c800000 */
[----:B------:R-:W-:Y:S01]  /*6490*/  UMOV UR5, UR9 ;  /* 0x0000000900057c82 */ /* 0x000fe20008000000 */
[----:B------:R-:W-:Y:S02]  /*64a0*/  UIMAD.WIDE.U32 UR8, UR4, UR40, URZ ;  /* 0x00000028040872a5 */ /* 0x000fe4000f8e00ff */
[----:B------:R-:W-:Y:S03]  /*64b0*/  USHF.R.U32.HI UR6, URZ, UR12, UR5 ;  /* 0x0000000cff067299 */ /* 0x000fe60008011605 */
[----:B------:R-:W-:Y:S01]  /*64c0*/  UMOV UR5, UR11 ;  /* 0x0000000b00057c82 */ /* 0x000fe20008000000 */
[----:B------:R-:W-:Y:S02]  /*64d0*/  UIMAD.WIDE.U32 UR10, UR7, UR40, URZ ;  /* 0x00000028070a72a5 */ /* 0x000fe4000f8e00ff */
[----:B------:R-:W-:Y:S02]  /*64e0*/  USHF.R.U32.HI UR12, URZ, UR57, UR5 ;  /* 0x00000039ff0c7299 */ /* 0x000fe40008011605 */
[----:B------:R-:W-:Y:S01]  /*64f0*/  USEL UR6, UR37, UR6, !UP0 ;  /* 0x0000000625067287 */ /* 0x000fe2000c000000 */
[----:B------:R-:W-:Y:S02]  /*6500*/  UMOV UR5, UR9 ;  /* 0x0000000900057c82 */ /* 0x000fe40008000000 */
[----:B------:R-:W-:Y:S01]  /*6510*/  UMOV UR10, UR11 ;  /* 0x0000000b000a7c82 */ /* 0x000fe20008000000 */
[----:B------:R-:W-:Y:S02]  /*6520*/  @UP2 USHF.R.U32.HI UR4, URZ, UR41, UR5 ;  /* 0x00000029ff042299 */ /* 0x000fe40008011605 */
[----:B------:R-:W-:Y:S02]  /*6530*/  @UP2 USHF.R.U32.HI UR7, URZ, UR41, UR10 ;  /* 0x00000029ff072299 */ /* 0x000fe4000801160a */
[----:B------:R-:W-:Y:S02]  /*6540*/  UIMAD UR4, UR45, UR4, URZ ;  /* 0x000000042d0472a4 */ /* 0x000fe4000f8e02ff */
        /* <DEDUP_REMOVED lines=8> */
[----:B------:R-:W-:Y:S02]  /*65d0*/  USEL UR11, UR6, UR4, !UP2 ;  /* 0x00000004060b7287 */ /* 0x000fe4000d000000 */
[----:B------:R-:W-:Y:S02]  /*65e0*/  UIADD3 UR8, UPT, UPT, -UR5, URZ, URZ ;  /* 0x000000ff05087290 */ /* 0x000fe4000fffe1ff */
[----:B------:R-:W-:Y:S01]  /*65f0*/  UIADD3 UR10, UPT, UPT, -UR11, URZ, URZ ;  /* 0x000000ff0b0a7290 */ /* 0x000fe2000fffe1ff */
[----:B------:R-:W-:Y:S01]  /*6600*/  @!UP0 UMOV UR4, UR9 ;  /* 0x0000000900048c82 */ /* 0x000fe20008000000 */
[----:B------:R-:W-:Y:S02]  /*6610*/  UIADD3 UR9, UPT, UPT, -UR6, URZ, URZ ;  /* 0x000000ff06097290 */ /* 0x000fe4000fffe1ff */
[----:B------:R-:W-:Y:S02]  /*6620*/  @!UP0 USHF.R.U32.HI UR4, URZ, UR41, UR4 ;  /* 0x00000029ff048299 */ /* 0x000fe40008011604 */
[----:B------:R-:W-:Y:S02]  /*6630*/  UIMAD UR10, UR45, UR10, UR6 ;  /* 0x0000000a2d0a72a4 */ /* 0x000fe4000f8e0206 */
[----:B------:R-:W-:Y:S04]  /*6640*/  @!UP0 USEL UR4, UR5, UR4, !UP2 ;  /* 0x0000000405048287 */ /* 0x000fe8000d000000 */
[----:B------:R-:W-:Y:S02]  /*6650*/  @!UP0 UIMAD UR10, UR7, UR10, UR4 ;  /* 0x0000000a070a82a4 */ /* 0x000fe4000f8e0204 */
[----:B------:R-:W-:Y:S02]  /*6660*/  @!UP0 UIADD3 UR11, UPT, UPT, UR11, -UR4, URZ ;  /* 0x800000040b0b8290 */ /* 0x000fe4000fffe0ff */
[----:B------:R-:W-:Y:S02]  /*6670*/  UIMAD UR7, UR42, UR8, UR38 ;  /* 0x000000082a0772a4 */ /* 0x000fe4000f8e0226 */
[----:B------:R-:W-:Y:S02]  /*6680*/  @!UP0 UIMAD UR6, UR11, UR45, UR5 ;  /* 0x0000002d0b0682a4 */ /* 0x000fe4000f8e0205 */
[----:B------:R-:W-:Y:S01]  /*6690*/  UIMAD UR4, UR58, UR9, UR37 ;  /* 0x000000093a0472a4 */ /* 0x000fe2000f8e0225 */
[----:B------:R-:W-:Y:S02]  /*66a0*/  @!UP0 UMOV UR5, UR10 ;  /* 0x0000000a00058c82 */ /* 0x000fe40008000000 */
[----:B------:R-:W-:Y:S02]  /*66b0*/  UIMAD UR38, UR5, UR42, UR7 ;  /* 0x0000002a052672a4 */ /* 0x000fe4000f8e0207 */
[----:B------:R-:W-:Y:S11]  /*66c0*/  UIMAD UR37, UR6, UR58, UR4 ;  /* 0x0000003a062572a4 */ /* 0x000ff6000f8e0204 */
[----:B------:R-:W-:Y:S01]  /*66d0*/  @!UPT UIADD3 URZ, UPT, UPT, URZ, URZ, URZ ;  /* 0x000000fffffff290 */ /* 0x000fe2000fffe0ff */
.L_x_105:
[----:B------:R-:W-:Y:S01]  /*66e0*/  UISETP.NE.AND UP0, UPT, UR39, 0x1, UPT ;  /* 0x000000012700788c */ /* 0x000fe2000bf05270 */
[----:B------:R-:W-:Y:S01]  /*66f0*/  LOP3.LUT P0, RZ, R57, 0x1b0, RZ, 0xc0, !PT ;  /* 0x000001b039ff7812 */ /* 0x000fe2000780c0ff */
[----:B------:R-:W-:Y:S01]  /*6700*/  USHF.L.U32 UR50, UR20, 0x6, URZ ;  /* 0x0000000614327899 */ /* 0x000fe200080006ff */
[----:B------:R-:W-:Y:S01]  /*6710*/  BSSY.RECONVERGENT B6, `(.L_x_106) ;  /* 0x0000034000067945 */ /* 0x000fe20003800200 */
[----:B------:R-:W-:Y:S01]  /*6720*/  USHF.L.U32 UR49, UR32, 0x8, URZ ;  /* 0x0000000820317899 */ /* 0x000fe200080006ff */
[----:B------:R-:W-:Y:S06]  /*6730*/  IADD3 R59, PT, PT, R59, 0x1, RZ ;  /* 0x000000013b3b7810 */ /* 0x000fec0007ffe0ff */
[----:B------:R-:W2:Y:S01]  /*6740*/  @!UP0 LDCU.128 UR12, c[0x0][0xb10] ;  /* 0x00016200ff0c87ac */ /* 0x000ea20008000c00 */
[----:B------:R-:W3:Y:S01]  /*6750*/  @!UP0 LDCU UR5, c[0x0][0xb0c] ;  /* 0x00016180ff0587ac */ /* 0x000ee20008000800 */
[----:B------:R-:W4:Y:S01]  /*6760*/  @!UP0 LDCU UR10, c[0x0][0xb20] ;  /* 0x00016400ff0a87ac */ /* 0x000f220008000800 */
[----:B--2---:R-:W-:Y:S02]  /*6770*/  UIMAD.WIDE.U32 UR8, UR38, UR12, URZ ;  /* 0x0000000c260872a5 */ /* 0x004fe4000f8e00ff */
[----:B------:R-:W-:Y:S02]  /*6780*/  UIMAD.WIDE.U32 UR6, UR37, UR15, URZ ;  /* 0x0000000f250672a5 */ /* 0x000fe4000f8e00ff */
[----:B------:R-:W-:Y:S03]  /*6790*/  @!UP0 UISETP.NE.AND UP1, UPT, UR14, 0x1, UPT ;  /* 0x000000010e00888c */ /* 0x000fe6000bf25270 */
[----:B------:R-:W-:Y:S01]  /*67a0*/  @!UP0 UMOV UR4, UR9 ;  /* 0x0000000900048c82 */ /* 0x000fe20008000000 */
[----:B---3--:R-:W-:Y:S02]  /*67b0*/  @!UP0 UISETP.NE.AND UP2, UPT, UR5, 0x1, UPT ;  /* 0x000000010500888c */ /* 0x008fe4000bf45270 */
[----:B------:R-:W-:Y:S01]  /*67c0*/  @!UP0 USHF.R.U32.HI UR4, URZ, UR13, UR4 ;  /* 0x0000000dff048299 */ /* 0x000fe20008011604 */
[----:B------:R-:W-:Y:S02]  /*67d0*/  @!UP0 UMOV UR6, UR7 ;  /* 0x0000000700068c82 */ /* 0x000fe40008000000 */
[----:B----4-:R-:W-:Y:S02]  /*67e0*/  @!UP0 USHF.R.U32.HI UR6, URZ, UR10, UR6 ;  /* 0x0000000aff068299 */ /* 0x010fe40008011606 */
[----:B------:R-:W-:Y:S02]  /*67f0*/  @!UP0 USEL UR7, UR38, UR4, !UP2 ;  /* 0x0000000426078287 */ /* 0x000fe4000d000000 */
[----:B------:R-:W-:Y:S04]  /*6800*/  @!UP0 USEL UR6, UR37, UR6, !UP1 ;  /* 0x0000000625068287 */ /* 0x000fe8000c800000 */
[----:B------:R-:W-:Y:S02]  /*6810*/  @!UP0 UIADD3 UR4, UPT, UPT, -UR7, UR6, URZ ;  /* 0x0000000607048290 */ /* 0x000fe4000fffe1ff */
[----:B------:R-:W-:Y:S02]  /*6820*/  @!UP0 UIADD3 UR6, UPT, UPT, UR7, -UR6, URZ ;  /* 0x8000000607068290 */ /* 0x000fe4000fffe0ff */
[----:B------:R-:W-:Y:S02]  /*6830*/  @!UP0 UIMAD UR38, UR4, UR5, UR38 ;  /* 0x00000005042682a4 */ /* 0x000fe4000f8e0226 */
[----:B------:R-:W-:Y:S01]  /*6840*/  @!UP0 UIMAD UR37, UR6, UR14, UR37 ;  /* 0x0000000e062582a4 */ /* 0x000fe2000f8e0225 */
[----:B------:R-:W-:Y:S11]  /*6850*/  @!P0 BRA `(.L_x_107) ;  /* 0x00000000007c8947 */ /* 0x000ff60003800000 */
[----:B------:R-:W2:Y:S01]  /*6860*/  LDCU.64 UR8, c[0x4][0x80] ;  /* 0x01001000ff0877ac */ /* 0x000ea20008000a00 */
[----:B------:R-:W-:Y:S01]  /*6870*/  MOV R2, 0x0 ;  /* 0x0000000000027802 */ /* 0x000fe20000000f00 */
[----:B------:R-:W-:Y:S02]  /*6880*/  HFMA2 R12, -RZ, RZ, 0, 5.9604644775390625e-08 ;  /* 0x00000001ff0c7431 */ /* 0x000fe400000001ff */
[----:B------:R-:W-:Y:S01]  /*6890*/  IMAD.MOV.U32 R8, RZ, RZ, 0x70 ;  /* 0x00000070ff087424 */ /* 0x000fe200078e00ff */
[----:B------:R3:W4:Y:S01]  /*68a0*/  LDC.64 R14, c[0x4][R2] ;  /* 0x01000000020e7b82 */ /* 0x0007220000000a00 */
[----:B------:R-:W1:Y:S01]  /*68b0*/  LDCU.64 UR6, c[0x4][0x88] ;  /* 0x01001100ff0677ac */ /* 0x000e620008000a00 */
[----:B------:R-:W-:Y:S01]  /*68c0*/  IMAD.MOV.U32 R13, RZ, RZ, RZ ;  /* 0x000000ffff0d7224 */ /* 0x000fe200078e00ff */
[----:B------:R-:W1:Y:S01]  /*68d0*/  LDCU.64 UR4, c[0x4][0x8] ;  /* 0x01000100ff0477ac */ /* 0x000e620008000a00 */
[----:B--2---:R-:W-:Y:S01]  /*68e0*/  MOV R5, UR9 ;  /* 0x0000000900057c02 */ /* 0x004fe20008000f00 */
[----:B------:R-:W-:Y:S01]  /*68f0*/  IMAD.U32 R4, RZ, RZ, UR8 ;  /* 0x00000008ff047e24 */ /* 0x000fe2000f8e00ff */
[----:B-1----:R-:W-:Y:S01]  /*6900*/  MOV R7, UR7 ;  /* 0x0000000700077c02 */ /* 0x002fe20008000f00 */
[----:B------:R-:W-:Y:S01]  /*6910*/  IMAD.U32 R6, RZ, RZ, UR6 ;  /* 0x00000006ff067e24 */ /* 0x000fe2000f8e00ff */
[----:B------:R-:W-:Y:S01]  /*6920*/  MOV R11, UR5 ;  /* 0x00000005000b7c02 */ /* 0x000fe20008000f00 */
[----:B------:R-:W-:Y:S02]  /*6930*/  IMAD.U32 R10, RZ, RZ, UR4 ;  /* 0x00000004ff0a7e24 */ /* 0x000fe4000f8e00ff */
[----:B------:R-:W-:Y:S07]  /*6940*/  LEPC R20, `(.L_x_108) ;  /* 0x000000001014794e */ /* 0x000fee0000000000 */
[----:B---345:R-:W-:Y:S05]  /*6950*/  CALL.ABS.NOINC R14 ;  /* 0x000000000e007343 */ /* 0x038fea0003c00000 */
.L_x_108:
[----:B------:R-:W1:Y:S01]  /*6960*/  LDCU.64 UR8, c[0x4][0x80] ;  /* 0x01001000ff0877ac */ /* 0x000e620008000a00 */
[----:B------:R-:W2:Y:S01]  /*6970*/  LDC.64 R2, c[0x4][R2] ;  /* 0x0100000002027b82 */ /* 0x000ea20000000a00 */
[----:B------:R-:W-:Y:S02]  /*6980*/  HFMA2 R12, -RZ, RZ, 0, 5.9604644775390625e-08 ;  /* 0x00000001ff0c7431 */ /* 0x000fe400000001ff */
[----:B------:R-:W-:Y:S02]  /*6990*/  IMAD.MOV.U32 R8, RZ, RZ, 0x70 ;  /* 0x00000070ff087424 */ /* 0x000fe400078e00ff */
[----:B------:R-:W-:Y:S01]  /*69a0*/  IMAD.MOV.U32 R13, RZ, RZ, RZ ;  /* 0x000000ffff0d7224 */ /* 0x000fe200078e00ff */
[----:B------:R-:W3:Y:S01]  /*69b0*/  LDCU.64 UR6, c[0x4][0x88] ;  /* 0x01001100ff0677ac */ /* 0x000ee20008000a00 */
[----:B------:R-:W4:Y:S01]  /*69c0*/  LDCU.64 UR4, c[0x4][0x8] ;  /* 0x01000100ff0477ac */ /* 0x000f220008000a00 */
[----:B-1----:R-:W-:Y:S02]  /*69d0*/  MOV R4, UR8 ;  /* 0x0000000800047c02 */ /* 0x002fe40008000f00 */
[----:B------:R-:W-:Y:S02]  /*69e0*/  MOV R5, UR9 ;  /* 0x0000000900057c02 */ /* 0x000fe40008000f00 */
[----:B---3--:R-:W-:Y:S01]  /*69f0*/  MOV R7, UR7 ;  /* 0x0000000700077c02 */ /* 0x008fe20008000f00 */
[----:B------:R-:W-:Y:S01]  /*6a00*/  IMAD.U32 R6, RZ, RZ, UR6 ;  /* 0x00000006ff067e24 */ /* 0x000fe2000f8e00ff */
[----:B----4-:R-:W-:Y:S01]  /*6a10*/  MOV R11, UR5 ;  /* 0x00000005000b7c02 */ /* 0x010fe20008000f00 */
[----:B------:R-:W-:Y:S02]  /*6a20*/  IMAD.U32 R10, RZ, RZ, UR4 ;  /* 0x00000004ff0a7e24 */ /* 0x000fe4000f8e00ff */
[----:B------:R-:W-:Y:S07]  /*6a30*/  LEPC R20, `(.L_x_107) ;  /* 0x000000001014794e */ /* 0x000fee0000000000 */
[----:B--2---:R-:W-:Y:S05]  /*6a40*/  CALL.ABS.NOINC R2 ;  /* 0x0000000002007343 */ /* 0x004fea0003c00000 */
.L_x_107:
[----:B------:R-:W-:Y:S05]  /*6a50*/  BSYNC.RECONVERGENT B6 ;  /* 0x0000000000067941 */ /* 0x000fea0003800200 */
.L_x_106:
[----:B------:R-:W-:Y:S02]  /*6a60*/  R2UR UR6, R56 ;  /* 0x00000000380672ca */ /* 0x000fe400000e0000 */
[----:B------:R-:W-:Y:S02]  /*6a70*/  R2UR UR5, R69 ;  /* 0x00000000450572ca */ /* 0x000fe400000e0000 */
[----:B------:R-:W-:Y:S02]  /*6a80*/  R2UR UR4, R68 ;  /* 0x00000000440472ca */ /* 0x000fe400000e0000 */
[----:B------:R-:W-:Y:S02]  /*6a90*/  ISETP.NE.U32.AND P4, PT, R50, RZ, PT ;  /* 0x000000ff3200720c */ /* 0x000fe40003f85070 */
[----:B------:R-:W-:Y:S02]  /*6aa0*/  ISETP.NE.U32.AND P2, PT, RZ, UR60, PT ;  /* 0x0000003cff007c0c */ /* 0x000fe4000bf45070 */
[----:B------:R-:W-:Y:S02]  /*6ab0*/  ISETP.NE.AND.EX P4, PT, R51, RZ, PT, P4 ;  /* 0x000000ff3300720c */ /* 0x000fe40003f85340 */
[----:B------:R-:W-:Y:S01]  /*6ac0*/  ISETP.NE.AND.EX P2, PT, RZ, UR61, PT, P2 ;  /* 0x0000003dff007c0c */ /* 0x000fe2000bf45320 */
[----:B------:R-:W-:Y:S02]  /*6ad0*/  UISETP.NE.AND UP2, UPT, UR6, URZ, UPT ;  /* 0x000000ff0600728c */ /* 0x000fe4000bf45270 */
[----:B------:R-:W-:Y:S04]  /*6ae0*/  UISETP.NE.U32.AND UP0, UPT, UR5, URZ, UPT ;  /* 0x000000ff0500728c */ /* 0x000fe8000bf05070 */
[----:B------:R-:W-:Y:S01]  /*6af0*/  UISETP.NE.AND.EX UP1, UPT, UR4, URZ, UPT, UP0 ;  /* 0x000000ff0400728c */ /* 0x000fe2000bf25300 */
[----:B------:R-:W-:Y:S01]  /*6b00*/  PLOP3.LUT P1, PT, PT, PT, UP2, 0x80, 0x8 ;  /* 0x000000000008781c */ /* 0x000fe20003f2f028 */
[----:B------:R-:W-:Y:S03]  /*6b10*/  UPLOP3.LUT UP0, UPT, UPT, UPT, UPT, 0x40, 0x4 ;  /* 0x000000000004789c */ /* 0x000fe60003f0e870 */
[----:B------:R-:W-:Y:S06]  /*6b20*/  @UP2 UPLOP3.LUT UP0, UPT, UPT, UPT, UP1, 0x80, 0x8 ;  /* 0x000000000008289c */ /* 0x000fec0003f0f010 */
[----:B------:R-:W-:Y:S01]  /*6b30*/  PLOP3.LUT P0, PT, PT, PT, UP0, 0x80, 0x8 ;  /* 0x000000000008781c */ /* 0x000fe20003f0f008 */
[----:B------:R-:W-:Y:S01]  /*6b40*/  @!UPT UIADD3 URZ, UPT, UPT, URZ, URZ, URZ ;  /* 0x000000fffffff290 */ /* 0x000fe2000fffe0ff */
[----:B------:R-:W-:Y:S11]  /*6b50*/  BRA.U !UP1, `(.L_x_109) ;  /* 0x0000000109407547 */ /* 0x000ff6000b800000 */
[----:B------:R-:W-:Y:S01]  /*6b60*/  UISETP.NE.U32.AND UP0, UPT, UR60, URZ, UPT ;  /* 0x000000ff3c00728c */ /* 0x000fe2000bf05070 */
[----:B------:R-:W-:Y:S01]  /*6b70*/  R2UR UR6, R69 ;  /* 0x00000000450672ca */ /* 0x000fe200000e0000 */
[----:B------:R-:W2:Y:S01]  /*6b80*/  LDCU.64 UR8, c[0x0][0x358] ;  /* 0x00006b00ff0877ac */ /* 0x000ea20008000a00 */
[----:B------:R-:W-:Y:S02]  /*6b90*/  HFMA2 R52, -RZ, RZ, 0, 5.9604644775390625e-08 ;  /* 0x00000001ff347431 */ /* 0x000fe400000001ff */
[----:B-1----:R-:W-:Y:S01]  /*6ba0*/  IMAD.MOV.U32 R0, RZ, RZ, 0x1 ;  /* 0x00000001ff007424 */ /* 0x002fe200078e00ff */
[----:B------:R-:W-:Y:S06]  /*6bb0*/  UISETP.NE.AND.EX UP0, UPT, UR61, URZ, UPT, UP0 ;  /* 0x000000ff3d00728c */ /* 0x000fec000bf05300 */
[----:B------:R-:W-:Y:S05]  /*6bc0*/  PLOP3.LUT P3, PT, PT, PT, UP0, 0x80, 0x8 ;  /* 0x000000000008781c */ /* 0x000fea0003f6f008 */
[----:B------:R-:W1:Y:S01]  /*6bd0*/  @UP0 LDCU.64 UR4, c[0x0][0x888] ;  /* 0x00011100ff0407ac */ /* 0x000e620008000a00 */
[----:B------:R-:W-:Y:S07]  /*6be0*/  @UP0 UIMAD UR6, UR36, UR6, URZ ;  /* 0x00000006240602a4 */ /* 0x000fee000f8e02ff */
[----:B------:R-:W-:Y:S01]  /*6bf0*/  @!P3 PRMT R52, R0, 0x7610, R52 ;  /* 0x000076100034b816 */ /* 0x000fe20000000034 */
[----:B-1----:R-:W-:Y:S06]  /*6c00*/  @UP0 UIMAD.WIDE UR4, UR6, 0x4, UR4 ;  /* 0x00000004060408a5 */ /* 0x002fec000f8e0204 */
[----:B------:R-:W-:Y:S02]  /*6c10*/  IMAD.U32 R2, RZ, RZ, UR4 ;  /* 0x00000004ff027e24 */ /* 0x000fe4000f8e00ff */
[----:B------:R-:W-:Y:S03]  /*6c20*/  IMAD.U32 R3, RZ, RZ, UR5 ;  /* 0x00000005ff037e24 */ /* 0x000fe6000f8e00ff */
[----:B------:R-:W1:Y:S02]  /*6c30*/  @!UP0 LDCU UR4, c[0x0][0x880] ;  /* 0x00011000ff0487ac */ /* 0x000e640008000800 */
[----:B--2--5:R2:W5:Y:S02]  /*6c40*/  @P3 LDG.E R27, desc[UR8][R2.64] ;  /* 0x00000008021b3981 */ /* 0x024564000c1e1900 */
[----:B-12---:R-:W-:Y:S02]  /*6c50*/  @!P3 MOV R27, UR4 ;  /* 0x00000004001bbc02 */ /* 0x006fe40008000f00 */
.L_x_109:
[----:B------:R-:W-:Y:S05]  /*6c60*/  @!P4 BRA `(.L_x_110) ;  /* 0x000000000024c947 */ /* 0x000fea0003800000 */
[----:B------:R-:W-:Y:S01]  /*6c70*/  ISETP.NE.U32.AND P3, PT, R48, RZ, PT ;  /* 0x000000ff3000720c */ /* 0x000fe20003f65070 */
[----:B------:R-:W2:Y:S03]  /*6c80*/  LDCU.64 UR4, c[0x0][0x358] ;  /* 0x00006b00ff0477ac */ /* 0x000ea60008000a00 */
[----:B------:R-:W-:Y:S11]  /*6c90*/  ISETP.NE.AND.EX P3, PT, R49, RZ, PT, P3 ;  /* 0x000000ff3100720c */ /* 0x000ff60003f65330 */
[----:B------:R-:W-:Y:S02]  /*6ca0*/  @!UPT UIADD3 URZ, UPT, UPT, URZ, URZ, URZ ;  /* 0x000000fffffff290 */ /* 0x000fe4000fffe0ff */
[----:B------:R-:W3:Y:S01]  /*6cb0*/  @P3 LDC.64 R2, c[0x0][0x8a8] ;  /* 0x00022a00ff023b82 */ /* 0x000ee20000000a00 */
[----:B-1----:R-:W-:Y:S04]  /*6cc0*/  @P3 IMAD R0, R50, UR36, RZ ;  /* 0x0000002432003c24 */ /* 0x002fe8000f8e02ff */
[----:B---3--:R-:W-:Y:S05]  /*6cd0*/  @P3 IMAD.WIDE R2, R0, 0x4, R2 ;  /* 0x0000000400023825 */ /* 0x008fea00078e0202 */
[----:B--2--5:R2:W5:Y:S02]  /*6ce0*/  @P3 LDG.E R24, desc[UR4][R2.64] ;  /* 0x0000000402183981 */ /* 0x024564000c1e1900 */
[----:B--2---:R-:W3:Y:S02]  /*6cf0*/  @!P3 LDC R24, c[0x0][0x8a0] ;  /* 0x00022800ff18bb82 */ /* 0x004ee40000000800 */
.L_x_110:
[----:B-----5:R-:W-:Y:S01]  /*6d00*/  FSETP.NEU.AND P3, PT, R27, RZ, PT ;  /* 0x000000ff1b00720b */ /* 0x020fe20003f6d000 */
[----:B------:R-:W-:Y:S01]  /*6d10*/  BSSY B1, `(.L_x_111) ;  /* 0x0000038000017945 */ /* 0x000fe20003800000 */
[----:B------:R-:W-:Y:S01]  /*6d20*/  SEL R3, RZ, 0xffffffff, P2 ;  /* 0xffffffffff037807 */ /* 0x000fe20001000000 */
[----:B------:R-:W-:Y:S01]  /*6d30*/  IMAD.MOV.U32 R74, RZ, RZ, 0x1 ;  /* 0x00000001ff4a7424 */ /* 0x000fe200078e00ff */
[----:B------:R-:W-:Y:S01]  /*6d40*/  @P1 LOP3.LUT P2, RZ, R52, 0xff, RZ, 0xc0, !PT ;  /* 0x000000ff34ff1812 */ /* 0x000fe2000784c0ff */
[----:B------:R-:W-:Y:S01]  /*6d50*/  IMAD R25, R22, 0x80, R23 ;  /* 0x0000008016197824 */ /* 0x000fe200078e0217 */
[----:B-1----:R-:W-:Y:S01]  /*6d60*/  @P1 SEL R0, RZ, 0xffffffff, P3 ;  /* 0xffffffffff001807 */ /* 0x002fe20001800000 */
[----:B------:R-:W-:Y:S01]  /*6d70*/  IMAD R60, R66, -0x10, R64 ;  /* 0xfffffff0423c7824 */ /* 0x000fe200078e0240 */
[----:B------:R-:W-:Y:S01]  /*6d80*/  LEA R72, R22, UR43, 0x3 ;  /* 0x0000002b16487c11 */ /* 0x000fe2000f8e18ff */
[----:B------:R-:W-:Y:S01]  /*6d90*/  IMAD.MOV.U32 R73, RZ, RZ, RZ ;  /* 0x000000ffff497224 */ /* 0x000fe200078e00ff */
[C---:B------:R-:W-:Y:S02]  /*6da0*/  @P0 SEL R0, R3.reuse, R0, !P2 ;  /* 0x0000000003000207 */ /* 0x040fe40005000000 */
[----:B------:R-:W-:Y:S02]  /*6db0*/  CS2R R38, SRZ ;  /* 0x0000000000267805 */ /* 0x000fe4000001ff00 */
[----:B------:R-:W-:Y:S02]  /*6dc0*/  PLOP3.LUT P2, PT, PT, PT, UP1, 0x80, 0x8 ;  /* 0x000000000008781c */ /* 0x000fe40003f4f018 */
[----:B------:R-:W-:Y:S02]  /*6dd0*/  CS2R R36, SRZ ;  /* 0x0000000000247805 */ /* 0x000fe4000001ff00 */
[----:B------:R-:W-:Y:S02]  /*6de0*/  @P1 LOP3.LUT R0, R0, 0x1, RZ, 0xc0, !PT ;  /* 0x0000000100001812 */ /* 0x000fe400078ec0ff */
[----:B------:R-:W-:Y:S02]  /*6df0*/  CS2R R34, SRZ ;  /* 0x0000000000227805 */ /* 0x000fe4000001ff00 */
[----:B------:R-:W-:Y:S02]  /*6e00*/  LOP3.LUT P4, R58, R52, 0xff, RZ, 0xc0, !PT ;  /* 0x000000ff343a7812 */ /* 0x000fe4000788c0ff */
[----:B------:R-:W-:Y:S02]  /*6e10*/  CS2R R32, SRZ ;  /* 0x0000000000207805 */ /* 0x000fe4000001ff00 */
[----:B------:R-:W-:Y:S02]  /*6e20*/  ISETP.NE.U32.OR P5, PT, R0, 0x1, !P1 ;  /* 0x000000010000780c */ /* 0x000fe40004fa5470 */
[----:B------:R-:W-:Y:S02]  /*6e30*/  CS2R R42, SRZ ;  /* 0x00000000002a7805 */ /* 0x000fe4000001ff00 */
[----:B------:R-:W-:Y:S02]  /*6e40*/  SEL R2, RZ, 0xffffffff, P3 ;  /* 0xffffffffff027807 */ /* 0x000fe40001800000 */
[----:B------:R-:W-:Y:S02]  /*6e50*/  CS2R R40, SRZ ;  /* 0x0000000000287805 */ /* 0x000fe4000001ff00 */
[----:B------:R-:W-:Y:S02]  /*6e60*/  P2R R71, PR, RZ, 0x20 ;  /* 0x00000020ff477803 */ /* 0x000fe40000000000 */
[----:B------:R-:W-:Y:S02]  /*6e70*/  CS2R R46, SRZ ;  /* 0x00000000002e7805 */ /* 0x000fe4000001ff00 */
[----:B------:R-:W-:Y:S02]  /*6e80*/  CS2R R44, SRZ ;  /* 0x00000000002c7805 */ /* 0x000fe4000001ff00 */
[----:B------:R-:W-:Y:S04]  /*6e90*/  @P2 SEL R2, R3, R2, !P4 ;  /* 0x0000000203022207 */ /* 0x000fe80006000000 */
[----:B------:R-:W-:Y:S02]  /*6ea0*/  LOP3.LUT R2, R2, 0x1, RZ, 0xc0, !PT ;  /* 0x0000000102027812 */ /* 0x000fe400078ec0ff */
[----:B------:R-:W-:Y:S02]  /*6eb0*/  @P5 SHF.L.U32 R0, RZ, 0x1f, RZ ;  /* 0x0000001fff005819 */ /* 0x000fe400000006ff */
[----:B------:R-:W-:Y:S02]  /*6ec0*/  ISETP.NE.U32.AND P2, PT, R2, 0x1, PT ;  /* 0x000000010200780c */ /* 0x000fe40003f45070 */
[----:B------:R1:W2:Y:S02]  /*6ed0*/  @P5 SYNCS.PHASECHK.TRANS64.TRYWAIT P1, [UR43+0x30], R0 ;  /* 0x00003000ff0055a7 */ /* 0x0002a4000802112b */
[----:B------:R-:W-:Y:S02]  /*6ee0*/  P2R R75, PR, RZ, 0x4 ;  /* 0x00000004ff4b7803 */ /* 0x000fe40000000000 */
[----:B-1----:R-:W-:Y:S04]  /*6ef0*/  SHF.L.U32 R0, R62, 0x1f, RZ ;  /* 0x0000001f3e007819 */ /* 0x002fe800000006ff */
[----:B------:R1:W4:Y:S01]  /*6f00*/  SYNCS.PHASECHK.TRANS64.TRYWAIT P0, [R72+URZ+0xa0], R0 ;  /* 0x0000a000480075a7 */ /* 0x00032200080011ff */
[----:B--2---:R-:W-:Y:S01]  /*6f10*/  @P5 SEL R74, RZ, 0x1, !P1 ;  /* 0x00000001ff4a5807 */ /* 0x004fe20004800000 */
[----:B-1----:R-:W-:Y:S06]  /*6f20*/  @!P5 BRA `(.L_x_112) ;  /* 0x000000000058d947 */ /* 0x002fec0003800000 */
[----:B------:R-:W-:Y:S01]  /*6f30*/  IMAD.MOV.U32 R39, RZ, RZ, RZ ;  /* 0x000000ffff277224 */ /* 0x000fe200078e00ff */
[----:B------:R-:W-:Y:S01]  /*6f40*/  ISETP.NE.AND P1, PT, R74, RZ, PT ;  /* 0x000000ff4a00720c */ /* 0x000fe20003f25270 */
[----:B------:R-:W-:Y:S01]  /*6f50*/  BSSY B0, `(.L_x_113) ;  /* 0x000000c000007945 */ /* 0x000fe20003800000 */
[----:B------:R-:W-:Y:S02]  /*6f60*/  CS2R R46, SRZ ;  /* 0x00000000002e7805 */ /* 0x000fe4000001ff00 */
[----:B------:R-:W-:Y:S02]  /*6f70*/  CS2R R44, SRZ ;  /* 0x00000000002c7805 */ /* 0x000fe4000001ff00 */
[----:B------:R-:W-:Y:S02]  /*6f80*/  CS2R R42, SRZ ;  /* 0x00000000002a7805 */ /* 0x000fe4000001ff00 */
[----:B------:R-:W-:Y:S02]  /*6f90*/  CS2R R40, SRZ ;  /* 0x0000000000287805 */ /* 0x000fe4000001ff00 */
[----:B------:R-:W-:Y:S02]  /*6fa0*/  CS2R R34, SRZ ;  /* 0x0000000000227805 */ /* 0x000fe4000001ff00 */
[----:B------:R-:W-:Y:S02]  /*6fb0*/  CS2R R32, SRZ ;  /* 0x0000000000207805 */ /* 0x000fe4000001ff00 */
[----:B------:R-:W-:Y:S01]  /*6fc0*/  CS2R R36, SRZ ;  /* 0x0000000000247805 */ /* 0x000fe2000001ff00 */
[----:B------:R-:W-:Y:S06]  /*6fd0*/  @P1 BRA `(.L_x_114) ;  /* 0x00000000000c1947 */ /* 0x000fec0003800000 */
[----:B------:R-:W-:Y:S04]  /*6fe0*/  SHF.L.U32 R3, RZ, 0x1f, RZ ;  /* 0x0000001fff037819 */ /* 0x000fe800000006ff */
[----:B------:R-:W1:Y:S02]  /*6ff0*/  SYNCS.PHASECHK.TRANS64.TRYWAIT P1, [UR43+0x30], R3 ;  /* 0x00003003ff0075a7 */ /* 0x000e64000802112b */
[----:B-1----:R-:W-:Y:S05]  /*7000*/  @!P1 BRA `(.L_x_115) ;  /* 0x0000005c003c9947 */ /* 0x002fea0003800000 */
.L_x_114:
[----:B------:R-:W-:Y:S05]  /*7010*/  BSYNC B0 ;  /* 0x0000000000007941 */ /* 0x000fea0003800000 */
.L_x_113:
[----:B------:R-:W-:Y:S01]  /*7020*/  ISETP.NE.AND P1, PT, R75, RZ, PT ;  /* 0x000000ff4b00720c */ /* 0x000fe20003f25270 */
[----:B------:R-:W-:Y:S11]  /*7030*/  HFMA2 R73, -RZ, RZ, 0, 5.9604644775390625e-08 ;  /* 0x00000001ff497431 */ /* 0x000ff600000001ff */
[----:B------:R-:W-:Y:S01]  /*7040*/  @!UPT UIADD3 URZ, UPT, UPT, URZ, URZ, URZ ;  /* 0x000000fffffff290 */ /* 0x000fe2000fffe0ff */
[----:B------:R2:W1:Y:S04]  /*7050*/  @P1 LDS.128 R44, [R65] ;  /* 0x00000000412c1984 */ /* 0x0004680000000c00 */
[----:B------:R2:W1:Y:S04]  /*7060*/  @P1 LDS.128 R40, [R64+0x10] ;  /* 0x0000100040281984 */ /* 0x0004680000000c00 */
[----:B------:R2:W1:Y:S04]  /*7070*/  @P1 LDS.128 R32, [R63+0x20] ;  /* 0x000020003f201984 */ /* 0x0004680000000c00 */
[----:B------:R2:W1:Y:S02]  /*7080*/  @P1 LDS.128 R36, [R60+0x30] ;  /* 0x000030003c241984 */ /* 0x0004640000000c00 */
.L_x_112:
[----:B------:R-:W-:Y:S05]  /*7090*/  BSYNC B1 ;  /* 0x0000000000017941 */ /* 0x000fea0003800000 */
.L_x_111:
[----:B-1----:R-:W-:Y:S04]  /*70a0*/  SHF.R.U32.HI R2, RZ, 0x15, R25 ;  /* 0x00000015ff027819 */ /* 0x002fe80000011619 */
[----:B------:R-:W-:Y:S01]  /*70b0*/  LOP3.LUT P1, RZ, R2, 0x3, R53, 0x48, !PT ;  /* 0x0000000302ff7812 */ /* 0x000fe20007824835 */
[----:B------:R-:W-:Y:S01]  /*70c0*/  @!UPT UIADD3 URZ, UPT, UPT, URZ, URZ, URZ ;  /* 0x000000fffffff290 */ /* 0x000fe2000fffe0ff */
[----:B----4-:R-:W-:Y:S11]  /*70d0*/  @P0 BRA `(.L_x_116) ;  /* 0x0000000000080947 */ /* 0x010ff60003800000 */
[----:B------:R-:W1:Y:S02]  /*70e0*/  SYNCS.PHASECHK.TRANS64.TRYWAIT P0, [R72+URZ+0xa0], R0 ;  /* 0x0000a000480075a7 */ /* 0x000e6400080011ff */
[----:B-1----:R-:W-:Y:S05]  /*70f0*/  @!P0 BRA `(.L_x_117) ;  /* 0x0000005c00188947 */ /* 0x002fea0003800000 */
.L_x_116:
[----:B------:R-:W-:Y:S05]  /*7100*/  @!P1 BRA `(.L_x_118) ;  /* 0x0000000000409947 */ /* 0x000fea0003800000 */
[----:B------:R-:W4:Y:S01]  /*7110*/  LDCU.64 UR8, c[0x4][0x70] ;  /* 0x01000e00ff0877ac */ /* 0x000f220008000a00 */
[----:B------:R-:W-:Y:S01]  /*7120*/  MOV R3, 0x0 ;  /* 0x0000000000037802 */ /* 0x000fe20000000f00 */
[----:B------:R-:W-:Y:S02]  /*7130*/  HFMA2 R12, -RZ, RZ, 0, 5.9604644775390625e-08 ;  /* 0x00000001ff0c7431 */ /* 0x000fe400000001ff */
[----:B------:R-:W-:Y:S02]  /*7140*/  IMAD.MOV.U32 R8, RZ, RZ, 0x192 ;  /* 0x00000192ff087424 */ /* 0x000fe400078e00ff */
[----:B------:R-:W-:Y:S01]  /*7150*/  IMAD.MOV.U32 R13, RZ, RZ, RZ ;  /* 0x000000ffff0d7224 */ /* 0x000fe200078e00ff */
[----:B------:R-:W5:Y:S01]  /*7160*/  LDCU.64 UR6, c[0x4][0x78] ;  /* 0x01000f00ff0677ac */ /* 0x000f620008000a00 */
[----:B------:R-:W1:Y:S01]  /*7170*/  LDC.64 R2, c[0x4][R3] ;  /* 0x0100000003027b82 */ /* 0x000e620000000a00 */
[----:B------:R-:W2:Y:S01]  /*7180*/  LDCU.64 UR4, c[0x4][0x10] ;  /* 0x01000200ff0477ac */ /* 0x000ea20008000a00 */
[----:B----4-:R-:W-:Y:S01]  /*7190*/  MOV R5, UR9 ;  /* 0x0000000900057c02 */ /* 0x010fe20008000f00 */
[----:B------:R-:W-:Y:S01]  /*71a0*/  IMAD.U32 R4, RZ, RZ, UR8 ;  /* 0x00000008ff047e24 */ /* 0x000fe2000f8e00ff */
[----:B-----5:R-:W-:Y:S01]  /*71b0*/  MOV R7, UR7 ;  /* 0x0000000700077c02 */ /* 0x020fe20008000f00 */
[----:B------:R-:W-:Y:S01]  /*71c0*/  IMAD.U32 R6, RZ, RZ, UR6 ;  /* 0x00000006ff067e24 */ /* 0x000fe2000f8e00ff */
[----:B--2---:R-:W-:Y:S01]  /*71d0*/  MOV R11, UR5 ;  /* 0x00000005000b7c02 */ /* 0x004fe20008000f00 */
[----:B------:R-:W-:Y:S02]  /*71e0*/  IMAD.U32 R10, RZ, RZ, UR4 ;  /* 0x00000004ff0a7e24 */ /* 0x000fe4000f8e00ff */
[----:B------:R-:W-:Y:S07]  /*71f0*/  LEPC R20, `(.L_x_118) ;  /* 0x000000001014794e */ /* 0x000fee0000000000 */
[----:B-1-3--:R-:W-:Y:S05]  /*7200*/  CALL.ABS.NOINC R2 ;  /* 0x0000000002007343 */ /* 0x00afea0003c00000 */
.L_x_118:
[----:B------:R-:W-:Y:S01]  /*7210*/  LOP3.LUT R20, R44, 0xffffe000, RZ, 0xc0, !PT ;  /* 0xffffe0002c147812 */ /* 0x000fe200078ec0ff */
[----:B------:R-:W-:Y:S05]  /*7220*/  WARPSYNC.ALL ;  /* 0x0000000000007948 */ /* 0x000fea0003800000 */
[----:B------:R-:W-:Y:S01]  /*7230*/  R2UR UR4, R25 ;  /* 0x00000000190472ca */ /* 0x000fe200000e0000 */
[----:B------:R-:W-:Y:S01]  /*7240*/  BSSY.RECONVERGENT B0, `(.L_x_119) ;  /* 0x000005c000007945 */ /* 0x000fe20003800200 */
[----:B------:R-:W-:Y:S11]  /*7250*/  ISETP.NE.AND P0, PT, R67, RZ, PT ;  /* 0x000000ff4300720c */ /* 0x000ff60003f05270 */
[----:B------:R-:W1:Y:S02]  /*7260*/  LDTM.x16 R4, tmem[UR4] ;  /* 0x00000004000479ee */ /* 0x000e640008240000 */
[C---:B-1-3--:R-:W-:Y:S01]  /*7270*/  FMUL R0, R24.reuse, R4 ;  /* 0x0000000418007220 */ /* 0x04afe20000400000 */
[C---:B------:R-:W-:Y:S01]  /*7280*/  FMUL R2, R24.reuse, R5 ;  /* 0x0000000518027220 */ /* 0x040fe20000400000 */
[C---:B------:R-:W-:Y:S01]  /*7290*/  FMUL R4, R24.reuse, R8 ;  /* 0x0000000818047220 */ /* 0x040fe20000400000 */
[C---:B------:R-:W-:Y:S01]  /*72a0*/  FMUL R5, R24.reuse, R9 ;  /* 0x0000000918057220 */ /* 0x040fe20000400000 */
[C---:B------:R-:W-:Y:S01]  /*72b0*/  FMUL R8, R24.reuse, R12 ;  /* 0x0000000c18087220 */ /* 0x040fe20000400000 */
[C---:B------:R-:W-:Y:S01]  /*72c0*/  FMUL R9, R24.reuse, R13 ;  /* 0x0000000d18097220 */ /* 0x040fe20000400000 */
[C---:B------:R-:W-:Y:S01]  /*72d0*/  FMUL R12, R24.reuse, R16 ;  /* 0x00000010180c7220 */ /* 0x040fe20000400000 */
[----:B------:R-:W-:Y:S01]  /*72e0*/  LOP3.LUT R16, R45, 0xffffe000, RZ, 0xc0, !PT ;  /* 0xffffe0002d107812 */ /* 0x000fe200078ec0ff */
[----:B------:R-:W-:Y:S01]  /*72f0*/  FMUL R13, R24, R17 ;  /* 0x00000011180d7220 */ /* 0x000fe20000400000 */
[----:B------:R-:W-:Y:S01]  /*7300*/  LOP3.LUT R17, R46, 0xffffe000, RZ, 0xc0, !PT ;  /* 0xffffe0002e117812 */ /* 0x000fe200078ec0ff */
[----:B------:R-:W-:Y:S01]  /*7310*/  FFMA R28, R27, R20, R0 ;  /* 0x000000141b1c7223 */ /* 0x000fe20000000000 */
[----:B------:R-:W-:Y:S01]  /*7320*/  LOP3.LUT R0, R47, 0xffffe000, RZ, 0xc0, !PT ;  /* 0xffffe0002f007812 */ /* 0x000fe200078ec0ff */
[C---:B------:R-:W-:Y:S01]  /*7330*/  FMUL R3, R24.reuse, R6 ;  /* 0x0000000618037220 */ /* 0x040fe20000400000 */
[C---:B------:R-:W-:Y:S01]  /*7340*/  FMUL R6, R24.reuse, R10 ;  /* 0x0000000a18067220 */ /* 0x040fe20000400000 */
[C---:B------:R-:W-:Y:S01]  /*7350*/  FMUL R7, R24.reuse, R7 ;  /* 0x0000000718077220 */ /* 0x040fe20000400000 */
[----:B------:R-:W-:Y:S01]  /*7360*/  F2FP.TF32.F32.PACK_B R28, R28 ;  /* 0x0000001cff1c723e */ /* 0x000fe200024050ff */
[C---:B------:R-:W-:Y:S01]  /*7370*/  FMUL R10, R24.reuse, R14 ;  /* 0x0000000e180a7220 */ /* 0x040fe20000400000 */
[----:B------:R-:W-:Y:S01]  /*7380*/  FMUL R14, R24, R18 ;  /* 0x00000012180e7220 */ /* 0x000fe20000400000 */
[----:B------:R-:W-:Y:S01]  /*7390*/  LOP3.LUT R18, R40, 0xffffe000, RZ, 0xc0, !PT ;  /* 0xffffe00028127812 */ /* 0x000fe200078ec0ff */
[----:B------:R-:W-:Y:S01]  /*73a0*/  FFMA R29, R27, R16, R2 ;  /* 0x000000101b1d7223 */ /* 0x000fe20000000002 */
[----:B------:R-:W-:Y:S01]  /*73b0*/  LOP3.LUT R2, R41, 0xffffe000, RZ, 0xc0, !PT ;  /* 0xffffe00029027812 */ /* 0x000fe200078ec0ff */
[----:B------:R-:W-:Y:S01]  /*73c0*/  FFMA R30, R27, R17, R3 ;  /* 0x000000111b1e7223 */ /* 0x000fe20000000003 */
[----:B------:R-:W-:Y:S01]  /*73d0*/  LOP3.LUT R3, R43, 0xffffe000, RZ, 0xc0, !PT ;  /* 0xffffe0002b037812 */ /* 0x000fe200078ec0ff */
[C---:B------:R-:W-:Y:S01]  /*73e0*/  FFMA R31, R27.reuse, R0, R7 ;  /* 0x000000001b1f7223 */ /* 0x040fe20000000007 */
[----:B------:R-:W-:Y:S01]  /*73f0*/  LOP3.LUT R0, R42, 0xffffe000, RZ, 0xc0, !PT ;  /* 0xffffe0002a007812 */ /* 0x000fe200078ec0ff */
[C---:B------:R-:W-:Y:S01]  /*7400*/  FFMA R4, R27.reuse, R18, R4 ;  /* 0x000000121b047223 */ /* 0x040fe20000000004 */
[----:B------:R-:W-:Y:S01]  /*7410*/  F2FP.TF32.F32.PACK_B R29, R29 ;  /* 0x0000001dff1d723e */ /* 0x000fe200024050ff */
[C---:B------:R-:W-:Y:S01]  /*7420*/  FFMA R5, R27.reuse, R2, R5 ;  /* 0x000000021b057223 */ /* 0x040fe20000000005 */
[----:B------:R-:W-:Y:S01]  /*7430*/  FMUL R11, R24, R11 ;  /* 0x0000000b180b7220 */ /* 0x000fe20000400000 */
[----:B------:R-:W-:Y:S01]  /*7440*/  F2FP.TF32.F32.PACK_B R30, R30 ;  /* 0x0000001eff1e723e */ /* 0x000fe200024050ff */
[C---:B------:R-:W-:Y:S01]  /*7450*/  FFMA R6, R27.reuse, R0, R6 ;  /* 0x000000001b067223 */ /* 0x040fe20000000006 */
[----:B------:R-:W-:Y:S01]  /*7460*/  F2FP.TF32.F32.PACK_B R31, R31 ;  /* 0x0000001fff1f723e */ /* 0x000fe200024050ff */
[----:B------:R-:W-:Y:S01]  /*7470*/  FFMA R7, R27, R3, R11 ;  /* 0x000000031b077223 */ /* 0x000fe2000000000b */
[----:B------:R-:W-:Y:S01]  /*7480*/  LOP3.LUT R2, R32, 0xffffe000, RZ, 0xc0, !PT ;  /* 0xffffe00020027812 */ /* 0x000fe200078ec0ff */
[----:B------:R-:W-:Y:S01]  /*7490*/  FMUL R15, R24, R15 ;  /* 0x0000000f180f7220 */ /* 0x000fe20000400000 */
[----:B------:R-:W-:Y:S01]  /*74a0*/  LOP3.LUT R16, R33, 0xffffe000, RZ, 0xc0, !PT ;  /* 0xffffe00021107812 */ /* 0x000fe200078ec0ff */
[----:B------:R1:W-:Y:S01]  /*74b0*/  STS.128 [R65], R28 ;  /* 0x0000001c41007388 */ /* 0x0003e20000000c00 */
[----:B------:R-:W-:Y:S01]  /*74c0*/  LOP3.LUT R0, R34, 0xffffe000, RZ, 0xc0, !PT ;  /* 0xffffe00022007812 */ /* 0x000fe200078ec0ff */
[----:B------:R-:W-:Y:S01]  /*74d0*/  FFMA R8, R27, R2, R8 ;  /* 0x000000021b087223 */ /* 0x000fe20000000008 */
[----:B------:R-:W-:Y:S01]  /*74e0*/  LOP3.LUT R2, R35, 0xffffe000, RZ, 0xc0, !PT ;  /* 0xffffe00023027812 */ /* 0x000fe200078ec0ff */
[C---:B------:R-:W-:Y:S01]  /*74f0*/  FFMA R9, R27.reuse, R16, R9 ;  /* 0x000000101b097223 */ /* 0x040fe20000000009 */
[----:B------:R-:W-:Y:S01]  /*7500*/  F2FP.TF32.F32.PACK_B R4, R4 ;  /* 0x00000004ff04723e */ /* 0x000fe200024050ff */
[C---:B------:R-:W-:Y:S01]  /*7510*/  FFMA R10, R27.reuse, R0, R10 ;  /* 0x000000001b0a7223 */ /* 0x040fe2000000000a */
[----:B------:R-:W-:Y:S01]  /*7520*/  F2FP.TF32.F32.PACK_B R5, R5 ;  /* 0x00000005ff05723e */ /* 0x000fe200024050ff */
[----:B------:R-:W-:Y:S01]  /*7530*/  FFMA R11, R27, R2, R15 ;  /* 0x000000021b0b7223 */ /* 0x000fe2000000000f */
[----:B------:R-:W-:Y:S01]  /*7540*/  F2FP.TF32.F32.PACK_B R6, R6 ;  /* 0x00000006ff06723e */ /* 0x000fe200024050ff */
[----:B------:R-:W-:Y:S01]  /*7550*/  FMUL R19, R24, R19 ;  /* 0x0000001318137220 */ /* 0x000fe20000400000 */
[----:B------:R-:W-:Y:S02]  /*7560*/  F2FP.TF32.F32.PACK_B R7, R7 ;  /* 0x00000007ff07723e */ /* 0x000fe400024050ff */
[----:B------:R-:W-:Y:S02]  /*7570*/  LOP3.LUT R3, R36, 0xffffe000, RZ, 0xc0, !PT ;  /* 0xffffe00024037812 */ /* 0x000fe400078ec0ff */
[----:B------:R-:W-:Y:S01]  /*7580*/  LOP3.LUT R0, R37, 0xffffe000, RZ, 0xc0, !PT ;  /* 0xffffe00025007812 */ /* 0x000fe200078ec0ff */
[----:B------:R1:W-:Y:S01]  /*7590*/  STS.128 [R64+0x10], R4 ;  /* 0x0000100440007388 */ /* 0x0003e20000000c00 */
        /* <DEDUP_REMOVED lines=8> */
[----:B------:R-:W-:Y:S02]  /*7620*/  F2FP.TF32.F32.PACK_B R10, R10 ;  /* 0x0000000aff0a723e */ /* 0x000fe400024050ff */
[----:B------:R-:W-:Y:S02]  /*7630*/  F2FP.TF32.F32.PACK_B R11, R11 ;  /* 0x0000000bff0b723e */ /* 0x000fe400024050ff */
[----:B------:R-:W-:Y:S02]  /*7640*/  F2FP.TF32.F32.PACK_B R12, R12 ;  /* 0x0000000cff0c723e */ /* 0x000fe400024050ff */
[----:B------:R-:W-:Y:S01]  /*7650*/  F2FP.TF32.F32.PACK_B R13, R13 ;  /* 0x0000000dff0d723e */ /* 0x000fe200024050ff */
[----:B------:R1:W-:Y:S01]  /*7660*/  STS.128 [R63+0x20], R8 ;  /* 0x000020083f007388 */ /* 0x0003e20000000c00 */
[----:B------:R-:W-:Y:S02]  /*7670*/  F2FP.TF32.F32.PACK_B R14, R14 ;  /* 0x0000000eff0e723e */ /* 0x000fe400024050ff */
[----:B------:R-:W-:Y:S05]  /*7680*/  F2FP.TF32.F32.PACK_B R15, R15 ;  /* 0x0000000fff0f723e */ /* 0x000fea00024050ff */
[----:B------:R1:W-:Y:S01]  /*7690*/  STS.128 [R60+0x30], R12 ;  /* 0x0000300c3c007388 */ /* 0x0003e20000000c00 */
[----:B------:R-:W-:Y:S01]  /*76a0*/  @!PT LDS RZ, [RZ] ;  /* 0x00000000fffff984 */ /* 0x000fe20000000800 */
[----:B------:R-:W-:Y:S01]  /*76b0*/  @!PT LDS RZ, [RZ] ;  /* 0x00000000fffff984 */ /* 0x000fe20000000800 */
[----:B------:R-:W-:Y:S01]  /*76c0*/  @!PT LDS RZ, [RZ] ;  /* 0x00000000fffff984 */ /* 0x000fe20000000800 */
[----:B------:R-:W-:Y:S01]  /*76d0*/  @!PT LDS RZ, [RZ] ;  /* 0x00000000fffff984 */ /* 0x000fe20000000800 */
[----:B------:R3:W-:Y:S07]  /*76e0*/  MEMBAR.ALL.CTA ;  /* 0x0000000000007992 */ /* 0x0007ee0000008000 */
[----:B---3--:R-:W3:Y:S02]  /*76f0*/  FENCE.VIEW.ASYNC.S ;  /* 0x00000000000073c6 */ /* 0x008ee40000000000 */
[----:B---3--:R-:W-:Y:S06]  /*7700*/  BAR.SYNC.DEFER_BLOCKING 0x1, 0x80 ;  /* 0x0042000000007b1d */ /* 0x008fec0000010000 */
[----:B------:R-:W-:Y:S05]  /*7710*/  @P0 BRA `(.L_x_120) ;  /* 0x0000000000380947 */ /* 0x000fea0003800000 */
[----:B------:R-:W-:Y:S01]  /*7720*/  UIADD3 UR4, UPT, UPT, UR43, 0x200, URZ ;  /* 0x000002002b047890 */ /* 0x000fe2000fffe0ff */
[----:B------:R-:W-:Y:S01]  /*7730*/  UMOV UR51, UR36 ;  /* 0x0000002400337c82 */ /* 0x000fe20008000000 */
[----:B------:R-:W-:Y:S02]  /*7740*/  UIADD3 UR9, UPT, UPT, UR49, 0x80, URZ ;  /* 0x0000008031097890 */ /* 0x000fe4000fffe0ff */
[----:B------:R-:W-:Y:S02]  /*7750*/  UIADD3 UR8, UPT, UPT, UR43, 0x1200, URZ ;  /* 0x000012002b087890 */ /* 0x000fe4000fffe0ff */
[----:B------:R-:W-:Y:S01]  /*7760*/  MOV R57, UR4 ;  /* 0x0000000400397c02 */ /* 0x000fe20008000f00 */
[----:B------:R-:W-:Y:S01]  /*7770*/  UIADD3 UR4, UP0, UPT, UR54, 0x680, URZ ;  /* 0x0000068036047890 */ /* 0x000fe2000ff1e0ff */
[----:B------:R-:W-:Y:S02]  /*7780*/  UMOV UR10, UR50 ;  /* 0x00000032000a7c82 */ /* 0x000fe40008000000 */
[----:B------:R-:W-:Y:S01]  /*7790*/  R2UR UR48, R57 ;  /* 0x00000000393072ca */ /* 0x000fe200000e0000 */
[----:B------:R-:W-:Y:S01]  /*77a0*/  UIADD3.X UR5, UPT, UPT, URZ, UR55, URZ, UP0, !UPT ;  /* 0x00000037ff057290 */ /* 0x000fe200087fe4ff */
[----:B------:R-:W-:Y:S11]  /*77b0*/  UMOV UR11, UR36 ;  /* 0x00000024000b7c82 */ /* 0x000ff60008000000 */
[----:B------:R3:W-:Y:S01]  /*77c0*/  UTMASTG.3D [UR48], [UR4] ;  /* 0x00000030040073b5 */ /* 0x0007e20008010000 */
[----:B------:R3:W-:Y:S01]  /*77d0*/  UTMASTG.3D [UR8], [UR4] ;  /* 0x00000008040073b5 */ /* 0x0007e20008010000 */
[----:B------:R0:W-:Y:S01]  /*77e0*/  UTMACMDFLUSH ;  /* 0x00000000000079b7 */ /* 0x0001e20000000000 */
[----:B---3--:R-:W-:Y:S04]  /*77f0*/  DEPBAR.LE SB0, 0x1 ;  /* 0x000080400000791a */ /* 0x008fe80000000000 */
.L_x_120:
[----:B------:R-:W-:Y:S05]  /*7800*/  BSYNC.RECONVERGENT B0 ;  /* 0x0000000000007941 */ /* 0x000fea0003800200 */
.L_x_119:
[----:B------:R-:W-:Y:S01]  /*7810*/  BAR.SYNC.DEFER_BLOCKING 0x1, 0x80 ;  /* 0x0042000000007b1d */ /* 0x000fe20000010000 */
[----:B------:R-:W-:Y:S01]  /*7820*/  ISETP.NE.AND P1, PT, R71, RZ, PT ;  /* 0x000000ff4700720c */ /* 0x000fe20003f25270 */
[----:B------:R-:W-:Y:S01]  /*7830*/  UISETP.NE.AND UP0, UPT, UR52, URZ, UPT ;  /* 0x000000ff3400728c */ /* 0x000fe2000bf05270 */
[----:B------:R-:W-:Y:S11]  /*7840*/  LEA R2, R73, UR43, 0x3 ;  /* 0x0000002b49027c11 */ /* 0x000ff6000f8e18ff */
[----:B-1----:R-:W-:Y:S01]  /*7850*/  @P1 SHF.L.U32 R4, RZ, 0x1f, RZ ;  /* 0x0000001fff041819 */ /* 0x002fe200000006ff */
[----:B------:R-:W-:Y:S06]  /*7860*/  BRA.U !UP0, `(.L_x_121) ;  /* 0x0000000108247547 */ /* 0x000fec000b800000 */
[----:B------:R-:W1:Y:S01]  /*7870*/  S2R R0, SR_CgaCtaId ;  /* 0x0000000000007919 */ /* 0x000e620000008800 */
[----:B------:R-:W-:Y:S01]  /*7880*/  IMAD.U32 R3, RZ, RZ, UR47 ;  /* 0x0000002fff037e24 */ /* 0x000fe2000f8e00ff */
[----:B------:R-:W-:Y:S04]  /*7890*/  UIADD3 UR4, UPT, UPT, UR47, 0x1, URZ ;  /* 0x000000012f047890 */ /* 0x000fe8000fffe0ff */
[----:B------:R-:W-:Y:S01]  /*78a0*/  @P1 LEA R3, R3, UR43, 0x3 ;  /* 0x0000002b03031c11 */ /* 0x000fe2000f8e18ff */
[----:B------:R-:W-:Y:S04]  /*78b0*/  UISETP.NE.AND UP0, UPT, UR4, 0x4, UPT ;  /* 0x000000040400788c */ /* 0x000fe8000bf05270 */
[----:B------:R-:W-:Y:S01]  /*78c0*/  @P1 VIADD R3, R3, 0x50 ;  /* 0x0000005003031836 */ /* 0x000fe20000000000 */
[----:B------:R-:W-:Y:S04]  /*78d0*/  USEL UR47, UR4, URZ, UP0 ;  /* 0x000000ff042f7287 */ /* 0x000fe80008000000 */
[----:B-1----:R-:W-:Y:S04]  /*78e0*/  @P1 PRMT R0, R0, 0x654, R3 ;  /* 0x0000065400001816 */ /* 0x002fe80000000003 */
[----:B------:R1:W-:Y:S04]  /*78f0*/  @P1 SYNCS.ARRIVE.TRANS64.RED.A1T0 RZ, [R0+URZ], RZ ;  /* 0x000000ff00ff19a7 */ /* 0x0003e800081004ff */
.L_x_121:
[----:B------:R-:W3:Y:S01]  /*7900*/  @P1 SYNCS.PHASECHK.TRANS64.TRYWAIT P0, [R2+URZ+0x30], R4 ;  /* 0x00003004020015a7 */ /* 0x000ee200080011ff */
[----:B------:R-:W-:Y:S01]  /*7910*/  BSSY B1, `(.L_x_122) ;  /* 0x0000016000017945 */ /* 0x000fe20003800000 */
[----:B---3--:R-:W-:Y:S03]  /*7920*/  @P1 SEL R74, RZ, 0x1, !P0 ;  /* 0x00000001ff4a1807 */ /* 0x008fe60004000000 */
[----:B------:R-:W-:Y:S05]  /*7930*/  @!P1 BRA `(.L_x_123) ;  /* 0x00000000004c9947 */ /* 0x000fea0003800000 */
[----:B------:R-:W-:Y:S01]  /*7940*/  ISETP.NE.AND P0, PT, R74, RZ, PT ;  /* 0x000000ff4a00720c */ /* 0x000fe20003f05270 */
[----:B------:R-:W-:Y:S01]  /*7950*/  BSSY B0, `(.L_x_124) ;  /* 0x000000b000007945 */ /* 0x000fe20003800000 */
[----:B------:R-:W-:Y:S11]  /*7960*/  ISETP.NE.AND P1, PT, R75, RZ, PT ;  /* 0x000000ff4b00720c */ /* 0x000ff60003f25270 */
[----:B------:R-:W-:Y:S02]  /*7970*/  @!UPT UIADD3 URZ, UPT, UPT, URZ, URZ, URZ ;  /* 0x000000fffffff290 */ /* 0x000fe4000fffe0ff */
[C---:B------:R-:W-:Y:S01]  /*7980*/  @P1 IMAD R6, R73.reuse, 0x2000, R65 ;  /* 0x0000200049061824 */ /* 0x040fe200078e0241 */
[C---:B------:R-:W-:Y:S01]  /*7990*/  @P1 LEA R4, R73.reuse, R63, 0xd ;  /* 0x0000003f49041211 */ /* 0x040fe200078e68ff */
[C---:B------:R-:W-:Y:S02]  /*79a0*/  @P1 IMAD R5, R73.reuse, 0x2000, R64 ;  /* 0x0000200049051824 */ /* 0x040fe400078e0240 */
[----:B------:R-:W-:Y:S01]  /*79b0*/  @P1 IMAD R3, R73, 0x2000, R60 ;  /* 0x0000200049031824 */ /* 0x000fe200078e023c */
[----:B------:R-:W-:Y:S06]  /*79c0*/  @P0 BRA `(.L_x_125) ;  /* 0x00000000000c0947 */ /* 0x000fec0003800000 */
[----:B-1----:R-:W-:Y:S04]  /*79d0*/  SHF.L.U32 R0, RZ, 0x1f, RZ ;  /* 0x0000001fff007819 */ /* 0x002fe800000006ff */
[----:B------:R-:W1:Y:S02]  /*79e0*/  SYNCS.PHASECHK.TRANS64.TRYWAIT P0, [R2+URZ+0x30], R0 ;  /* 0x00003000020075a7 */ /* 0x000e6400080011ff */
[----:B-1----:R-:W-:Y:S05]  /*79f0*/  @!P0 BRA `(.L_x_126) ;  /* 0x0000005000ec8947 */ /* 0x002fea0003800000 */
.L_x_125:
[----:B------:R-:W-:Y:S05]  /*7a00*/  BSYNC B0 ;  /* 0x0000000000007941 */ /* 0x000fea0003800000 */
.L_x_124:
[----:B------:R-:W-:Y:S02]  /*7a10*/  ISETP.NE.AND P0, PT, R75, RZ, PT ;  /* 0x000000ff4b00720c */ /* 0x000fe40003f05270 */
[----:B------:R-:W-:Y:S11]  /*7a20*/  IADD3 R73, PT, PT, R73, 0x1, RZ ;  /* 0x0000000149497810 */ /* 0x000ff60007ffe0ff */
[----:B------:R3:W4:Y:S04]  /*7a30*/  @P0 LDS.128 R44, [R6] ;  /* 0x00000000062c0984 */ /* 0x0007280000000c00 */
[----:B------:R3:W1:Y:S04]  /*7a40*/  @P0 LDS.128 R40, [R5+0x10] ;  /* 0x0000100005280984 */ /* 0x0006680000000c00 */
[----:B------:R3:W1:Y:S04]  /*7a50*/  @P0 LDS.128 R32, [R4+0x20] ;  /* 0x0000200004200984 */ /* 0x0006680000000c00 */
[----:B------:R3:W1:Y:S02]  /*7a60*/  @P0 LDS.128 R36, [R3+0x30] ;  /* 0x0000300003240984 */ /* 0x0006640000000c00 */
.L_x_123:
[----:B------:R-:W-:Y:S05]  /*7a70*/  BSYNC B1 ;  /* 0x0000000000017941 */ /* 0x000fea0003800000 */
.L_x_122:
[----:B-1----:R-:W-:Y:S05]  /*7a80*/  VIADD R0, R25, 0x10 ;  /* 0x0000001019007836 */ /* 0x002fea0000000000 */
[----:B------:R-:W-:Y:S04]  /*7a90*/  SHF.R.U32.HI R0, RZ, 0x15, R0 ;  /* 0x00000015ff007819 */ /* 0x000fe80000011600 */
[----:B------:R-:W-:Y:S11]  /*7aa0*/  LOP3.LUT P0, RZ, R0, 0x3, R53, 0x48, !PT ;  /* 0x0000000300ff7812 */ /* 0x000ff60007804835 */
[----:B------:R-:W-:Y:S02]  /*7ab0*/  @!UPT UIADD3 URZ, UPT, UPT, URZ, URZ, URZ ;  /* 0x000000fffffff290 */ /* 0x000fe4000fffe0ff */
[----:B------:R-:W-:Y:S05]  /*7ac0*/  @!P0 BRA `(.L_x_127) ;  /* 0x0000000000408947 */ /* 0x000fea0003800000 */
[----:B------:R-:W1:Y:S01]  /*7ad0*/  LDCU.64 UR8, c[0x4][0x70] ;  /* 0x01000e00ff0877ac */ /* 0x000e620008000a00 */
[----:B---3--:R-:W-:Y:S01]  /*7ae0*/  MOV R3, 0x0 ;  /* 0x0000000000037802 */ /* 0x008fe20000000f00 */
[----:B------:R-:W-:Y:S02]  /*7af0*/  HFMA2 R12, -RZ, RZ, 0, 5.9604644775390625e-08 ;  /* 0x00000001ff0c7431 */ /* 0x000fe400000001ff */
[----:B------:R-:W-:Y:S02]  /*7b00*/  IMAD.MOV.U32 R8, RZ, RZ, 0x192 ;  /* 0x00000192ff087424 */ /* 0x000fe400078e00ff */
[----:B------:R-:W-:Y:S01]  /*7b10*/  IMAD.MOV.U32 R13, RZ, RZ, RZ ;  /* 0x000000ffff0d7224 */ /* 0x000fe200078e00ff */
[----:B------:R-:W3:Y:S01]  /*7b20*/  LDCU.64 UR6, c[0x4][0x78] ;  /* 0x01000f00ff0677ac */ /* 0x000ee20008000a00 */
[----:B------:R-:W2:Y:S01]  /*7b30*/  LDC.64 R2, c[0x4][R3] ;  /* 0x0100000003027b82 */ /* 0x000ea20000000a00 */
[----:B------:R-:W5:Y:S01]  /*7b40*/  LDCU.64 UR4, c[0x4][0x10] ;  /* 0x01000200ff0477ac */ /* 0x000f620008000a00 */
[----:B-1----:R-:W-:Y:S01]  /*7b50*/  MOV R5, UR9 ;  /* 0x0000000900057c02 */ /* 0x002fe20008000f00 */
[----:B------:R-:W-:Y:S01]  /*7b60*/  IMAD.U32 R4, RZ, RZ, UR8 ;  /* 0x00000008ff047e24 */ /* 0x000fe2000f8e00ff */
[----:B---3--:R-:W-:Y:S01]  /*7b70*/  MOV R7, UR7 ;  /* 0x0000000700077c02 */ /* 0x008fe20008000f00 */
[----:B------:R-:W-:Y:S01]  /*7b80*/  IMAD.U32 R6, RZ, RZ, UR6 ;  /* 0x00000006ff067e24 */ /* 0x000fe2000f8e00ff */
[----:B-----5:R-:W-:Y:S01]  /*7b90*/  MOV R11, UR5 ;  /* 0x00000005000b7c02 */ /* 0x020fe20008000f00 */
[----:B------:R-:W-:Y:S02]  /*7ba0*/  IMAD.U32 R10, RZ, RZ, UR4 ;  /* 0x00000004ff0a7e24 */ /* 0x000fe4000f8e00ff */
[----:B------:R-:W-:Y:S07]  /*7bb0*/  LEPC R20, `(.L_x_127) ;  /* 0x000000001014794e */ /* 0x000fee0000000000 */
[----:B--2-4-:R-:W-:Y:S05]  /*7bc0*/  CALL.ABS.NOINC R2 ;  /* 0x0000000002007343 */ /* 0x014fea0003c00000 */
.L_x_127:
[----:B---34-:R-:W-:Y:S01]  /*7bd0*/  LOP3.LUT R3, R44, 0xffffe000, RZ, 0xc0, !PT ;  /* 0xffffe0002c037812 */ /* 0x018fe200078ec0ff */
[----:B------:R-:W-:Y:S05]  /*7be0*/  WARPSYNC.ALL ;  /* 0x0000000000007948 */ /* 0x000fea0003800000 */
[----:B------:R-:W-:Y:S01]  /*7bf0*/  R2UR UR4, R25 ;  /* 0x00000000190472ca */ /* 0x000fe200000e0000 */
[----:B------:R-:W1:Y:S01]  /*7c00*/  S2R R76, SR_CgaCtaId ;  /* 0x00000000004c7919 */ /* 0x000e620000008800 */
[----:B------:R-:W-:Y:S01]  /*7c10*/  LOP3.LUT R20, R40, 0xffffe000, RZ, 0xc0, !PT ;  /* 0xffffe00028147812 */ /* 0x000fe200078ec0ff */
[----:B------:R-:W-:Y:S01]  /*7c20*/  BSSY.RECONVERGENT B0, `(.L_x_128) ;  /* 0x0000062000007945 */ /* 0x000fe20003800200 */
[----:B------:R-:W-:Y:S02]  /*7c30*/  ISETP.NE.AND P6, PT, R71, RZ, PT ;  /* 0x000000ff4700720c */ /* 0x000fe40003fc5270 */
[----:B------:R-:W-:Y:S07]  /*7c40*/  ISETP.NE.AND P0, PT, R67, RZ, PT ;  /* 0x000000ff4300720c */ /* 0x000fee0003f05270 */
[----:B------:R-:W3:Y:S02]  /*7c50*/  LDTM.x16 R4, tmem[UR4+0x10] ;  /* 0x00001004000479ee */ /* 0x000ee40008240000 */
[C---:B---3--:R-:W-:Y:S01]  /*7c60*/  FMUL R0, R24.reuse, R4 ;  /* 0x0000000418007220 */ /* 0x048fe20000400000 */
[----:B------:R-:W-:Y:S01]  /*7c70*/  LOP3.LUT R4, R45, 0xffffe000, RZ, 0xc0, !PT ;  /* 0xffffe0002d047812 */ /* 0x000fe200078ec0ff */
[C---:B------:R-:W-:Y:S01]  /*7c80*/  FMUL R2, R24.reuse, R5 ;  /* 0x0000000518027220 */ /* 0x040fe20000400000 */
[----:B------:R-:W-:Y:S01]  /*7c90*/  FMUL R5, R24, R12 ;  /* 0x0000000c18057220 */ /* 0x000fe20000400000 */
[C---:B------:R-:W-:Y:S01]  /*7ca0*/  FFMA R28, R27.reuse, R3, R0 ;  /* 0x000000031b1c7223 */ /* 0x040fe20000000000 */
[----:B------:R-:W-:Y:S01]  /*7cb0*/  LOP3.LUT R3, R46, 0xffffe000, RZ, 0xc0, !PT ;  /* 0xffffe0002e037812 */ /* 0x000fe200078ec0ff */
[----:B------:R-:W-:Y:S01]  /*7cc0*/  FFMA R29, R27, R4, R2 ;  /* 0x000000041b1d7223 */ /* 0x000fe20000000002 */
[----:B------:R-:W-:Y:S01]  /*7cd0*/  LOP3.LUT R4, R47, 0xffffe000, RZ, 0xc0, !PT ;  /* 0xffffe0002f047812 */ /* 0x000fe200078ec0ff */
[C---:B------:R-:W-:Y:S01]  /*7ce0*/  FMUL R0, R24.reuse, R6 ;  /* 0x0000000618007220 */ /* 0x040fe20000400000 */
[----:B------:R-:W-:Y:S01]  /*7cf0*/  F2FP.TF32.F32.PACK_B R28, R28 ;  /* 0x0000001cff1c723e */ /* 0x000fe200024050ff */
[C---:B------:R-:W-:Y:S01]  /*7d00*/  FMUL R2, R24.reuse, R7 ;  /* 0x0000000718027220 */ /* 0x040fe20000400000 */
[----:B------:R-:W-:Y:S01]  /*7d10*/  F2FP.TF32.F32.PACK_B R29, R29 ;  /* 0x0000001dff1d723e */ /* 0x000fe200024050ff */
[C---:B------:R-:W-:Y:S01]  /*7d20*/  FFMA R30, R27.reuse, R3, R0 ;  /* 0x000000031b1e7223 */ /* 0x040fe20000000000 */
[C---:B------:R-:W-:Y:S01]  /*7d30*/  FMUL R0, R24.reuse, R8 ;  /* 0x0000000818007220 */ /* 0x040fe20000400000 */
[----:B------:R-:W-:Y:S01]  /*7d40*/  FFMA R31, R27, R4, R2 ;  /* 0x000000041b1f7223 */ /* 0x000fe20000000002 */
[C---:B------:R-:W-:Y:S01]  /*7d50*/  FMUL R6, R24.reuse, R13 ;  /* 0x0000000d18067220 */ /* 0x040fe20000400000 */
[----:B------:R-:W-:Y:S01]  /*7d60*/  LOP3.LUT R13, R41, 0xffffe000, RZ, 0xc0, !PT ;  /* 0xffffe000290d7812 */ /* 0x000fe200078ec0ff */
[C---:B------:R-:W-:Y:S01]  /*7d70*/  FMUL R2, R24.reuse, R9 ;  /* 0x0000000918027220 */ /* 0x040fe20000400000 */
[----:B------:R-:W-:Y:S01]  /*7d80*/  F2FP.TF32.F32.PACK_B R30, R30 ;  /* 0x0000001eff1e723e */ /* 0x000fe200024050ff */
[----:B------:R-:W-:Y:S01]  /*7d90*/  FMUL R9, R24, R16 ;  /* 0x0000001018097220 */ /* 0x000fe20000400000 */
[----:B------:R-:W-:Y:S01]  /*7da0*/  F2FP.TF32.F32.PACK_B R31, R31 ;  /* 0x0000001fff1f723e */ /* 0x000fe200024050ff */
[----:B------:R-:W-:Y:S01]  /*7db0*/  FFMA R16, R27, R20, R0 ;  /* 0x000000141b107223 */ /* 0x000fe20000000000 */
[----:B------:R-:W-:Y:S01]  /*7dc0*/  LOP3.LUT R0, R42, 0xffffe000, RZ, 0xc0, !PT ;  /* 0xffffe0002a007812 */ /* 0x000fe200078ec0ff */
[C---:B------:R-:W-:Y:S01]  /*7dd0*/  FMUL R3, R24.reuse, R10 ;  /* 0x0000000a18037220 */ /* 0x040fe20000400000 */
[C---:B------:R-:W-:Y:S01]  /*7de0*/  FMUL R7, R24.reuse, R14 ;  /* 0x0000000e18077220 */ /* 0x040fe20000400000 */
[----:B------:R-:W-:Y:S01]  /*7df0*/  LOP3.LUT R14, R43, 0xffffe000, RZ, 0xc0, !PT ;  /* 0xffffe0002b0e7812 */ /* 0x000fe200078ec0ff */
[----:B------:R-:W-:Y:S01]  /*7e00*/  FMUL R10, R24, R17 ;  /* 0x00000011180a7220 */ /* 0x000fe20000400000 */
[----:B------:R-:W-:Y:S01]  /*7e10*/  F2FP.TF32.F32.PACK_B R16, R16 ;  /* 0x00000010ff10723e */ /* 0x000fe200024050ff */
[----:B------:R-:W-:Y:S01]  /*7e20*/  FFMA R17, R27, R13, R2 ;  /* 0x0000000d1b117223 */ /* 0x000fe20000000002 */
[----:B------:R-:W-:Y:S01]  /*7e30*/  LOP3.LUT R2, R32, 0xffffe000, RZ, 0xc0, !PT ;  /* 0xffffe00020027812 */ /* 0x000fe200078ec0ff */
[----:B------:R-:W-:Y:S01]  /*7e40*/  STS.128 [R65+0x2000], R28 ;  /* 0x0020001c41007388 */ /* 0x000fe20000000c00 */
[----:B------:R-:W-:Y:S01]  /*7e50*/  LOP3.LUT R13, R39, 0xffffe000, RZ, 0xc0, !PT ;  /* 0xffffe000270d7812 */ /* 0x000fe200078ec0ff */
[C---:B------:R-:W-:Y:S01]  /*7e60*/  FMUL R4, R24.reuse, R11 ;  /* 0x0000000b18047220 */ /* 0x040fe20000400000 */
[----:B------:R-:W-:Y:S01]  /*7e70*/  F2FP.TF32.F32.PACK_B R17, R17 ;  /* 0x00000011ff11723e */ /* 0x000fe200024050ff */
[C---:B------:R-:W-:Y:S01]  /*7e80*/  FMUL R11, R24.reuse, R18 ;  /* 0x00000012180b7220 */ /* 0x040fe20000400000 */
[----:B------:R-:W-:Y:S01]  /*7e90*/  FFMA R18, R27, R0, R3 ;  /* 0x000000001b127223 */ /* 0x000fe20000000003 */
[----:B------:R-:W-:Y:S01]  /*7ea0*/  LOP3.LUT R0, R33, 0xffffe000, RZ, 0xc0, !PT ;  /* 0xffffe00021007812 */ /* 0x000fe200078ec0ff */
[----:B------:R-:W-:Y:S01]  /*7eb0*/  FMUL R12, R24, R19 ;  /* 0x00000013180c7220 */ /* 0x000fe20000400000 */
[----:B------:R-:W-:Y:S01]  /*7ec0*/  LOP3.LUT R3, R34, 0xffffe000, RZ, 0xc0, !PT ;  /* 0xffffe00022037812 */ /* 0x000fe200078ec0ff */
[C---:B------:R-:W-:Y:S01]  /*7ed0*/  FFMA R19, R27.reuse, R14, R4 ;  /* 0x0000000e1b137223 */ /* 0x040fe20000000004 */
[----:B------:R-:W-:Y:S01]  /*7ee0*/  FFMA R4, R27, R2, R5 ;  /* 0x000000021b047223 */ /* 0x000fe20000000005 */
[----:B------:R-:W-:Y:S01]  /*7ef0*/  LOP3.LUT R2, R35, 0xffffe000, RZ, 0xc0, !PT ;  /* 0xffffe00023027812 */ /* 0x000fe200078ec0ff */
[----:B------:R-:W-:Y:S01]  /*7f00*/  FMUL R8, R24, R15 ;  /* 0x0000000f18087220 */ /* 0x000fe20000400000 */
[----:B------:R-:W-:Y:S01]  /*7f10*/  F2FP.TF32.F32.PACK_B R18, R18 ;  /* 0x00000012ff12723e */ /* 0x000fe200024050ff */
[C---:B------:R-:W-:Y:S01]  /*7f20*/  FFMA R5, R27.reuse, R0, R6 ;  /* 0x000000001b057223 */ /* 0x040fe20000000006 */
[----:B------:R-:W-:Y:S01]  /*7f30*/  F2FP.TF32.F32.PACK_B R19, R19 ;  /* 0x00000013ff13723e */ /* 0x000fe200024050ff */
[C---:B------:R-:W-:Y:S01]  /*7f40*/  FFMA R6, R27.reuse, R3, R7 ;  /* 0x000000031b067223 */ /* 0x040fe20000000007 */
[----:B------:R-:W-:Y:S01]  /*7f50*/  FFMA R7, R27, R2, R8 ;  /* 0x000000021b077223 */ /* 0x000fe20000000008 */
[----:B------:R-:W-:Y:S02]  /*7f60*/  LOP3.LUT R0, R36, 0xffffe000, RZ, 0xc0, !PT ;  /* 0xffffe00024007812 */ /* 0x000fe400078ec0ff */
[----:B------:R-:W-:Y:S01]  /*7f70*/  STS.128 [R64+0x2010], R16 ;  /* 0x0020101040007388 */ /* 0x000fe20000000c00 */
[----:B------:R-:W-:Y:S02]  /*7f80*/  LOP3.LUT R2, R37, 0xffffe000, RZ, 0xc0, !PT ;  /* 0xffffe00025027812 */ /* 0x000fe400078ec0ff */
[----:B------:R-:W-:Y:S01]  /*7f90*/  LOP3.LUT R3, R38, 0xffffe000, RZ, 0xc0, !PT ;  /* 0xffffe00026037812 */ /* 0x000fe200078ec0ff */
[C---:B------:R-:W-:Y:S01]  /*7fa0*/  FFMA R8, R27.reuse, R0, R9 ;  /* 0x000000001b087223 */ /* 0x040fe20000000009 */
[----:B------:R-:W-:Y:S01]  /*7fb0*/  F2FP.TF32.F32.PACK_B R4, R4 ;  /* 0x00000004ff04723e */ /* 0x000fe200024050ff */
[C---:B------:R-:W-:Y:S01]  /*7fc0*/  FFMA R9, R27.reuse, R2, R10 ;  /* 0x000000021b097223 */ /* 0x040fe2000000000a */
[----:B------:R-:W-:Y:S01]  /*7fd0*/  F2FP.TF32.F32.PACK_B R5, R5 ;  /* 0x00000005ff05723e */ /* 0x000fe200024050ff */
[C---:B------:R-:W-:Y:S01]  /*7fe0*/  FFMA R10, R27.reuse, R3, R11 ;  /* 0x000000031b0a7223 */ /* 0x040fe2000000000b */
[----:B------:R-:W-:Y:S01]  /*7ff0*/  F2FP.TF32.F32.PACK_B R6, R6 ;  /* 0x00000006ff06723e */ /* 0x000fe200024050ff */
[----:B------:R-:W-:Y:S01]  /*8000*/  FFMA R11, R27, R13, R12 ;  /* 0x0000000d1b0b7223 */ /* 0x000fe2000000000c */
[----:B------:R-:W-:Y:S01]  /*8010*/  F2FP.TF32.F32.PACK_B R7, R7 ;  /* 0x00000007ff07723e */ /* 0x000fe200024050ff */
[----:B------:R-:W-:Y:S01]  /*8020*/  IMAD.U32 R0, RZ, RZ, UR47 ;  /* 0x0000002fff007e24 */ /* 0x000fe2000f8e00ff */
[----:B------:R-:W-:Y:S02]  /*8030*/  F2FP.TF32.F32.PACK_B R8, R8 ;  /* 0x00000008ff08723e */ /* 0x000fe400024050ff */
[----:B------:R-:W-:Y:S01]  /*8040*/  F2FP.TF32.F32.PACK_B R9, R9 ;  /* 0x00000009ff09723e */ /* 0x000fe200024050ff */
[----:B------:R3:W-:Y:S01]  /*8050*/  STS.128 [R63+0x2020], R4 ;  /* 0x002020043f007388 */ /* 0x0007e20000000c00 */
[----:B------:R-:W-:Y:S02]  /*8060*/  F2FP.TF32.F32.PACK_B R10, R10 ;  /* 0x0000000aff0a723e */ /* 0x000fe400024050ff */
[----:B------:R-:W-:Y:S02]  /*8070*/  F2FP.TF32.F32.PACK_B R11, R11 ;  /* 0x0000000bff0b723e */ /* 0x000fe400024050ff */
[----:B------:R-:W-:Y:S02]  /*8080*/  @P6 LEA R0, R0, UR43, 0x3 ;  /* 0x0000002b00006c11 */ /* 0x000fe4000f8e18ff */
[----:B------:R-:W-:Y:S01]  /*8090*/  @P6 SHF.L.U32 R2, RZ, 0x1f, RZ ;  /* 0x0000001fff026819 */ /* 0x000fe200000006ff */
[----:B------:R4:W-:Y:S02]  /*80a0*/  STS.128 [R60+0x2030], R8 ;  /* 0x002030083c007388 */ /* 0x0009e40000000c00 */
[----:B------:R-:W-:Y:S05]  /*80b0*/  @P6 VIADD R0, R0, 0x50 ;  /* 0x0000005000006836 */ /* 0x000fea0000000000 */
[----:B-1----:R-:W-:Y:S01]  /*80c0*/  @P6 PRMT R0, R76, 0x654, R0 ;  /* 0x000006544c006816 */ /* 0x002fe20000000000 */
[----:B------:R-:W-:Y:S01]  /*80d0*/  @!PT LDS RZ, [RZ] ;  /* 0x00000000fffff984 */ /* 0x000fe20000000800 */
[----:B------:R-:W-:Y:S01]  /*80e0*/  @!PT LDS RZ, [RZ] ;  /* 0x00000000fffff984 */ /* 0x000fe20000000800 */
[----:B------:R-:W-:Y:S01]  /*80f0*/  @!PT LDS RZ, [RZ] ;  /* 0x00000000fffff984 */ /* 0x000fe20000000800 */
[----:B------:R-:W-:Y:S01]  /*8100*/  @!PT LDS RZ, [RZ] ;  /* 0x00000000fffff984 */ /* 0x000fe20000000800 */
[----:B------:R1:W-:Y:S06]  /*8110*/  MEMBAR.ALL.CTA ;  /* 0x0000000000007992 */ /* 0x0003ec0000008000 */
[----:B-1----:R-:W1:Y:S01]  /*8120*/  FENCE.VIEW.ASYNC.S ;  /* 0x00000000000073c6 */ /* 0x002e620000000000 */
[----:B---3--:R-:W-:Y:S01]  /*8130*/  LEA R6, R73, UR43, 0x3 ;  /* 0x0000002b49067c11 */ /* 0x008fe2000f8e18ff */
[----:B-1----:R-:W-:Y:S06]  /*8140*/  BAR.SYNC.DEFER_BLOCKING 0x1, 0x80 ;  /* 0x0042000000007b1d */ /* 0x002fec0000010000 */
[----:B------:R-:W-:Y:S05]  /*8150*/  @P0 BRA `(.L_x_129) ;  /* 0x0000000000380947 */ /* 0x000fea0003800000 */
[----:B------:R-:W-:Y:S02]  /*8160*/  UIADD3 UR4, UP0, UPT, UR54, 0x680, URZ ;  /* 0x0000068036047890 */ /* 0x000fe4000ff1e0ff */
[----:B------:R-:W-:Y:S02]  /*8170*/  UIADD3 UR13, UPT, UPT, UR49, 0x10, URZ ;  /* 0x00000010310d7890 */ /* 0x000fe4000fffe0ff */
[----:B------:R-:W-:Y:S02]  /*8180*/  UIADD3 UR12, UPT, UPT, UR43, 0x2200, URZ ;  /* 0x000022002b0c7890 */ /* 0x000fe4000fffe0ff */
[----:B------:R-:W-:Y:S01]  /*8190*/  UIADD3.X UR5, UPT, UPT, URZ, UR55, URZ, UP0, !UPT ;  /* 0x00000037ff057290 */ /* 0x000fe200087fe4ff */
[----:B------:R-:W-:Y:S01]  /*81a0*/  UMOV UR14, UR50 ;  /* 0x00000032000e7c82 */ /* 0x000fe20008000000 */
[----:B------:R-:W-:Y:S01]  /*81b0*/  UMOV UR15, UR36 ;  /* 0x00000024000f7c82 */ /* 0x000fe20008000000 */
[----:B------:R-:W-:Y:S02]  /*81c0*/  UIADD3 UR9, UPT, UPT, UR49, 0x90, URZ ;  /* 0x0000009031097890 */ /* 0x000fe4000fffe0ff */
[----:B------:R-:W-:Y:S01]  /*81d0*/  UIADD3 UR8, UPT, UPT, UR43, 0x3200, URZ ;  /* 0x000032002b087890 */ /* 0x000fe2000fffe0ff */
[----:B------:R-:W-:Y:S03]  /*81e0*/  UMOV UR10, UR50 ;  /* 0x00000032000a7c82 */ /* 0x000fe60008000000 */
[----:B------:R1:W-:Y:S01]  /*81f0*/  UTMASTG.3D [UR12], [UR4] ;  /* 0x0000000c040073b5 */ /* 0x0003e20008010000 */
[----:B------:R-:W-:Y:S04]  /*8200*/  UMOV UR11, UR36 ;  /* 0x00000024000b7c82 */ /* 0x000fe80008000000 */
[----:B------:R1:W-:Y:S01]  /*8210*/  UTMASTG.3D [UR8], [UR4] ;  /* 0x00000008040073b5 */ /* 0x0003e20008010000 */
[----:B------:R0:W-:Y:S01]  /*8220*/  UTMACMDFLUSH ;  /* 0x00000000000079b7 */ /* 0x0001e20000000000 */
[----:B-1----:R-:W-:Y:S04]  /*8230*/  DEPBAR.LE SB0, 0x1 ;  /* 0x000080400000791a */ /* 0x002fe80000000000 */
.L_x_129:
[----:B------:R-:W-:Y:S05]  /*8240*/  BSYNC.RECONVERGENT B0 ;  /* 0x0000000000007941 */ /* 0x000fea0003800200 */
.L_x_128:
[----:B------:R-:W-:Y:S01]  /*8250*/  BAR.SYNC.DEFER_BLOCKING 0x1, 0x80 ;  /* 0x0042000000007b1d */ /* 0x000fe20000010000 */
[----:B------:R-:W-:Y:S04]  /*8260*/  UIADD3 UR4, UPT, UPT, UR47, 0x1, URZ ;  /* 0x000000012f047890 */ /* 0x000fe8000fffe0ff */
[----:B------:R-:W-:Y:S04]  /*8270*/  UISETP.NE.AND UP0, UPT, UR4, 0x4, UPT ;  /* 0x000000040400788c */ /* 0x000fe8000bf05270 */
[----:B------:R-:W-:Y:S01]  /*8280*/  USEL UR46, UR4, URZ, UP0 ;  /* 0x000000ff042e7287 */ /* 0x000fe20008000000 */
[----:B------:R1:W-:Y:S01]  /*8290*/  @P6 SYNCS.ARRIVE.TRANS64.RED.A1T0 RZ, [R0+URZ], RZ ;  /* 0x000000ff00ff69a7 */ /* 0x0003e200081004ff */
[----:B------:R-:W-:Y:S01]  /*82a0*/  BSSY B1, `(.L_x_130) ;  /* 0x0000017000017945 */ /* 0x000fe20003800000 */
[----:B------:R-:W3:Y:S02]  /*82b0*/  @P6 SYNCS.PHASECHK.TRANS64.TRYWAIT P0, [R6+URZ+0x30], R2 ;  /* 0x00003002060065a7 */ /* 0x000ee400080011ff */
[----:B---3--:R-:W-:Y:S01]  /*82c0*/  @P6 SEL R74, RZ, 0x1, !P0 ;  /* 0x00000001ff4a6807 */ /* 0x008fe20004000000 */
[----:B-1----:R-:W-:Y:S06]  /*82d0*/  @!P6 BRA `(.L_x_131) ;  /* 0x00000000004ce947 */ /* 0x002fec0003800000 */
        /* <DEDUP_REMOVED lines=9> */
[----:B------:R-:W-:Y:S04]  /*8370*/  SHF.L.U32 R5, RZ, 0x1f, RZ ;  /* 0x0000001fff057819 */ /* 0x000fe800000006ff */
[----:B------:R-:W1:Y:S02]  /*8380*/  SYNCS.PHASECHK.TRANS64.TRYWAIT P0, [R6+URZ+0x30], R5 ;  /* 0x00003005060075a7 */ /* 0x000e6400080011ff */
[----:B-1----:R-:W-:Y:S05]  /*8390*/  @!P0 BRA `(.L_x_134) ;  /* 0x0000004800988947 */ /* 0x002fea0003800000 */
.L_x_133:
[----:B------:R-:W-:Y:S05]  /*83a0*/  BSYNC B0 ;  /* 0x0000000000007941 */ /* 0x000fea0003800000 */
.L_x_132:
[----:B------:R-:W-:Y:S02]  /*83b0*/  ISETP.NE.AND P0, PT, R75, RZ, PT ;  /* 0x000000ff4b00720c */ /* 0x000fe40003f05270 */
[----:B------:R-:W-:Y:S11]  /*83c0*/  IADD3 R73, PT, PT, R73, 0x1, RZ ;  /* 0x0000000149497810 */ /* 0x000ff60007ffe0ff */
[----:B------:R3:W1:Y:S04]  /*83d0*/  @P0 LDS.128 R44, [R4] ;  /* 0x00000000042c0984 */ /* 0x0006680000000c00 */
[----:B------:R3:W1:Y:S04]  /*83e0*/  @P0 LDS.128 R40, [R3+0x10] ;  /* 0x0000100003280984 */ /* 0x0006680000000c00 */
[----:B------:R3:W1:Y:S04]  /*83f0*/  @P0 LDS.128 R32, [R2+0x20] ;  /* 0x0000200002200984 */ /* 0x0006680000000c00 */
[----:B------:R3:W1:Y:S02]  /*8400*/  @P0 LDS.128 R36, [R0+0x30] ;  /* 0x0000300000240984 */ /* 0x0006640000000c00 */
.L_x_131:
[----:B------:R-:W-:Y:S05]  /*8410*/  BSYNC B1 ;  /* 0x0000000000017941 */ /* 0x000fea0003800000 */
.L_x_130:
[----:B---3--:R-:W-:Y:S05]  /*8420*/  VIADD R0, R25, 0x20 ;  /* 0x0000002019007836 */ /* 0x008fea0000000000 */
[----:B------:R-:W-:Y:S04]  /*8430*/  SHF.R.U32.HI R0, RZ, 0x15, R0 ;  /* 0x00000015ff007819 */ /* 0x000fe80000011600 */
[----:B------:R-:W-:Y:S11]  /*8440*/  LOP3.LUT P0, RZ, R0, 0x3, R53, 0x48, !PT ;  /* 0x0000000300ff7812 */ /* 0x000ff60007804835 */
[----:B------:R-:W-:Y:S02]  /*8450*/  @!UPT UIADD3 URZ, UPT, UPT, URZ, URZ, URZ ;  /* 0x000000fffffff290 */ /* 0x000fe4000fffe0ff */
[----:B------:R-:W-:Y:S05]  /*8460*/  @!P0 BRA `(.L_x_135) ;  /* 0x0000000000408947 */ /* 0x000fea0003800000 */
[----:B------:R-:W1:Y:S01]  /*8470*/  LDCU.64 UR8, c[0x4][0x70] ;  /* 0x01000e00ff0877ac */ /* 0x000e620008000a00 */
[----:B------:R-:W-:Y:S01]  /*8480*/  MOV R3, 0x0 ;  /* 0x0000000000037802 */ /* 0x000fe20000000f00 */
[----:B------:R-:W-:Y:S02]  /*8490*/  HFMA2 R12, -RZ, RZ, 0, 5.9604644775390625e-08 ;  /* 0x00000001ff0c7431 */ /* 0x000fe400000001ff */
[----:B----4-:R-:W-:Y:S02]  /*84a0*/  IMAD.MOV.U32 R8, RZ, RZ, 0x192 ;  /* 0x00000192ff087424 */ /* 0x010fe400078e00ff */
[----:B------:R-:W-:Y:S01]  /*84b0*/  IMAD.MOV.U32 R13, RZ, RZ, RZ ;  /* 0x000000ffff0d7224 */ /* 0x000fe200078e00ff */
[----:B------:R-:W3:Y:S01]  /*84c0*/  LDCU.64 UR6, c[0x4][0x78] ;  /* 0x01000f00ff0677ac */ /* 0x000ee20008000a00 */
[----:B------:R-:W4:Y:S01]  /*84d0*/  LDC.64 R2, c[0x4][R3] ;  /* 0x0100000003027b82 */ /* 0x000f220000000a00 */
        /* <DEDUP_REMOVED lines=9> */
.L_x_135:
[----:B-1----:R-:W-:Y:S01]  /*8570*/  LOP3.LUT R3, R44, 0xffffe000, RZ, 0xc0, !PT ;  /* 0xffffe0002c037812 */ /* 0x002fe200078ec0ff */
[----:B------:R-:W-:Y:S05]  /*8580*/  WARPSYNC.ALL ;  /* 0x0000000000007948 */ /* 0x000fea0003800000 */
[----:B------:R-:W-:Y:S01]  /*8590*/  R2UR UR4, R25 ;  /* 0x00000000190472ca */ /* 0x000fe200000e0000 */
[----:B------:R-:W-:Y:S01]  /*85a0*/  BSSY.RECONVERGENT B0, `(.L_x_136) ;  /* 0x0000063000007945 */ /* 0x000fe20003800200 */
[----:B------:R-:W-:Y:S02]  /*85b0*/  LOP3.LUT R20, R40, 0xffffe000, RZ, 0xc0, !PT ;  /* 0xffffe00028147812 */ /* 0x000fe400078ec0ff */
[----:B------:R-:W-:Y:S02]  /*85c0*/  LOP3.LUT R21, R41, 0xffffe000, RZ, 0xc0, !PT ;  /* 0xffffe00029157812 */ /* 0x000fe400078ec0ff */
[----:B------:R-:W-:Y:S02]  /*85d0*/  LOP3.LUT R26, R42, 0xffffe000, RZ, 0xc0, !PT ;  /* 0xffffe0002a1a7812 */ /* 0x000fe400078ec0ff */
[----:B------:R-:W-:Y:S02]  /*85e0*/  ISETP.NE.AND P6, PT, R71, RZ, PT ;  /* 0x000000ff4700720c */ /* 0x000fe40003fc5270 */
[----:B------:R-:W-:Y:S03]  /*85f0*/  ISETP.NE.AND P0, PT, R67, RZ, PT ;  /* 0x000000ff4300720c */ /* 0x000fe60003f05270 */
[----:B----4-:R-:W1:Y:S02]  /*8600*/  LDTM.x16 R4, tmem[UR4+0x20] ;  /* 0x00002004000479ee */ /* 0x010e640008240000 */
[C---:B-1----:R-:W-:Y:S01]  /*8610*/  FMUL R0, R24.reuse, R4 ;  /* 0x0000000418007220 */ /* 0x042fe20000400000 */
        /* <DEDUP_REMOVED lines=13> */
[C---:B------:R-:W-:Y:S01]  /*86f0*/  FFMA R31, R27.reuse, R4, R2 ;  /* 0x000000041b1f7223 */ /* 0x040fe20000000002 */
[C---:B------:R-:W-:Y:S01]  /*8700*/  FMUL R2, R24.reuse, R9 ;  /* 0x0000000918027220 */ /* 0x040fe20000400000 */
[C---:B------:R-:W-:Y:S01]  /*8710*/  FMUL R9, R24.reuse, R16 ;  /* 0x0000001018097220 */ /* 0x040fe20000400000 */
[----:B------:R-:W-:Y:S01]  /*8720*/  F2FP.TF32.F32.PACK_B R30, R30 ;  /* 0x0000001eff1e723e */ /* 0x000fe200024050ff */
[----:B------:R-:W-:Y:S01]  /*8730*/  FFMA R16, R27, R20, R0 ;  /* 0x000000141b107223 */ /* 0x000fe20000000000 */
[----:B------:R-:W-:Y:S01]  /*8740*/  LOP3.LUT R0, R43, 0xffffe000, RZ, 0xc0, !PT ;  /* 0xffffe0002b007812 */ /* 0x000fe200078ec0ff */
[C---:B------:R-:W-:Y:S01]  /*8750*/  FMUL R3, R24.reuse, R10 ;  /* 0x0000000a18037220 */ /* 0x040fe20000400000 */
[----:B------:R-:W-:Y:S01]  /*8760*/  F2FP.TF32.F32.PACK_B R31, R31 ;  /* 0x0000001fff1f723e */ /* 0x000fe200024050ff */
[C---:B------:R-:W-:Y:S01]  /*8770*/  FMUL R4, R24.reuse, R11 ;  /* 0x0000000b18047220 */ /* 0x040fe20000400000 */
[----:B------:R-:W-:Y:S01]  /*8780*/  F2FP.TF32.F32.PACK_B R16, R16 ;  /* 0x00000010ff10723e */ /* 0x000fe200024050ff */
[----:B------:R-:W-:Y:S01]  /*8790*/  FMUL R10, R24, R17 ;  /* 0x00000011180a7220 */ /* 0x000fe20000400000 */
[C---:B------:R-:W-:Y:S01]  /*87a0*/  FFMA R17, R27.reuse, R21, R2 ;  /* 0x000000151b117223 */ /* 0x040fe20000000002 */
[----:B------:R-:W-:Y:S01]  /*87b0*/  LOP3.LUT R2, R32, 0xffffe000, RZ, 0xc0, !PT ;  /* 0xffffe00020027812 */ /* 0x000fe200078ec0ff */
[----:B------:R1:W-:Y:S01]  /*87c0*/  STS.128 [R65+0x4000], R28 ;  /* 0x0040001c41007388 */ /* 0x0003e20000000c00 */
[C---:B------:R-:W-:Y:S01]  /*87d0*/  FMUL R11, R24.reuse, R18 ;  /* 0x00000012180b7220 */ /* 0x040fe20000400000 */
[----:B------:R-:W-:Y:S01]  /*87e0*/  FFMA R18, R27, R26, R3 ;  /* 0x0000001a1b127223 */ /* 0x000fe20000000003 */
[----:B------:R-:W-:Y:S01]  /*87f0*/  LOP3.LUT R3, R33, 0xffffe000, RZ, 0xc0, !PT ;  /* 0xffffe00021037812 */ /* 0x000fe200078ec0ff */
[C---:B------:R-:W-:Y:S01]  /*8800*/  FMUL R12, R24.reuse, R19 ;  /* 0x00000013180c7220 */ /* 0x040fe20000400000 */
[----:B------:R-:W-:Y:S01]  /*8810*/  F2FP.TF32.F32.PACK_B R17, R17 ;  /* 0x00000011ff11723e */ /* 0x000fe200024050ff */
[----:B------:R-:W-:Y:S01]  /*8820*/  FFMA R19, R27, R0, R4 ;  /* 0x000000001b137223 */ /* 0x000fe20000000004 */
[----:B------:R-:W-:Y:S01]  /*8830*/  F2FP.TF32.F32.PACK_B R18, R18 ;  /* 0x00000012ff12723e */ /* 0x000fe200024050ff */
[----:B------:R-:W-:Y:S01]  /*8840*/  FMUL R6, R24, R13 ;  /* 0x0000000d18067220 */ /* 0x000fe20000400000 */
[----:B------:R-:W-:Y:S01]  /*8850*/  LOP3.LUT R13, R34, 0xffffe000, RZ, 0xc0, !PT ;  /* 0xffffe000220d7812 */ /* 0x000fe200078ec0ff */
[C---:B------:R-:W-:Y:S01]  /*8860*/  FMUL R7, R24.reuse, R14 ;  /* 0x0000000e18077220 */ /* 0x040fe20000400000 */
[----:B------:R-:W-:Y:S01]  /*8870*/  LOP3.LUT R14, R35, 0xffffe000, RZ, 0xc0, !PT ;  /* 0xffffe000230e7812 */ /* 0x000fe200078ec0ff */
[----:B------:R-:W-:Y:S01]  /*8880*/  FMUL R8, R24, R15 ;  /* 0x0000000f18087220 */ /* 0x000fe20000400000 */
[----:B------:R-:W-:Y:S01]  /*8890*/  F2FP.TF32.F32.PACK_B R19, R19 ;  /* 0x00000013ff13723e */ /* 0x000fe200024050ff */
[C---:B------:R-:W-:Y:S01]  /*88a0*/  FFMA R4, R27.reuse, R2, R5 ;  /* 0x000000021b047223 */ /* 0x040fe20000000005 */
[C---:B------:R-:W-:Y:S01]  /*88b0*/  FFMA R5, R27.reuse, R3, R6 ;  /* 0x000000031b057223 */ /* 0x040fe20000000006 */
[C---:B------:R-:W-:Y:S01]  /*88c0*/  FFMA R6, R27.reuse, R13, R7 ;  /* 0x0000000d1b067223 */ /* 0x040fe20000000007 */
[----:B------:R-:W-:Y:S01]  /*88d0*/  FFMA R7, R27, R14, R8 ;  /* 0x0000000e1b077223 */ /* 0x000fe20000000008 */
[----:B------:R1:W-:Y:S01]  /*88e0*/  STS.128 [R64+0x4010], R16 ;  /* 0x0040101040007388 */ /* 0x0003e20000000c00 */
[----:B------:R-:W-:Y:S01]  /*88f0*/  LOP3.LUT R0, R36, 0xffffe000, RZ, 0xc0, !PT ;  /* 0xffffe00024007812 */ /* 0x000fe200078ec0ff */
[----:B------:R-:W-:Y:S01]  /*8900*/  IMAD.U32 R14, RZ, RZ, UR46 ;  /* 0x0000002eff0e7e24 */ /* 0x000fe2000f8e00ff */
[----:B------:R-:W-:Y:S02]  /*8910*/  LOP3.LUT R2, R37, 0xffffe000, RZ, 0xc0, !PT ;  /* 0xffffe00025027812 */ /* 0x000fe400078ec0ff */
        /* <DEDUP_REMOVED lines=14> */
[----:B------:R-:W-:Y:S02]  /*8a00*/  F2FP.TF32.F32.PACK_B R11, R11 ;  /* 0x0000000bff0b723e */ /* 0x000fe400024050ff */
[----:B------:R-:W-:Y:S02]  /*8a10*/  @P6 LEA R14, R14, UR43, 0x3 ;  /* 0x0000002b0e0e6c11 */ /* 0x000fe4000f8e18ff */
[----:B------:R-:W-:Y:S01]  /*8a20*/  LEA R0, R73, UR43, 0x3 ;  /* 0x0000002b49007c11 */ /* 0x000fe2000f8e18ff */
[----:B------:R1:W-:Y:S01]  /*8a30*/  STS.128 [R60+0x4030], R8 ;  /* 0x004030083c007388 */ /* 0x0003e20000000c00 */
[----:B------:R-:W-:Y:S01]  /*8a40*/  @P6 SHF.L.U32 R2, RZ, 0x1f, RZ ;  /* 0x0000001fff026819 */ /* 0x000fe200000006ff */
[----:B------:R-:W-:Y:S05]  /*8a50*/  @P6 VIADD R14, R14, 0x50 ;  /* 0x000000500e0e6836 */ /* 0x000fea0000000000 */
[----:B------:R-:W-:Y:S01]  /*8a60*/  @P6 PRMT R14, R76, 0x654, R14 ;  /* 0x000006544c0e6816 */ /* 0x000fe2000000000e */
[----:B------:R-:W-:Y:S01]  /*8a70*/  @!PT LDS RZ, [RZ] ;  /* 0x00000000fffff984 */ /* 0x000fe20000000800 */
[----:B------:R-:W-:Y:S01]  /*8a80*/  @!PT LDS RZ, [RZ] ;  /* 0x00000000fffff984 */ /* 0x000fe20000000800 */
[----:B------:R-:W-:Y:S01]  /*8a90*/  @!PT LDS RZ, [RZ] ;  /* 0x00000000fffff984 */ /* 0x000fe20000000800 */
[----:B------:R-:W-:Y:S01]  /*8aa0*/  @!PT LDS RZ, [RZ] ;  /* 0x00000000fffff984 */ /* 0x000fe20000000800 */
[----:B------:R3:W-:Y:S06]  /*8ab0*/  MEMBAR.ALL.CTA ;  /* 0x0000000000007992 */ /* 0x0007ec0000008000 */
[----:B---3--:R-:W3:Y:S02]  /*8ac0*/  FENCE.VIEW.ASYNC.S ;  /* 0x00000000000073c6 */ /* 0x008ee40000000000 */
[----:B---3--:R-:W-:Y:S06]  /*8ad0*/  BAR.SYNC.DEFER_BLOCKING 0x1, 0x80 ;  /* 0x0042000000007b1d */ /* 0x008fec0000010000 */
        /* <DEDUP_REMOVED lines=14> */
[----:B---3--:R-:W-:Y:S04]  /*8bc0*/  DEPBAR.LE SB0, 0x1 ;  /* 0x000080400000791a */ /* 0x008fe80000000000 */
.L_x_137:
[----:B------:R-:W-:Y:S05]  /*8bd0*/  BSYNC.RECONVERGENT B0 ;  /* 0x0000000000007941 */ /* 0x000fea0003800200 */
.L_x_136:
[----:B------:R-:W-:Y:S01]  /*8be0*/  BAR.SYNC.DEFER_BLOCKING 0x1, 0x80 ;  /* 0x0042000000007b1d */ /* 0x000fe20000010000 */
[----:B------:R-:W-:Y:S01]  /*8bf0*/  UIADD3 UR4, UPT, UPT, UR46, 0x1, URZ ;  /* 0x000000012e047890 */ /* 0x000fe2000fffe0ff */
[----:B------:R-:W-:Y:S03]  /*8c00*/  HFMA2 R77, -RZ, RZ, 0, 0 ;  /* 0x00000000ff4d7431 */ /* 0x000fe600000001ff */
[----:B------:R-:W-:Y:S04]  /*8c10*/  UISETP.NE.AND UP0, UPT, UR4, 0x4, UPT ;  /* 0x000000040400788c */ /* 0x000fe8000bf05270 */
[----:B------:R-:W-:Y:S01]  /*8c20*/  USEL UR44, UR4, URZ, UP0 ;  /* 0x000000ff042c7287 */ /* 0x000fe20008000000 */
[----:B------:R3:W-:Y:S01]  /*8c30*/  @P6 SYNCS.ARRIVE.TRANS64.RED.A1T0 RZ, [R14+URZ], RZ ;  /* 0x000000ff0eff69a7 */ /* 0x0007e200081004ff */
[----:B------:R-:W-:Y:S01]  /*8c40*/  BSSY B1, `(.L_x_138) ;  /* 0x000001b000017945 */ /* 0x000fe20003800000 */
[----:B------:R-:W4:Y:S02]  /*8c50*/  @P6 SYNCS.PHASECHK.TRANS64.TRYWAIT P0, [R0+URZ+0x30], R2 ;  /* 0x00003002000065a7 */ /* 0x000f2400080011ff */
[----:B----4-:R-:W-:Y:S01]  /*8c60*/  @P6 SEL R74, RZ, 0x1, !P0 ;  /* 0x00000001ff4a6807 */ /* 0x010fe20004000000 */
[----:B---3--:R-:W-:Y:S06]  /*8c70*/  @!P6 BRA `(.L_x_139) ;  /* 0x00000000005ce947 */ /* 0x008fec0003800000 */
[----:B------:R-:W-:Y:S01]  /*8c80*/  ISETP.NE.AND P0, PT, R74, RZ, PT ;  /* 0x000000ff4a00720c */ /* 0x000fe20003f05270 */
[----:B------:R-:W-:Y:S01]  /*8c90*/  BSSY B0, `(.L_x_140) ;  /* 0x000000b000007945 */ /* 0x000fe20003800000 */
[----:B------:R-:W-:Y:S11]  /*8ca0*/  ISETP.NE.AND P1, PT, R75, RZ, PT ;  /* 0x000000ff4b00720c */ /* 0x000ff60003f25270 */
[----:B------:R-:W-:Y:S02]  /*8cb0*/  @!UPT UIADD3 URZ, UPT, UPT, URZ, URZ, URZ ;  /* 0x000000fffffff290 */ /* 0x000fe4000fffe0ff */
[C---:B-1----:R-:W-:Y:S01]  /*8cc0*/  @P1 IMAD R5, R73.reuse, 0x2000, R65 ;  /* 0x0000200049051824 */ /* 0x042fe200078e0241 */
[C---:B------:R-:W-:Y:S01]  /*8cd0*/  @P1 LEA R3, R73.reuse, R63, 0xd ;  /* 0x0000003f49031211 */ /* 0x040fe200078e68ff */
[C---:B------:R-:W-:Y:S02]  /*8ce0*/  @P1 IMAD R4, R73.reuse, 0x2000, R64 ;  /* 0x0000200049041824 */ /* 0x040fe400078e0240 */
[----:B------:R-:W-:Y:S01]  /*8cf0*/  @P1 IMAD R2, R73, 0x2000, R60 ;  /* 0x0000200049021824 */ /* 0x000fe200078e023c */
[----:B------:R-:W-:Y:S06]  /*8d00*/  @P0 BRA `(.L_x_141) ;  /* 0x00000000000c0947 */ /* 0x000fec0003800000 */
[----:B------:R-:W-:Y:S04]  /*8d10*/  SHF.L.U32 R6, RZ, 0x1f, RZ ;  /* 0x0000001fff067819 */ /* 0x000fe800000006ff */
[----:B------:R-:W1:Y:S02]  /*8d20*/  SYNCS.PHASECHK.TRANS64.TRYWAIT P0, [R0+URZ+0x30], R6 ;  /* 0x00003006000075a7 */ /* 0x000e6400080011ff */
[----:B-1----:R-:W-:Y:S05]  /*8d30*/  @!P0 BRA `(.L_x_142) ;  /* 0x0000004000448947 */ /* 0x002fea0003800000 */
.L_x_141:
[----:B------:R-:W-:Y:S05]  /*8d40*/  BSYNC B0 ;  /* 0x0000000000007941 */ /* 0x000fea0003800000 */
.L_x_140:
[----:B------:R-:W-:Y:S01]  /*8d50*/  ISETP.NE.AND P0, PT, R75, RZ, PT ;  /* 0x000000ff4b00720c */ /* 0x000fe20003f05270 */
[----:B------:R-:W-:Y:S11]  /*8d60*/  VIADD R73, R73, 0x1 ;  /* 0x0000000149497836 */ /* 0x000ff60000000000 */
[----:B------:R-:W-:Y:S01]  /*8d70*/  @!UPT UIADD3 URZ, UPT, UPT, URZ, URZ, URZ ;  /* 0x000000fffffff290 */ /* 0x000fe2000fffe0ff */
[----:B------:R3:W4:Y:S04]  /*8d80*/  @P0 LDS.128 R44, [R5] ;  /* 0x00000000052c0984 */ /* 0x0007280000000c00 */
[----:B------:R3:W1:Y:S04]  /*8d90*/  @P0 LDS.128 R40, [R4+0x10] ;  /* 0x0000100004280984 */ /* 0x0006680000000c00 */
[----:B------:R3:W1:Y:S04]  /*8da0*/  @P0 LDS.128 R32, [R3+0x20] ;  /* 0x0000200003200984 */ /* 0x0006680000000c00 */
[----:B------:R3:W1:Y:S01]  /*8db0*/  @P0 LDS.128 R36, [R2+0x30] ;  /* 0x0000300002240984 */ /* 0x0006620000000c00 */
[C---:B------:R-:W-:Y:S04]  /*8dc0*/  ISETP.NE.AND P0, PT, R73.reuse, 0x4, PT ;  /* 0x000000044900780c */ /* 0x040fe80003f05270 */
[----:B------:R-:W-:Y:S02]  /*8dd0*/  SEL R73, R73, RZ, P0 ;  /* 0x000000ff49497207 */ /* 0x000fe40000000000 */
[----:B------:R-:W-:Y:S02]  /*8de0*/  SEL R77, RZ, 0x1, P0 ;  /* 0x00000001ff4d7807 */ /* 0x000fe40000000000 */
.L_x_139:
[----:B------:R-:W-:Y:S05]  /*8df0*/  BSYNC B1 ;  /* 0x0000000000017941 */ /* 0x000fea0003800000 */
.L_x_138:
        /* <DEDUP_REMOVED lines=21> */
.L_x_143:
[----:B---34-:R-:W-:Y:S01]  /*8f50*/  LOP3.LUT R3, R44, 0xffffe000, RZ, 0xc0, !PT ;  /* 0xffffe0002c037812 */ /* 0x018fe200078ec0ff */
        /* <DEDUP_REMOVED lines=8> */
[----:B------:R-:W1:Y:S02]  /*8fe0*/  LDTM.x16 R4, tmem[UR4+0x30] ;  /* 0x00003004000479ee */ /* 0x000e640008240000 */
        /* <DEDUP_REMOVED lines=27> */
[----:B------:R-:W-:Y:S01]  /*91a0*/  STS.128 [R65+0x6000], R28 ;  /* 0x0060001c41007388 */ /* 0x000fe20000000c00 */
        /* <DEDUP_REMOVED lines=17> */
[----:B------:R-:W-:Y:S01]  /*92c0*/  STS.128 [R64+0x6010], R16 ;  /* 0x0060101040007388 */ /* 0x000fe20000000c00 */
        /* <DEDUP_REMOVED lines=19> */
[----:B------:R-:W-:Y:S01]  /*9400*/  @P6 SHF.L.U32 R0, R77, 0x1f, RZ ;  /* 0x0000001f4d006819 */ /* 0x000fe200000006ff */
[----:B------:R3:W-:Y:S02]  /*9410*/  STS.128 [R60+0x6030], R8 ;  /* 0x006030083c007388 */ /* 0x0007e40000000c00 */
[----:B------:R-:W-:Y:S05]  /*9420*/  @P6 VIADD R14, R14, 0x50 ;  /* 0x000000500e0e6836 */ /* 0x000fea0000000000 */
[----:B------:R-:W-:Y:S01]  /*9430*/  @P6 PRMT R14, R76, 0x654, R14 ;  /* 0x000006544c0e6816 */ /* 0x000fe2000000000e */
[----:B------:R-:W-:Y:S01]  /*9440*/  @!PT LDS RZ, [RZ] ;  /* 0x00000000fffff984 */ /* 0x000fe20000000800 */
[----:B------:R-:W-:Y:S01]  /*9450*/  @!PT LDS RZ, [RZ] ;  /* 0x00000000fffff984 */ /* 0x000fe20000000800 */
[----:B------:R-:W-:Y:S01]  /*9460*/  @!PT LDS RZ, [RZ] ;  /* 0x00000000fffff984 */ /* 0x000fe20000000800 */
[----:B------:R-:W-:Y:S01]  /*9470*/  @!PT LDS RZ, [RZ] ;  /* 0x00000000fffff984 */ /* 0x000fe20000000800 */
[----:B------:R4:W-:Y:S06]  /*9480*/  MEMBAR.ALL.CTA ;  /* 0x0000000000007992 */ /* 0x0009ec0000008000 */
[----:B----4-:R-:W4:Y:S01]  /*9490*/  FENCE.VIEW.ASYNC.S ;  /* 0x00000000000073c6 */ /* 0x010f220000000000 */
[----:B-1----:R-:W-:Y:S01]  /*94a0*/  LEA R6, R73, UR43, 0x3 ;  /* 0x0000002b49067c11 */ /* 0x002fe2000f8e18ff */
[----:B----4-:R-:W-:Y:S06]  /*94b0*/  BAR.SYNC.DEFER_BLOCKING 0x1, 0x80 ;  /* 0x0042000000007b1d */ /* 0x010fec0000010000 */
        /* <DEDUP_REMOVED lines=15> */
.L_x_145:
[----:B------:R-:W-:Y:S05]  /*95b0*/  BSYNC.RECONVERGENT B0 ;  /* 0x0000000000007941 */ /* 0x000fea0003800200 */
.L_x_144:
[----:B------:R-:W-:Y:S01]  /*95c0*/  BAR.SYNC.DEFER_BLOCKING 0x1, 0x80 ;  /* 0x0042000000007b1d */ /* 0x000fe20000010000 */
[----:B------:R-:W-:Y:S04]  /*95d0*/  UIADD3 UR4, UPT, UPT, UR44, 0x1, URZ ;  /* 0x000000012c047890 */ /* 0x000fe8000fffe0ff */
[----:B------:R-:W-:Y:S04]  /*95e0*/  UISETP.NE.AND UP0, UPT, UR4, 0x4, UPT ;  /* 0x000000040400788c */ /* 0x000fe8000bf05270 */
[----:B------:R-:W-:Y:S01]  /*95f0*/  USEL UR47, UR4, URZ, UP0 ;  /* 0x000000ff042f7287 */ /* 0x000fe20008000000 */
[----:B------:R1:W-:Y:S01]  /*9600*/  @P6 SYNCS.ARRIVE.TRANS64.RED.A1T0 RZ, [R14+URZ], RZ ;  /* 0x000000ff0eff69a7 */ /* 0x0003e200081004ff */
[----:B------:R-:W-:Y:S01]  /*9610*/  BSSY B1, `(.L_x_146) ;  /* 0x000001c000017945 */ /* 0x000fe20003800000 */
[----:B------:R-:W4:Y:S02]  /*9620*/  @P6 SYNCS.PHASECHK.TRANS64.TRYWAIT P0, [R6+URZ+0x30], R0 ;  /* 0x00003000060065a7 */ /* 0x000f2400080011ff */
[----:B----4-:R-:W-:Y:S01]  /*9630*/  @P6 SEL R74, RZ, 0x1, !P0 ;  /* 0x00000001ff4a6807 */ /* 0x010fe20004000000 */
        /* <DEDUP_REMOVED lines=10> */
[----:B------:R-:W-:Y:S04]  /*96e0*/  SHF.L.U32 R5, R77, 0x1f, RZ ;  /* 0x0000001f4d057819 */ /* 0x000fe800000006ff */
[----:B------:R-:W1:Y:S02]  /*96f0*/  SYNCS.PHASECHK.TRANS64.TRYWAIT P0, [R6+URZ+0x30], R5 ;  /* 0x00003005060075a7 */ /* 0x000e6400080011ff */
[----:B-1----:R-:W-:Y:S05]  /*9700*/  @!P0 BRA `(.L_x_150) ;  /* 0x0000003400e48947 */ /* 0x002fea0003800000 */
.L_x_149:
[----:B------:R-:W-:Y:S05]  /*9710*/  BSYNC B0 ;  /* 0x0000000000007941 */ /* 0x000fea0003800000 */
.L_x_148:
[----:B------:R-:W-:Y:S01]  /*9720*/  ISETP.NE.AND P0, PT, R75, RZ, PT ;  /* 0x000000ff4b00720c */ /* 0x000fe20003f05270 */
[----:B------:R-:W-:Y:S11]  /*9730*/  VIADD R73, R73, 0x1 ;  /* 0x0000000149497836 */ /* 0x000ff60000000000 */
[----:B------:R-:W-:Y:S01]  /*9740*/  @!UPT UIADD3 URZ, UPT, UPT, URZ, URZ, URZ ;  /* 0x000000fffffff290 */ /* 0x000fe2000fffe0ff */
[----:B------:R-:W4:Y:S04]  /*9750*/  @P0 LDS.128 R44, [R4] ;  /* 0x00000000042c0984 */ /* 0x000f280000000c00 */
[----:B------:R-:W1:Y:S04]  /*9760*/  @P0 LDS.128 R40, [R3+0x10] ;  /* 0x0000100003280984 */ /* 0x000e680000000c00 */
[----:B------:R-:W1:Y:S04]  /*9770*/  @P0 LDS.128 R32, [R2+0x20] ;  /* 0x0000200002200984 */ /* 0x000e680000000c00 */
[----:B------:R5:W1:Y:S01]  /*9780*/  @P0 LDS.128 R36, [R0+0x30] ;  /* 0x0000300000240984 */ /* 0x000a620000000c00 */
[C---:B------:R-:W-:Y:S04]  /*9790*/  ISETP.NE.AND P0, PT, R73.reuse, 0x4, PT ;  /* 0x000000044900780c */ /* 0x040fe80003f05270 */
[----:B------:R-:W-:Y:S02]  /*97a0*/  SEL R73, R73, RZ, P0 ;  /* 0x000000ff49497207 */ /* 0x000fe40000000000 */
[----:B-----5:R-:W-:Y:S04]  /*97b0*/  SEL R0, RZ, 0x1, P0 ;  /* 0x00000001ff007807 */ /* 0x020fe80000000000 */
[----:B------:R-:W-:Y:S02]  /*97c0*/  LOP3.LUT R77, R77, R0, RZ, 0x3c, !PT ;  /* 0x000000004d4d7212 */ /* 0x000fe400078e3cff */
.L_x_147:
[----:B------:R-:W-:Y:S05]  /*97d0*/  BSYNC B1 ;  /* 0x0000000000017941 */ /* 0x000fea0003800000 */
.L_x_146:
[----:B------:R-:W-:Y:S05]  /*97e0*/  VIADD R0, R25, 0x40 ;  /* 0x0000004019007836 */ /* 0x000fea0000000000 */
[----:B------:R-:W-:Y:S04]  /*97f0*/  SHF.R.U32.HI R0, RZ, 0x15, R0 ;  /* 0x00000015ff007819 */ /* 0x000fe80000011600 */
[----:B------:R-:W-:Y:S11]  /*9800*/  LOP3.LUT P0, RZ, R0, 0x3, R53, 0x48, !PT ;  /* 0x0000000300ff7812 */ /* 0x000ff60007804835 */
[----:B------:R-:W-:Y:S02]  /*9810*/  @!UPT UIADD3 URZ, UPT, UPT, URZ, URZ, URZ ;  /* 0x000000fffffff290 */ /* 0x000fe4000fffe0ff */
[----:B------:R-:W-:Y:S05]  /*9820*/  @!P0 BRA `(.L_x_151) ;  /* 0x0000000000408947 */ /* 0x000fea0003800000 */
[----:B------:R-:W1:Y:S01]  /*9830*/  LDCU.64 UR8, c[0x4][0x70] ;  /* 0x01000e00ff0877ac */ /* 0x000e620008000a00 */
[----:B------:R-:W-:Y:S01]  /*9840*/  MOV R3, 0x0 ;  /* 0x0000000000037802 */ /* 0x000fe20000000f00 */
[----:B------:R-:W-:Y:S02]  /*9850*/  HFMA2 R12, -RZ, RZ, 0, 5.9604644775390625e-08 ;  /* 0x00000001ff0c7431 */ /* 0x000fe400000001ff */
[----:B---3--:R-:W-:Y:S02]  /*9860*/  IMAD.MOV.U32 R8, RZ, RZ, 0x192 ;  /* 0x00000192ff087424 */ /* 0x008fe400078e00ff */
        /* <DEDUP_REMOVED lines=12> */
.L_x_151:
[----:B----4-:R-:W-:Y:S01]  /*9930*/  LOP3.LUT R3, R44, 0xffffe000, RZ, 0xc0, !PT ;  /* 0xffffe0002c037812 */ /* 0x010fe200078ec0ff */
[----:B------:R-:W-:Y:S05]  /*9940*/  WARPSYNC.ALL ;  /* 0x0000000000007948 */ /* 0x000fea0003800000 */
[----:B------:R-:W-:Y:S01]  /*9950*/  R2UR UR4, R25 ;  /* 0x00000000190472ca */ /* 0x000fe200000e0000 */
[----:B------:R-:W-:Y:S01]  /*9960*/  BSSY.RECONVERGENT B0, `(.L_x_152) ;  /* 0x0000065000007945 */ /* 0x000fe20003800200 */
[----:B-1----:R-:W-:Y:S02]  /*9970*/  LOP3.LUT R20, R40, 0xffffe000, RZ, 0xc0, !PT ;  /* 0xffffe00028147812 */ /* 0x002fe400078ec0ff */
[----:B------:R-:W-:Y:S02]  /*9980*/  LOP3.LUT R21, R41, 0xffffe000, RZ, 0xc0, !PT ;  /* 0xffffe00029157812 */ /* 0x000fe400078ec0ff */
[----:B------:R-:W-:Y:S02]  /*9990*/  LOP3.LUT R26, R42, 0xffffe000, RZ, 0xc0, !PT ;  /* 0xffffe0002a1a7812 */ /* 0x000fe400078ec0ff */
[----:B------:R-:W-:Y:S02]  /*99a0*/  ISETP.NE.AND P6, PT, R71, RZ, PT ;  /* 0x000000ff4700720c */ /* 0x000fe40003fc5270 */
[----:B------:R-:W-:Y:S03]  /*99b0*/  ISETP.NE.AND P0, PT, R67, RZ, PT ;  /* 0x000000ff4300720c */ /* 0x000fe60003f05270 */
[----:B---3--:R-:W1:Y:S02]  /*99c0*/  LDTM.x16 R4, tmem[UR4+0x40] ;  /* 0x00004004000479ee */ /* 0x008e640008240000 */
        /* <DEDUP_REMOVED lines=27> */
[----:B------:R-:W-:Y:S01]  /*9b80*/  STS.128 [R65], R28 ;  /* 0x0000001c41007388 */ /* 0x000fe20000000c00 */
        /* <DEDUP_REMOVED lines=50> */
[----:B------:R-:W-:Y:S02]  /*9eb0*/  UIADD3 UR4, UPT, UPT, UR43, 0x200, URZ ;  /* 0x000002002b047890 */ /* 0x000fe4000fffe0ff */
[----:B------:R-:W-:Y:S01]  /*9ec0*/  UIADD3 UR9, UPT, UPT, UR49, 0x40, URZ ;  /* 0x0000004031097890 */ /* 0x000fe2000fffe0ff */
[----:B------:R-:W-:Y:S01]  /*9ed0*/  UMOV UR10, UR50 ;  /* 0x00000032000a7c82 */ /* 0x000fe20008000000 */
[----:B------:R-:W-:Y:S02]  /*9ee0*/  UMOV UR11, UR36 ;  /* 0x00000024000b7c82 */ /* 0x000fe40008000000 */
[----:B------:R-:W-:Y:S01]  /*9ef0*/  MOV R57, UR4 ;  /* 0x0000000400397c02 */ /* 0x000fe20008000f00 */
[----:B------:R-:W-:Y:S02]  /*9f00*/  UIADD3 UR4, UP0, UPT, UR54, 0x680, URZ ;  /* 0x0000068036047890 */ /* 0x000fe4000ff1e0ff */
[----:B------:R-:W-:Y:S01]  /*9f10*/  UIADD3 UR13, UPT, UPT, UR49, 0xc0, URZ ;  /* 0x000000c0310d7890 */ /* 0x000fe2000fffe0ff */
[----:B------:R-:W-:Y:S01]  /*9f20*/  R2UR UR8, R57 ;  /* 0x00000000390872ca */ /* 0x000fe200000e0000 */
[----:B------:R-:W-:Y:S02]  /*9f30*/  UIADD3.X UR5, UPT, UPT, URZ, UR55, URZ, UP0, !UPT ;  /* 0x00000037ff057290 */ /* 0x000fe400087fe4ff */
[----:B------:R-:W-:Y:S01]  /*9f40*/  UIADD3 UR12, UPT, UPT, UR43, 0x1200, URZ ;  /* 0x000012002b0c7890 */ /* 0x000fe2000fffe0ff */
[----:B------:R-:W-:Y:S01]  /*9f50*/  UMOV UR14, UR50 ;  /* 0x00000032000e7c82 */ /* 0x000fe20008000000 */
[----:B------:R-:W-:Y:S08]  /*9f60*/  UMOV UR15, UR36 ;  /* 0x00000024000f7c82 */ /* 0x000ff00008000000 */
[----:B------:R1:W-:Y:S01]  /*9f70*/  UTMASTG.3D [UR8], [UR4] ;  /* 0x00000008040073b5 */ /* 0x0003e20008010000 */
[----:B------:R1:W-:Y:S01]  /*9f80*/  UTMASTG.3D [UR12], [UR4] ;  /* 0x0000000c040073b5 */ /* 0x0003e20008010000 */
[----:B------:R0:W-:Y:S01]  /*9f90*/  UTMACMDFLUSH ;  /* 0x00000000000079b7 */ /* 0x0001e20000000000 */
[----:B-1----:R-:W-:Y:S04]  /*9fa0*/  DEPBAR.LE SB0, 0x1 ;  /* 0x000080400000791a */ /* 0x002fe80000000000 */
.L_x_153:
[----:B------:R-:W-:Y:S05]  /*9fb0*/  BSYNC.RECONVERGENT B0 ;  /* 0x0000000000007941 */ /* 0x000fea0003800200 */
.L_x_152:
        /* <DEDUP_REMOVED lines=21> */
.L_x_157:
[----:B------:R-:W-:Y:S05]  /*a110*/  BSYNC B0 ;  /* 0x0000000000007941 */ /* 0x000fea0003800000 */
.L_x_156:
        /* <DEDUP_REMOVED lines=11> */
.L_x_155:
[----:B------:R-:W-:Y:S05]  /*a1d0*/  BSYNC B1 ;  /* 0x0000000000017941 */ /* 0x000fea0003800000 */
.L_x_154:
        /* <DEDUP_REMOVED lines=21> */
.L_x_159:
        /* <DEDUP_REMOVED lines=102> */
.L_x_161:
[----:B------:R-:W-:Y:S05]  /*a990*/  BSYNC.RECONVERGENT B0 ;  /* 0x0000000000007941 */ /* 0x000fea0003800200 */
.L_x_160:
        /* <DEDUP_REMOVED lines=21> */
.L_x_165:
[----:B------:R-:W-:Y:S05]  /*aaf0*/  BSYNC B0 ;  /* 0x0000000000007941 */ /* 0x000fea0003800000 */
.L_x_164:
        /* <DEDUP_REMOVED lines=11> */
.L_x_163:
[----:B------:R-:W-:Y:S05]  /*abb0*/  BSYNC B1 ;  /* 0x0000000000017941 */ /* 0x000fea0003800000 */
.L_x_162:
        /* <DEDUP_REMOVED lines=21> */
.L_x_167:
        /* <DEDUP_REMOVED lines=77> */
[----:B------:R-:W-:Y:S01]  /*b1e0*/  @P6 SHF.L.U32 R2, R77, 0x1f, RZ ;  /* 0x0000001f4d026819 */ /* 0x000fe200000006ff */
        /* <DEDUP_REMOVED lines=24> */
.L_x_169:
[----:B------:R-:W-:Y:S05]  /*b370*/  BSYNC.RECONVERGENT B0 ;  /* 0x0000000000007941 */ /* 0x000fea0003800200 */
.L_x_168:
        /* <DEDUP_REMOVED lines=18> */
[----:B------:R-:W-:Y:S04]  /*b4a0*/  SHF.L.U32 R77, R77, 0x1f, RZ ;  /* 0x0000001f4d4d7819 */ /* 0x000fe800000006ff */
[----:B------:R-:W1:Y:S02]  /*b4b0*/  SYNCS.PHASECHK.TRANS64.TRYWAIT P0, [R0+URZ+0x30], R77 ;  /* 0x0000304d000075a7 */ /* 0x000e6400080011ff */
[----:B-1----:R-:W-:Y:S05]  /*b4c0*/  @!P0 BRA `(.L_x_174) ;  /* 0x0000001800b08947 */ /* 0x002fea0003800000 */
.L_x_173:
[----:B------:R-:W-:Y:S05]  /*b4d0*/  BSYNC B0 ;  /* 0x0000000000007941 */ /* 0x000fea0003800000 */
.L_x_172:
[----:B------:R-:W-:Y:S11]  /*b4e0*/  ISETP.NE.AND P0, PT, R75, RZ, PT ;  /* 0x000000ff4b00720c */ /* 0x000ff60003f05270 */
[----:B------:R-:W-:Y:S02]  /*b4f0*/  @!UPT UIADD3 URZ, UPT, UPT, URZ, URZ, URZ ;  /* 0x000000fffffff290 */ /* 0x000fe4000fffe0ff */
[----:B------:R3:W4:Y:S04]  /*b500*/  @P0 LDS.128 R44, [R4] ;  /* 0x00000000042c0984 */ /* 0x0007280000000c00 */
[----:B------:R3:W1:Y:S04]  /*b510*/  @P0 LDS.128 R40, [R3+0x10] ;  /* 0x0000100003280984 */ /* 0x0006680000000c00 */
[----:B------:R3:W1:Y:S04]  /*b520*/  @P0 LDS.128 R32, [R2+0x20] ;  /* 0x0000200002200984 */ /* 0x0006680000000c00 */
[----:B------:R3:W1:Y:S02]  /*b530*/  @P0 LDS.128 R36, [R73+0x30] ;  /* 0x0000300049240984 */ /* 0x0006640000000c00 */
.L_x_171:
[----:B------:R-:W-:Y:S05]  /*b540*/  BSYNC B1 ;  /* 0x0000000000017941 */ /* 0x000fea0003800000 */
.L_x_170:
        /* <DEDUP_REMOVED lines=21> */
.L_x_175:
[----:B------:R-:W-:Y:S01]  /*b6a0*/  ISETP.NE.AND P0, PT, R67, RZ, PT ;  /* 0x000000ff4300720c */ /* 0x000fe20003f05270 */
[----:B------:R-:W-:Y:S05]  /*b6b0*/  WARPSYNC.ALL ;  /* 0x0000000000007948 */ /* 0x000fea0003800000 */
[----:B------:R-:W-:Y:S01]  /*b6c0*/  R2UR UR4, R25 ;  /* 0x00000000190472ca */ /* 0x000fe200000e0000 */
[----:B------:R-:W-:Y:S01]  /*b6d0*/  VIADD R72, R72, 0xc0 ;  /* 0x000000c048487836 */ /* 0x000fe20000000000 */
[----:B----4-:R-:W-:Y:S01]  /*b6e0*/  LOP3.LUT R0, R44, 0xffffe000, RZ, 0xc0, !PT ;  /* 0xffffe0002c007812 */ /* 0x010fe200078ec0ff */
[----:B------:R-:W-:Y:S01]  /*b6f0*/  BSSY.RECONVERGENT B0, `(.L_x_176) ;  /* 0x000005e000007945 */ /* 0x000fe20003800200 */
[----:B---3--:R-:W-:Y:S02]  /*b700*/  LOP3.LUT R2, R45, 0xffffe000, RZ, 0xc0, !PT ;  /* 0xffffe0002d027812 */ /* 0x008fe400078ec0ff */
[----:B------:R-:W-:Y:S02]  /*b710*/  LOP3.LUT R3, R46, 0xffffe000, RZ, 0xc0, !PT ;  /* 0xffffe0002e037812 */ /* 0x000fe400078ec0ff */
[----:B------:R-:W-:Y:S02]  /*b720*/  LOP3.LUT R20, R47, 0xffffe000, RZ, 0xc0, !PT ;  /* 0xffffe0002f147812 */ /* 0x000fe400078ec0ff */
[----:B------:R-:W-:Y:S02]  /*b730*/  LOP3.LUT R21, R40, 0xffffe000, RZ, 0xc0, !PT ;  /* 0xffffe00028157812 */ /* 0x000fe400078ec0ff */
[----:B------:R-:W-:Y:S01]  /*b740*/  LOP3.LUT R25, R41, 0xffffe000, RZ, 0xc0, !PT ;  /* 0xffffe00029197812 */ /* 0x000fe200078ec0ff */
[----:B------:R-:W1:Y:S01]  /*b750*/  LDTM.x16 R4, tmem[UR4+0x70] ;  /* 0x00007004000479ee */ /* 0x000e620008240000 */
[----:B------:R-:W-:Y:S01]  /*b760*/  LOP3.LUT R26, R42, 0xffffe000, RZ, 0xc0, !PT ;  /* 0xffffe0002a1a7812 */ /* 0x000fe200078ec0ff */
[----:B------:R-:W-:Y:S01]  /*b770*/  NOP ;  /* 0x0000000000007918 */ /* 0x000fe20000000000 */
[----:B------:R-:W-:Y:S02]  /*b780*/  LOP3.LUT R28, R43, 0xffffe000, RZ, 0xc0, !PT ;  /* 0xffffe0002b1c7812 */ /* 0x000fe400078ec0ff */
[----:B------:R-:W-:Y:S02]  /*b790*/  LOP3.LUT R72, R72, 0xfefffff8, RZ, 0xc0, !PT ;  /* 0xfefffff848487812 */ /* 0x000fe400078ec0ff */
[----:B------:R-:W-:Y:S02]  /*b7a0*/  LOP3.LUT R29, R32, 0xffffe000, RZ, 0xc0, !PT ;  /* 0xffffe000201d7812 */ /* 0x000fe400078ec0ff */
[----:B------:R-:W-:Y:S01]  /*b7b0*/  LOP3.LUT R30, R33, 0xffffe000, RZ, 0xc0, !PT ;  /* 0xffffe000211e7812 */ /* 0x000fe200078ec0ff */
[----:B-1----:R1:W-:Y:S01]  /*b7c0*/  SYNCS.ARRIVE.TRANS64.RED.A1T0 RZ, [R72+URZ], RZ ;  /* 0x000000ff48ff79a7 */ /* 0x0023e200081004ff */
[----:B------:R-:W-:Y:S02]  /*b7d0*/  LOP3.LUT R31, R34, 0xffffe000, RZ, 0xc0, !PT ;  /* 0xffffe000221f7812 */ /* 0x000fe400078ec0ff */
[----:B------:R-:W-:Y:S02]  /*b7e0*/  LOP3.LUT R32, R35, 0xffffe000, RZ, 0xc0, !PT ;  /* 0xffffe00023207812 */ /* 0x000fe400078ec0ff */
[----:B------:R-:W-:Y:S02]  /*b7f0*/  LOP3.LUT R33, R36, 0xffffe000, RZ, 0xc0, !PT ;  /* 0xffffe00024217812 */ /* 0x000fe400078ec0ff */
[----:B------:R-:W-:Y:S02]  /*b800*/  LOP3.LUT R34, R37, 0xffffe000, RZ, 0xc0, !PT ;  /* 0xffffe00025227812 */ /* 0x000fe400078ec0ff */
[----:B------:R-:W-:Y:S02]  /*b810*/  LOP3.LUT R35, R38, 0xffffe000, RZ, 0xc0, !PT ;  /* 0xffffe00026237812 */ /* 0x000fe400078ec0ff */
[----:B------:R-:W-:Y:S01]  /*b820*/  LOP3.LUT R36, R39, 0xffffe000, RZ, 0xc0, !PT ;  /* 0xffffe00027247812 */ /* 0x000fe200078ec0ff */
[C---:B------:R-:W-:Y:S01]  /*b830*/  FMUL R4, R24.reuse, R4 ;  /* 0x0000000418047220 */ /* 0x040fe20000400000 */
[C---:B------:R-:W-:Y:S01]  /*b840*/  FMUL R5, R24.reuse, R5 ;  /* 0x0000000518057220 */ /* 0x040fe20000400000 */
[C---:B------:R-:W-:Y:S01]  /*b850*/  FMUL R6, R24.reuse, R6 ;  /* 0x0000000618067220 */ /* 0x040fe20000400000 */
[C---:B------:R-:W-:Y:S01]  /*b860*/  FMUL R7, R24.reuse, R7 ;  /* 0x0000000718077220 */ /* 0x040fe20000400000 */
[C---:B------:R-:W-:Y:S01]  /*b870*/  FFMA R4, R27.reuse, R0, R4 ;  /* 0x000000001b047223 */ /* 0x040fe20000000004 */
[C---:B------:R-:W-:Y:S01]  /*b880*/  FFMA R5, R27.reuse, R2, R5 ;  /* 0x000000021b057223 */ /* 0x040fe20000000005 */
[C---:B------:R-:W-:Y:S01]  /*b890*/  FFMA R6, R27.reuse, R3, R6 ;  /* 0x000000031b067223 */ /* 0x040fe20000000006 */
[C---:B------:R-:W-:Y:S01]  /*b8a0*/  FFMA R7, R27.reuse, R20, R7 ;  /* 0x000000141b077223 */ /* 0x040fe20000000007 */
[C---:B------:R-:W-:Y:S01]  /*b8b0*/  FMUL R8, R24.reuse, R8 ;  /* 0x0000000818087220 */ /* 0x040fe20000400000 */
[C---:B------:R-:W-:Y:S01]  /*b8c0*/  FMUL R9, R24.reuse, R9 ;  /* 0x0000000918097220 */ /* 0x040fe20000400000 */
[C---:B------:R-:W-:Y:S01]  /*b8d0*/  FMUL R10, R24.reuse, R10 ;  /* 0x0000000a180a7220 */ /* 0x040fe20000400000 */
[C---:B------:R-:W-:Y:S01]  /*b8e0*/  FMUL R11, R24.reuse, R11 ;  /* 0x0000000b180b7220 */ /* 0x040fe20000400000 */
[----:B------:R-:W-:Y:S01]  /*b8f0*/  F2FP.TF32.F32.PACK_B R4, R4 ;  /* 0x00000004ff04723e */ /* 0x000fe200024050ff */
[C---:B------:R-:W-:Y:S01]  /*b900*/  FFMA R8, R27.reuse, R21, R8 ;  /* 0x000000151b087223 */ /* 0x040fe20000000008 */
[----:B------:R-:W-:Y:S01]  /*b910*/  F2FP.TF32.F32.PACK_B R5, R5 ;  /* 0x00000005ff05723e */ /* 0x000fe200024050ff */
[C---:B------:R-:W-:Y:S01]  /*b920*/  FFMA R9, R27.reuse, R25, R9 ;  /* 0x000000191b097223 */ /* 0x040fe20000000009 */
[----:B------:R-:W-:Y:S01]  /*b930*/  F2FP.TF32.F32.PACK_B R6, R6 ;  /* 0x00000006ff06723e */ /* 0x000fe200024050ff */
[C---:B------:R-:W-:Y:S01]  /*b940*/  FFMA R10, R27.reuse, R26, R10 ;  /* 0x0000001a1b0a7223 */ /* 0x040fe2000000000a */
[----:B------:R-:W-:Y:S01]  /*b950*/  F2FP.TF32.F32.PACK_B R7, R7 ;  /* 0x00000007ff07723e */ /* 0x000fe200024050ff */
[C---:B------:R-:W-:Y:S01]  /*b960*/  FFMA R11, R27.reuse, R28, R11 ;  /* 0x0000001c1b0b7223 */ /* 0x040fe2000000000b */
[C---:B------:R-:W-:Y:S01]  /*b970*/  FMUL R12, R24.reuse, R12 ;  /* 0x0000000c180c7220 */ /* 0x040fe20000400000 */
[----:B------:R-:W-:Y:S01]  /*b980*/  F2FP.TF32.F32.PACK_B R8, R8 ;  /* 0x00000008ff08723e */ /* 0x000fe200024050ff */
[C---:B------:R-:W-:Y:S01]  /*b990*/  FMUL R13, R24.reuse, R13 ;  /* 0x0000000d180d7220 */ /* 0x040fe20000400000 */
[----:B------:R1:W-:Y:S01]  /*b9a0*/  STS.128 [R65+0x6000], R4 ;  /* 0x0060000441007388 */ /* 0x0003e20000000c00 */
        /* <DEDUP_REMOVED lines=8> */
[C---:B------:R-:W-:Y:S01]  /*ba30*/  FFMA R15, R27.reuse, R32, R15 ;  /* 0x000000201b0f7223 */ /* 0x040fe2000000000f */
[C---:B------:R-:W-:Y:S01]  /*ba40*/  FMUL R16, R24.reuse, R16 ;  /* 0x0000001018107220 */ /* 0x040fe20000400000 */
[----:B------:R-:W-:Y:S01]  /*ba50*/  F2FP.TF32.F32.PACK_B R12, R12 ;  /* 0x0000000cff0c723e */ /* 0x000fe200024050ff */
[----:B------:R1:W-:Y:S01]  /*ba60*/  STS.128 [R64+0x6010], R8 ;  /* 0x0060100840007388 */ /* 0x0003e20000000c00 */
[C---:B------:R-:W-:Y:S01]  /*ba70*/  FMUL R17, R24.reuse, R17 ;  /* 0x0000001118117220 */ /* 0x040fe20000400000 */
[C---:B------:R-:W-:Y:S01]  /*ba80*/  FMUL R18, R24.reuse, R18 ;  /* 0x0000001218127220 */ /* 0x040fe20000400000 */
[----:B------:R-:W-:Y:S01]  /*ba90*/  FMUL R19, R24, R19 ;  /* 0x0000001318137220 */ /* 0x000fe20000400000 */
[----:B------:R-:W-:Y:S01]  /*baa0*/  F2FP.TF32.F32.PACK_B R13, R13 ;  /* 0x0000000dff0d723e */ /* 0x000fe200024050ff */
[C---:B------:R-:W-:Y:S01]  /*bab0*/  FFMA R16, R27.reuse, R33, R16 ;  /* 0x000000211b107223 */ /* 0x040fe20000000010 */
[----:B------:R-:W-:Y:S01]  /*bac0*/  F2FP.TF32.F32.PACK_B R14, R14 ;  /* 0x0000000eff0e723e */ /* 0x000fe200024050ff */
[C---:B------:R-:W-:Y:S01]  /*bad0*/  FFMA R17, R27.reuse, R34, R17 ;  /* 0x000000221b117223 */ /* 0x040fe20000000011 */
[----:B------:R-:W-:Y:S01]  /*bae0*/  F2FP.TF32.F32.PACK_B R15, R15 ;  /* 0x0000000fff0f723e */ /* 0x000fe200024050ff */
[C---:B------:R-:W-:Y:S01]  /*baf0*/  FFMA R18, R27.reuse, R35, R18 ;  /* 0x000000231b127223 */ /* 0x040fe20000000012 */
[----:B------:R-:W-:Y:S01]  /*bb00*/  FFMA R19, R27, R36, R19 ;  /* 0x000000241b137223 */ /* 0x000fe20000000013 */
[----:B------:R-:W-:Y:S02]  /*bb10*/  F2FP.TF32.F32.PACK_B R16, R16 ;  /* 0x00000010ff10723e */ /* 0x000fe400024050ff */
[----:B------:R1:W-:Y:S01]  /*bb20*/  STS.128 [R63+0x6020], R12 ;  /* 0x0060200c3f007388 */ /* 0x0003e20000000c00 */
[----:B------:R-:W-:Y:S02]  /*bb30*/  F2FP.TF32.F32.PACK_B R17, R17 ;  /* 0x00000011ff11723e */ /* 0x000fe400024050ff */
        /* <DEDUP_REMOVED lines=25> */
.L_x_177:
[----:B------:R-:W-:Y:S05]  /*bcd0*/  BSYNC.RECONVERGENT B0 ;  /* 0x0000000000007941 */ /* 0x000fea0003800200 */
.L_x_176:
[----:B------:R-:W-:Y:S01]  /*bce0*/  BAR.SYNC.DEFER_BLOCKING 0x1, 0x80 ;  /* 0x0042000000007b1d */ /* 0x000fe20000010000 */
[----:B------:R-:W-:Y:S01]  /*bcf0*/  UISETP.NE.AND UP0, UPT, UR52, -0x8, UPT ;  /* 0xfffffff83400788c */ /* 0x000fe2000bf05270 */
[----:B------:R-:W-:Y:S08]  /*bd00*/  IADD3 R22, PT, PT, R22, 0x1, RZ ;  /* 0x0000000116167810 */ /* 0x000ff00007ffe0ff */
[----:B------:R-:W-:Y:S05]  /*bd10*/  BRA.U !UP0, `(.L_x_178) ;  /* 0x0000000108247547 */ /* 0x000fea000b800000 */
[----:B------:R-:W-:Y:S01]  /*bd20*/  ISETP.NE.AND P0, PT, R71, RZ, PT ;  /* 0x000000ff4700720c */ /* 0x000fe20003f05270 */
[----:B------:R-:W-:Y:S01]  /*bd30*/  IMAD.U32 R0, RZ, RZ, UR47 ;  /* 0x0000002fff007e24 */ /* 0x000fe2000f8e00ff */
[----:B------:R-:W-:Y:S04]  /*bd40*/  UIADD3 UR4, UPT, UPT, UR47, 0x1, URZ ;  /* 0x000000012f047890 */ /* 0x000fe8000fffe0ff */
[----:B------:R-:W-:Y:S04]  /*bd50*/  UISETP.NE.AND UP0, UPT, UR4, 0x4, UPT ;  /* 0x000000040400788c */ /* 0x000fe8000bf05270 */
[----:B------:R-:W-:Y:S03]  /*bd60*/  USEL UR47, UR4, URZ, UP0 ;  /* 0x000000ff042f7287 */ /* 0x000fe60008000000 */
[----:B------:R-:W-:Y:S05]  /*bd70*/  @P0 LEA R0, R0, UR43, 0x3 ;  /* 0x0000002b00000c11 */ /* 0x000fea000f8e18ff */
[----:B------:R-:W-:Y:S05]  /*bd80*/  @P0 VIADD R0, R0, 0x50 ;  /* 0x0000005000000836 */ /* 0x000fea0000000000 */
[----:B------:R-:W-:Y:S04]  /*bd90*/  @P0 PRMT R0, R76, 0x654, R0 ;  /* 0x000006544c000816 */ /* 0x000fe80000000000 */
[----:B------:R3:W-:Y:S03]  /*bda0*/  @P0 SYNCS.ARRIVE.TRANS64.RED.A1T0 RZ, [R0+URZ], RZ ;  /* 0x000000ff00ff09a7 */ /* 0x0007e600081004ff */
.L_x_178:
[----:B------:R-:W-:Y:S01]  /*bdb0*/  R2UR UR6, R70 ;  /* 0x00000000460672ca */ /* 0x000fe200000e0000 */
[----:B------:R-:W-:Y:S01]  /*bdc0*/  UIADD3 UR52, UPT, UPT, UR52, 0x8, URZ ;  /* 0x0000000834347890 */ /* 0x000fe2000fffe0ff */
[----:B------:R-:W-:Y:S01]  /*bdd0*/  R2UR UR5, R54 ;  /* 0x00000000360572ca */ /* 0x000fe200000e0000 */
[----:B------:R-:W-:Y:S01]  /*bde0*/  UMOV UR36, UR63 ;  /* 0x0000003f00247c82 */ /* 0x000fe20008000000 */
[----:B------:R-:W-:Y:S02]  /*bdf0*/  R2UR UR4, R55 ;  /* 0x00000000370472ca */ /* 0x000fe400000e0000 */
[----:B------:R-:W-:Y:S02]  /*be00*/  ISETP.NE.AND P0, PT, R59, 0x2, PT ;  /* 0x000000023b00780c */ /* 0x000fe40003f05270 */
[----:B------:R-:W-:Y:S02]  /*be10*/  ISETP.NE.AND P1, PT, R22, 0x4, PT ;  /* 0x000000041600780c */ /* 0x000fe40003f25270 */
[----:B------:R-:W-:Y:S02]  /*be20*/  SEL R2, RZ, 0x1, P0 ;  /* 0x00000001ff027807 */ /* 0x000fe40000000000 */
[----:B---3--:R-:W-:Y:S01]  /*be30*/  SEL R0, RZ, 0x1, P1 ;  /* 0x00000001ff007807 */ /* 0x008fe20000800000 */
[----:B------:R-:W-:Y:S01]  /*be40*/  UISETP.NE.AND UP0, UPT, UR6, URZ, UPT ;  /* 0x000000ff0600728c */ /* 0x000fe2000bf05270 */
[----:B------:R-:W-:Y:S01]  /*be50*/  LOP3.LUT R61, R61, R2, RZ, 0x3c, !PT ;  /* 0x000000023d3d7212 */ /* 0x000fe200078e3cff */
[----:B------:R-:W-:Y:S01]  /*be60*/  UIADD3 UR32, UPT, UPT, UR37, UR5, URZ ;  /* 0x0000000525207290 */ /* 0x000fe2000fffe0ff */
[----:B------:R-:W-:Y:S01]  /*be70*/  LOP3.LUT R62, R62, R0, RZ, 0x3c, !PT ;  /* 0x000000003e3e7212 */ /* 0x000fe200078e3cff */
[----:B------:R-:W-:Y:S01]  /*be80*/  UIADD3 UR20, UPT, UPT, UR38, UR4, URZ ;  /* 0x0000000426147290 */ /* 0x000fe2000fffe0ff */
[----:B------:R-:W-:Y:S02]  /*be90*/  SEL R59, R59, RZ, P0 ;  /* 0x000000ff3b3b7207 */ /* 0x000fe40000000000 */
[----:B------:R-:W-:Y:S02]  /*bea0*/  SEL R22, R22, RZ, P1 ;  /* 0x000000ff16167207 */ /* 0x000fe40000800000 */
[----:B------:R-:W-:Y:S07]  /*beb0*/  BRA.U UP0, `(.L_x_179) ;  /* 0xffffffa100bc7547 */ /* 0x000fee000b83ffff */
[----:B------:R-:W-:-:S13]  /*bec0*/  R2UR UR4, R56 ;  /* 0x00000000380472ca */ /* 0x000fda00000e0000 */
[----:B------:R-:W-:-:S09]  /*bed0*/  UISETP.NE.AND UP0, UPT, UR4, URZ, UPT ;  /* 0x000000ff0400728c */ /* 0x000fd2000bf05270 */
[----:B------:R-:W-:Y:S05]  /*bee0*/  BRA.U !UP0, `(.L_x_180) ;  /* 0x0000000108487547 */ /* 0x000fea000b800000 */
[----:B------:R-:W3:Y:S02]  /*bef0*/  LDCU.64 UR4, c[0x0][0x890] ;  /* 0x00011200ff0477ac */ /* 0x000ee40008000a00 */
[----:B---3--:R-:W-:-:S04]  /*bf00*/  UISETP.NE.U32.AND UP0, UPT, UR4, URZ, UPT ;  /* 0x000000ff0400728c */ /* 0x008fc8000bf05070 */
[----:B------:R-:W-:-:S09]  /*bf10*/  UISETP.NE.AND.EX UP0, UPT, UR5, URZ, UPT, UP0 ;  /* 0x000000ff0500728c */ /* 0x000fd2000bf05300 */
[----:B------:R-:W-:Y:S05]  /*bf20*/  BRA.U UP0, `(.L_x_181) ;  /* 0x00000001000c7547 */ /* 0x000fea000b800000 */
[----:B------:R-:W-:-:S13]  /*bf30*/  FSETP.NEU.AND P0, PT, R27, RZ, PT ;  /* 0x000000ff1b00720b */ /* 0x000fda0003f0d000 */
[----:B------:R-:W-:Y:S05]  /*bf40*/  @!P0 EXIT ;  /* 0x000000000000894d */ /* 0x000fea0003800000 */
[----:B------:R-:W-:Y:S05]  /*bf50*/  BRA `(.L_x_180) ;  /* 0x00000000002c7947 */ /* 0x000fea0003800000 */
.L_x_181:
[----:B------:R-:W-:Y:S01]  /*bf60*/  ISETP.NE.AND P0, PT, R58, RZ, PT ;  /* 0x000000ff3a00720c */ /* 0x000fe20003f05270 */
[----:B------:R-:W-:-:S12]  /*bf70*/  BSSY.RECONVERGENT B0, `(.L_x_180) ;  /* 0x0000009000007945 */ /* 0x000fd80003800200 */
[----:B------:R-:W-:Y:S05]  /*bf80*/  @P0 BRA `(.L_x_182) ;  /* 0x0000000000140947 */ /* 0x000fea0003800000 */
[----:B------:R-:W3:Y:S02]  /*bf90*/  LDCU.64 UR4, c[0x0][0x888] ;  /* 0x00011100ff0477ac */ /* 0x000ee40008000a00 */
[----:B---3--:R-:W-:-:S04]  /*bfa0*/  ISETP.NE.U32.AND P0, PT, RZ, UR4, PT ;  /* 0x00000004ff007c0c */ /* 0x008fc8000bf05070 */
[----:B------:R-:W-:-:S13]  /*bfb0*/  ISETP.NE.AND.EX P0, PT, RZ, UR5, PT, P0 ;  /* 0x00000005ff007c0c */ /* 0x000fda000bf05300 */
[----:B------:R-:W-:Y:S05]  /*bfc0*/  @!P0 EXIT ;  /* 0x000000000000894d */ /* 0x000fea0003800000 */
[----:B------:R-:W-:Y:S05]  /*bfd0*/  BRA `(.L_x_183) ;  /* 0x0000000000087947 */ /* 0x000fea0003800000 */
.L_x_182:
[----:B------:R-:W-:-:S13]  /*bfe0*/  FSETP.NEU.AND P0, PT, R27, RZ, PT ;  /* 0x000000ff1b00720b */ /* 0x000fda0003f0d000 */
[----:B------:R-:W-:Y:S05]  /*bff0*/  @!P0 EXIT ;  /* 0x000000000000894d */ /* 0x000fea0003800000 */
.L_x_183:
[----:B------:R-:W-:Y:S05]  /*c000*/  BSYNC.RECONVERGENT B0 ;  /* 0x0000000000007941 */ /* 0x000fea0003800200 */
.L_x_180:
[----:B------:R-:W3:Y:S01]  /*c010*/  S2UR UR5, SR_CgaCtaId ;  /* 0x00000000000579c3 */ /* 0x000ee20000008800 */
[----:B------:R-:W-:Y:S01]  /*c020*/  ULEA UR4, UR47, UR43, 0x3 ;  /* 0x0000002b2f047291 */ /* 0x000fe2000f8e18ff */
[----:B------:R-:W-:-:S04]  /*c030*/  DEPBAR.LE SB0, 0x0 ;  /* 0x000080000000791a */ /* 0x000fc80000000000 */
[----:B------:R-:W-:-:S04]  /*c040*/  UIADD3 UR4, UPT, UPT, UR4, 0x50, URZ ;  /* 0x0000005004047890 */ /* 0x000fc8000fffe0ff */
[----:B---3--:R-:W-:-:S09]  /*c050*/  UPRMT UR4, UR5, 0x654, UR4 ;  /* 0x0000065405047896 */ /* 0x008fd20008000004 */
[----:B------:R-:W-:Y:S01]  /*c060*/  SYNCS.ARRIVE.TRANS64.RED.A1T0 RZ, [UR4], RZ ;  /* 0x000000ffffff79a7 */ /* 0x000fe20008100404 */
[----:B------:R-:W-:Y:S05]  /*c070*/  EXIT ;  /* 0x000000000000794d */ /* 0x000fea0003800000 */
.L_x_24:
[----:B-1----:R1:W2:Y:S02]  /*c080*/  SYNCS.PHASECHK.TRANS64.TRYWAIT P0, [R0+URZ+0xf0], R2 ;  /* 0x0000f002000075a7 */ /* 0x0022a400080011ff */
[----:B--2---:R-:W-:Y:S05]  /*c090*/  @!P0 NANOSLEEP.SYNCS 0x989680 ;  /* 0x009896800000895d */ /* 0x004fea0003900000 */
[----:B------:R-:W2:Y:S02]  /*c0a0*/  @!P0 SYNCS.PHASECHK.TRANS64 P0, [R0+URZ+0xf0], R2 ;  /* 0x0000f002000085a7 */ /* 0x000ea400080010ff */
[----:B--2---:R-:W-:Y:S05]  /*c0b0*/  @!P0 BRA `(.L_x_24) ;  /* 0xfffffffc00f08947 */ /* 0x004fea000383ffff */
[----:B------:R-:W-:Y:S05]  /*c0c0*/  BRA `(.L_x_184) ;  /* 0xffffff5800847947 */ /* 0x000fea000383ffff */
.L_x_27:
[----:B-1----:R-:W-:-:S07]  /*c0d0*/  MOV R0, UR33 ;  /* 0x0000002100007c02 */ /* 0x002fce0008000f00 */
.L_x_185:
[----:B-1----:R1:W2:Y:S02]  /*c0e0*/  SYNCS.PHASECHK.TRANS64.TRYWAIT P0, [R0+URZ+0x18], R3 ;  /* 0x00001803000075a7 */ /* 0x0022a400080011ff */
[----:B--2---:R-:W-:Y:S05]  /*c0f0*/  @!P0 NANOSLEEP.SYNCS 0x989680 ;  /* 0x009896800000895d */ /* 0x004fea0003900000 */
[----:B------:R-:W2:Y:S02]  /*c100*/  @!P0 SYNCS.PHASECHK.TRANS64 P0, [R0+URZ+0x18], R3 ;  /* 0x00001803000085a7 */ /* 0x000ea400080010ff */
[----:B--2---:R-:W-:Y:S05]  /*c110*/  @!P0 BRA `(.L_x_185) ;  /* 0xfffffffc00f08947 */ /* 0x004fea000383ffff */
[----:B------:R-:W-:Y:S05]  /*c120*/  BRA `(.L_x_26) ;  /* 0xffffff5800d47947 */ /* 0x000fea000383ffff */
.L_x_34:
[----:B-1----:R-:W-:-:S07]  /*c130*/  MOV R0, UR17 ;  /* 0x0000001100007c02 */ /* 0x002fce0008000f00 */
.L_x_186:
[----:B-1----:R1:W2:Y:S02]  /*c140*/  SYNCS.PHASECHK.TRANS64.TRYWAIT P0, [R0+URZ+0x18], R3 ;  /* 0x00001803000075a7 */ /* 0x0022a400080011ff */
[----:B--2---:R-:W-:Y:S05]  /*c150*/  @!P0 NANOSLEEP.SYNCS 0x989680 ;  /* 0x009896800000895d */ /* 0x004fea0003900000 */
[----:B------:R-:W2:Y:S02]  /*c160*/  @!P0 SYNCS.PHASECHK.TRANS64 P0, [R0+URZ+0x18], R3 ;  /* 0x00001803000085a7 */ /* 0x000ea400080010ff */
[----:B--2---:R-:W-:Y:S05]  /*c170*/  @!P0 BRA `(.L_x_186) ;  /* 0xfffffffc00f08947 */ /* 0x004fea000383ffff */
[----:B------:R-:W-:Y:S05]  /*c180*/  BRA `(.L_x_33) ;  /* 0xffffff5c00987947 */ /* 0x000fea000383ffff */
.L_x_39:
[----:B-1----:R1:W2:Y:S02]  /*c190*/  SYNCS.PHASECHK.TRANS64.TRYWAIT P0, [R3+URZ+0x80], R0 ;  /* 0x00008000030075a7 */ /* 0x0022a400080011ff */
[----:B--2---:R-:W-:Y:S05]  /*c1a0*/  @!P0 NANOSLEEP.SYNCS 0x989680 ;  /* 0x009896800000895d */ /* 0x004fea0003900000 */
[----:B------:R-:W2:Y:S02]  /*c1b0*/  @!P0 SYNCS.PHASECHK.TRANS64 P0, [R3+URZ+0x80], R0 ;  /* 0x00008000030085a7 */ /* 0x000ea400080010ff */
[----:B--2---:R-:W-:Y:S05]  /*c1c0*/  @!P0 BRA `(.L_x_39) ;  /* 0xfffffffc00f08947 */ /* 0x004fea000383ffff */
[----:B------:R-:W-:Y:S05]  /*c1d0*/  BRA `(.L_x_187) ;  /* 0xffffff60003c7947 */ /* 0x000fea000383ffff */
.L_x_43:
[----:B------:R-:W-:-:S07]  /*c1e0*/  MOV R0, UR4 ;  /* 0x0000000400007c02 */ /* 0x000fce0008000f00 */
.L_x_188:
[----:B-1----:R1:W2:Y:S02]  /*c1f0*/  SYNCS.PHASECHK.TRANS64.TRYWAIT P0, [R0+URZ], R2 ;  /* 0x00000002000075a7 */ /* 0x0022a400080011ff */
[----:B--2---:R-:W-:Y:S05]  /*c200*/  @!P0 NANOSLEEP.SYNCS 0x989680 ;  /* 0x009896800000895d */ /* 0x004fea0003900000 */
[----:B------:R-:W2:Y:S02]  /*c210*/  @!P0 SYNCS.PHASECHK.TRANS64 P0, [R0+URZ], R2 ;  /* 0x00000002000085a7 */ /* 0x000ea400080010ff */
[----:B--2---:R-:W-:Y:S05]  /*c220*/  @!P0 BRA `(.L_x_188) ;  /* 0xfffffffc00f08947 */ /* 0x004fea000383ffff */
[----:B------:R-:W-:Y:S05]  /*c230*/  BRA `(.L_x_189) ;  /* 0xffffff6400e87947 */ /* 0x000fea000383ffff */
.L_x_44:
[----:B------:R-:W-:-:S07]  /*c240*/  MOV R0, UR5 ;  /* 0x0000000500007c02 */ /* 0x000fce0008000f00 */
.L_x_190:
[----:B-1----:R1:W2:Y:S02]  /*c250*/  SYNCS.PHASECHK.TRANS64.TRYWAIT P0, [R0+URZ], R2 ;  /* 0x00000002000075a7 */ /* 0x0022a400080011ff */
[----:B--2---:R-:W-:Y:S05]  /*c260*/  @!P0 NANOSLEEP.SYNCS 0x989680 ;  /* 0x009896800000895d */ /* 0x004fea0003900000 */
[----:B------:R-:W2:Y:S02]  /*c270*/  @!P0 SYNCS.PHASECHK.TRANS64 P0, [R0+URZ], R2 ;  /* 0x00000002000085a7 */ /* 0x000ea400080010ff */
[----:B--2---:R-:W-:Y:S05]  /*c280*/  @!P0 BRA `(.L_x_190) ;  /* 0xfffffffc00f08947 */ /* 0x004fea000383ffff */
[----:B------:R-:W-:Y:S05]  /*c290*/  BRA `(.L_x_191) ;  /* 0xffffff6400f47947 */ /* 0x000fea000383ffff */
.L_x_47:
[----:B-1----:R1:W2:Y:S02]  /*c2a0*/  SYNCS.PHASECHK.TRANS64.TRYWAIT P0, [R0+URZ+0xe0], R4 ;  /* 0x0000e004000075a7 */ /* 0x0022a400080011ff */
[----:B--2---:R-:W-:Y:S05]  /*c2b0*/  @!P0 NANOSLEEP.SYNCS 0x989680 ;  /* 0x009896800000895d */ /* 0x004fea0003900000 */
[----:B------:R-:W2:Y:S02]  /*c2c0*/  @!P0 SYNCS.PHASECHK.TRANS64 P0, [R0+URZ+0xe0], R4 ;  /* 0x0000e004000085a7 */ /* 0x000ea400080010ff */
[----:B--2---:R-:W-:Y:S05]  /*c2d0*/  @!P0 BRA `(.L_x_47) ;  /* 0xfffffffc00f08947 */ /* 0x004fea000383ffff */
[----:B------:R-:W-:Y:S05]  /*c2e0*/  BRA `(.L_x_192) ;  /* 0xffffff6800587947 */ /* 0x000fea000383ffff */
.L_x_48:
[----:B------:R-:W-:-:S07]  /*c2f0*/  MOV R0, UR4 ;  /* 0x0000000400007c02 */ /* 0x000fce0008000f00 */
.L_x_193:
[----:B-1----:R1:W2:Y:S02]  /*c300*/  SYNCS.PHASECHK.TRANS64.TRYWAIT P0, [R0+URZ+0x90], R5 ;  /* 0x00009005000075a7 */ /* 0x0022a400080011ff */
[----:B--2---:R-:W-:Y:S05]  /*c310*/  @!P0 NANOSLEEP.SYNCS 0x989680 ;  /* 0x009896800000895d */ /* 0x004fea0003900000 */
[----:B------:R-:W2:Y:S02]  /*c320*/  @!P0 SYNCS.PHASECHK.TRANS64 P0, [R0+URZ+0x90], R5 ;  /* 0x00009005000085a7 */ /* 0x000ea400080010ff */
[----:B--2---:R-:W-:Y:S05]  /*c330*/  @!P0 BRA `(.L_x_193) ;  /* 0xfffffffc00f08947 */ /* 0x004fea000383ffff */
[----:B------:R-:W-:Y:S05]  /*c340*/  BRA `(.L_x_194) ;  /* 0xffffff6800687947 */ /* 0x000fea000383ffff */
.L_x_49:
[----:B-1----:R1:W2:Y:S02]  /*c350*/  SYNCS.PHASECHK.TRANS64.TRYWAIT P1, [R0+URZ+0x80], R4 ;  /* 0x00008004000075a7 */ /* 0x0022a400080211ff */
[----:B--2---:R-:W-:Y:S05]  /*c360*/  @!P1 NANOSLEEP.SYNCS 0x989680 ;  /* 0x009896800000995d */ /* 0x004fea0003900000 */
[----:B------:R-:W2:Y:S02]  /*c370*/  @!P1 SYNCS.PHASECHK.TRANS64 P1, [R0+URZ+0x80], R4 ;  /* 0x00008004000095a7 */ /* 0x000ea400080210ff */
[----:B--2---:R-:W-:Y:S05]  /*c380*/  @!P1 BRA `(.L_x_49) ;  /* 0xfffffffc00f09947 */ /* 0x004fea000383ffff */
[----:B------:R-:W-:Y:S05]  /*c390*/  BRA `(.L_x_195) ;  /* 0xffffff6800987947 */ /* 0x000fea000383ffff */
.L_x_52:
[----:B------:R-:W-:-:S07]  /*c3a0*/  MOV R0, UR4 ;  /* 0x0000000400007c02 */ /* 0x000fce0008000f00 */
.L_x_196:
[----:B-1----:R1:W2:Y:S02]  /*c3b0*/  SYNCS.PHASECHK.TRANS64.TRYWAIT P0, [R0+URZ+0x90], R2 ;  /* 0x00009002000075a7 */ /* 0x0022a400080011ff */
[----:B--2---:R-:W-:Y:S05]  /*c3c0*/  @!P0 NANOSLEEP.SYNCS 0x989680 ;  /* 0x009896800000895d */ /* 0x004fea0003900000 */
[----:B------:R-:W2:Y:S02]  /*c3d0*/  @!P0 SYNCS.PHASECHK.TRANS64 P0, [R0+URZ+0x90], R2 ;  /* 0x00009002000085a7 */ /* 0x000ea400080010ff */
[----:B--2---:R-:W-:Y:S05]  /*c3e0*/  @!P0 BRA `(.L_x_196) ;  /* 0xfffffffc00f08947 */ /* 0x004fea000383ffff */
[----:B------:R-:W-:Y:S05]  /*c3f0*/  BRA `(.L_x_51) ;  /* 0xffffff6800ec7947 */ /* 0x000fea000383ffff */
.L_x_61:
[----:B-1----:R-:W-:-:S04]  /*c400*/  MOV R5, UR5 ;  /* 0x0000000500057c02 */ /* 0x002fc80008000f00 */
[----:B------:R1:W2:Y:S03]  /*c410*/  SYNCS.PHASECHK.TRANS64.TRYWAIT P0, [R5+URZ+0x8], R6 ;  /* 0x00000806050075a7 */ /* 0x0002a600080011ff */
[----:B--2---:R-:W-:Y:S05]  /*c420*/  @!P0 NANOSLEEP.SYNCS 0x989680 ;  /* 0x009896800000895d */ /* 0x004fea0003900000 */
[----:B------:R-:W2:Y:S02]  /*c430*/  @!P0 SYNCS.PHASECHK.TRANS64 P0, [R5+URZ+0x8], R6 ;  /* 0x00000806050085a7 */ /* 0x000ea400080010ff */
[----:B--2---:R-:W-:Y:S05]  /*c440*/  @!P0 BRA `(.L_x_61) ;  /* 0xfffffffc00ec8947 */ /* 0x004fea000383ffff */
[----:B------:R-:W-:Y:S05]  /*c450*/  BRA `(.L_x_60) ;  /* 0xffffff6c00a47947 */ /* 0x000fea000383ffff */
.L_x_63:
[----:B------:R-:W-:Y:S01]  /*c460*/  BSSY B0, `(.L_x_197) ;  /* 0x0000006000007945 */ /* 0x000fe20003800000 */
[----:B------:R-:W-:-:S07]  /*c470*/  MOV R15, 0xffffffff ;  /* 0xffffffff000f7802 */ /* 0x000fce0000000f00 */
[----:B-1---5:R-:W-:Y:S05]  /*c480*/  WARPSYNC.COLLECTIVE R15, `(.L_x_198) ;  /* 0x000000000f0c7348 */ /* 0x022fea0003c00000 */
[----:B------:R-:W-:Y:S02]  /*c490*/  ELECT P6, UR79, PT ;  /* 0x00000000004f782f */ /* 0x000fe400038c0000 */
[----:B------:R-:W-:Y:S01]  /*c4a0*/  MOV R14, UR79 ;  /* 0x0000004f000e7c02 */ /* 0x000fe20008000f00 */
[----:B-1---5:R-:W-:Y:S10]  /*c4b0*/  ENDCOLLECTIVE ;  /* 0x000000000000791b */ /* 0x022ff40003800000 */
.L_x_198:
[----:B------:R-:W-:Y:S05]  /*c4c0*/  BSYNC B0 ;  /* 0x0000000000007941 */ /* 0x000fea0003800000 */
.L_x_197:
[----:B------:R-:W-:Y:S01]  /*c4d0*/  PLOP3.LUT P0, PT, P6, PT, PT, 0x80, 0x8 ;  /* 0x000000000008781c */ /* 0x000fe2000370f070 */
[----:B------:R-:W-:-:S12]  /*c4e0*/  BRA `(.L_x_199) ;  /* 0xffffff6c00d07947 */ /* 0x000fd8000383ffff */
.L_x_65:
[----:B-1----:R-:W-:-:S04]  /*c4f0*/  MOV R3, UR5 ;  /* 0x0000000500037c02 */ /* 0x002fc80008000f00 */
[----:B------:R1:W2:Y:S03]  /*c500*/  SYNCS.PHASECHK.TRANS64.TRYWAIT P0, [R3+URZ+0x8], R4 ;  /* 0x00000804030075a7 */ /* 0x0002a600080011ff */
[----:B--2---:R-:W-:Y:S05]  /*c510*/  @!P0 NANOSLEEP.SYNCS 0x989680 ;  /* 0x009896800000895d */ /* 0x004fea0003900000 */
[----:B------:R-:W2:Y:S02]  /*c520*/  @!P0 SYNCS.PHASECHK.TRANS64 P0, [R3+URZ+0x8], R4 ;  /* 0x00000804030085a7 */ /* 0x000ea400080010ff */
[----:B--2---:R-:W-:Y:S05]  /*c530*/  @!P0 BRA `(.L_x_65) ;  /* 0xfffffffc00ec8947 */ /* 0x004fea000383ffff */
[----:B------:R-:W-:Y:S05]  /*c540*/  BRA `(.L_x_64) ;  /* 0xffffff6c00d47947 */ /* 0x000fea000383ffff */
.L_x_66:
[----:B-1----:R1:W2:Y:S02]  /*c550*/  SYNCS.PHASECHK.TRANS64.TRYWAIT P0, [R0+URZ+0x80], R4 ;  /* 0x00008004000075a7 */ /* 0x0022a400080011ff */
[----:B--2---:R-:W-:Y:S05]  /*c560*/  @!P0 NANOSLEEP.SYNCS 0x989680 ;  /* 0x009896800000895d */ /* 0x004fea0003900000 */
[----:B------:R-:W2:Y:S02]  /*c570*/  @!P0 SYNCS.PHASECHK.TRANS64 P0, [R0+URZ+0x80], R4 ;  /* 0x00008004000085a7 */ /* 0x000ea400080010ff */
[----:B--2---:R-:W-:Y:S05]  /*c580*/  @!P0 BRA `(.L_x_66) ;  /* 0xfffffffc00f08947 */ /* 0x004fea000383ffff */
[----:B------:R-:W-:Y:S05]  /*c590*/  BRA `(.L_x_200) ;  /* 0xffffff7000c07947 */ /* 0x000fea000383ffff */
.L_x_68:
[----:B------:R-:W-:-:S07]  /*c5a0*/  MOV R0, UR31 ;  /* 0x0000001f00007c02 */ /* 0x000fce0008000f00 */
.L_x_201:
[----:B-1----:R1:W2:Y:S02]  /*c5b0*/  SYNCS.PHASECHK.TRANS64.TRYWAIT P0, [R0+URZ+0xc0], R4 ;  /* 0x0000c004000075a7 */ /* 0x0022a400080011ff */
[----:B--2---:R-:W-:Y:S05]  /*c5c0*/  @!P0 NANOSLEEP.SYNCS 0x989680 ;  /* 0x009896800000895d */ /* 0x004fea0003900000 */
[----:B------:R-:W2:Y:S02]  /*c5d0*/  @!P0 SYNCS.PHASECHK.TRANS64 P0, [R0+URZ+0xc0], R4 ;  /* 0x0000c004000085a7 */ /* 0x000ea400080010ff */
[----:B--2---:R-:W-:Y:S05]  /*c5e0*/  @!P0 BRA `(.L_x_201) ;  /* 0xfffffffc00f08947 */ /* 0x004fea000383ffff */
[----:B------:R-:W-:Y:S05]  /*c5f0*/  BRA `(.L_x_202) ;  /* 0xffffff74000c7947 */ /* 0x000fea000383ffff */
.L_x_71:
[----:B------:R-:W-:Y:S07]  /*c600*/  MOV R0, UR5 ;  /* 0x0000000500007c02 */ /* 0x000fee0008000f00 */
.L_x_203:
[----:B-1----:R1:W2:Y:S02]  /*c610*/  SYNCS.PHASECHK.TRANS64.TRYWAIT P0, [R0+URZ], R4 ;  /* 0x00000004000075a7 */ /* 0x0022a400080011ff */
[----:B--2---:R-:W-:Y:S05]  /*c620*/  @!P0 NANOSLEEP.SYNCS 0x989680 ;  /* 0x009896800000895d */ /* 0x004fea0003900000 */
[----:B------:R-:W2:Y:S02]  /*c630*/  @!P0 SYNCS.PHASECHK.TRANS64 P0, [R0+URZ], R4 ;  /* 0x00000004000085a7 */ /* 0x000ea400080010ff */
[----:B--2---:R-:W-:Y:S05]  /*c640*/  @!P0 BRA `(.L_x_203) ;  /* 0xfffffffc00f08947 */ /* 0x004fea000383ffff */
[----:B------:R-:W-:Y:S05]  /*c650*/  BRA `(.L_x_70) ;  /* 0xffffff7400207947 */ /* 0x000fea000383ffff */
.L_x_75:
[----:B-1----:R-:W-:-:S07]  /*c660*/  MOV R0, UR4 ;  /* 0x0000000400007c02 */ /* 0x002fce0008000f00 */
.L_x_204:
[----:B-1----:R1:W2:Y:S02]  /*c670*/  SYNCS.PHASECHK.TRANS64.TRYWAIT P0, [R0+URZ], R2 ;  /* 0x00000002000075a7 */ /* 0x0022a400080011ff */
[----:B--2---:R-:W-:Y:S05]  /*c680*/  @!P0 NANOSLEEP.SYNCS 0x989680 ;  /* 0x009896800000895d */ /* 0x004fea0003900000 */
[----:B------:R-:W2:Y:S02]  /*c690*/  @!P0 SYNCS.PHASECHK.TRANS64 P0, [R0+URZ], R2 ;  /* 0x00000002000085a7 */ /* 0x000ea400080010ff */
[----:B--2---:R-:W-:Y:S05]  /*c6a0*/  @!P0 BRA `(.L_x_204) ;  /* 0xfffffffc00f08947 */ /* 0x004fea000383ffff */
[----:B------:R-:W-:Y:S05]  /*c6b0*/  BRA `(.L_x_205) ;  /* 0xffffff7800147947 */ /* 0x000fea000383ffff */
.L_x_76:
[----:B------:R-:W-:-:S07]  /*c6c0*/  MOV R0, UR5 ;  /* 0x0000000500007c02 */ /* 0x000fce0008000f00 */
.L_x_206:
[----:B-1----:R1:W2:Y:S02]  /*c6d0*/  SYNCS.PHASECHK.TRANS64.TRYWAIT P0, [R0+URZ], R3 ;  /* 0x00000003000075a7 */ /* 0x0022a400080011ff */
[----:B--2---:R-:W-:Y:S05]  /*c6e0*/  @!P0 NANOSLEEP.SYNCS 0x989680 ;  /* 0x009896800000895d */ /* 0x004fea0003900000 */
[----:B------:R-:W2:Y:S02]  /*c6f0*/  @!P0 SYNCS.PHASECHK.TRANS64 P0, [R0+URZ], R3 ;  /* 0x00000003000085a7 */ /* 0x000ea400080010ff */
[----:B--2---:R-:W-:Y:S05]  /*c700*/  @!P0 BRA `(.L_x_206) ;  /* 0xfffffffc00f08947 */ /* 0x004fea000383ffff */
[----:B------:R-:W-:Y:S05]  /*c710*/  BRA `(.L_x_207) ;  /* 0xffffff7800207947 */ /* 0x000fea000383ffff */
.L_x_77:
[----:B------:R-:W-:-:S07]  /*c720*/  MOV R0, UR5 ;  /* 0x0000000500007c02 */ /* 0x000fce0008000f00 */
.L_x_208:
[----:B-1----:R1:W2:Y:S02]  /*c730*/  SYNCS.PHASECHK.TRANS64.TRYWAIT P0, [R0+URZ], R3 ;  /* 0x00000003000075a7 */ /* 0x0022a400080011ff */
[----:B--2---:R-:W-:Y:S05]  /*c740*/  @!P0 NANOSLEEP.SYNCS 0x989680 ;  /* 0x009896800000895d */ /* 0x004fea0003900000 */
[----:B------:R-:W2:Y:S02]  /*c750*/  @!P0 SYNCS.PHASECHK.TRANS64 P0, [R0+URZ], R3 ;  /* 0x00000003000085a7 */ /* 0x000ea400080010ff */
[----:B--2---:R-:W-:Y:S05]  /*c760*/  @!P0 BRA `(.L_x_208) ;  /* 0xfffffffc00f08947 */ /* 0x004fea000383ffff */
[----:B------:R-:W-:Y:S05]  /*c770*/  BRA `(.L_x_209) ;  /* 0xffffff78002c7947 */ /* 0x000fea000383ffff */
.L_x_80:
[----:B------:R-:W-:-:S07]  /*c780*/  MOV R0, UR26 ;  /* 0x0000001a00007c02 */ /* 0x000fce0008000f00 */
.L_x_210:
[----:B-1----:R1:W2:Y:S02]  /*c790*/  SYNCS.PHASECHK.TRANS64.TRYWAIT P1, [R0+URZ+0x100], R2 ;  /* 0x00010002000075a7 */ /* 0x0022a400080211ff */
[----:B--2---:R-:W-:Y:S05]  /*c7a0*/  @!P1 NANOSLEEP.SYNCS 0x989680 ;  /* 0x009896800000995d */ /* 0x004fea0003900000 */
[----:B------:R-:W2:Y:S02]  /*c7b0*/  @!P1 SYNCS.PHASECHK.TRANS64 P1, [R0+URZ+0x100], R2 ;  /* 0x00010002000095a7 */ /* 0x000ea400080210ff */
[----:B--2---:R-:W-:Y:S05]  /*c7c0*/  @!P1 BRA `(.L_x_210) ;  /* 0xfffffffc00f09947 */ /* 0x004fea000383ffff */
[----:B------:R-:W-:Y:S05]  /*c7d0*/  BRA `(.L_x_211) ;  /* 0xffffff7800787947 */ /* 0x000fea000383ffff */
.L_x_85:
[----:B--2---:R2:W3:Y:S02]  /*c7e0*/  SYNCS.PHASECHK.TRANS64.TRYWAIT P0, [R12+URZ+0x80], R0 ;  /* 0x000080000c0075a7 */ /* 0x0044e400080011ff */
[----:B---3--:R-:W-:Y:S05]  /*c7f0*/  @!P0 NANOSLEEP.SYNCS 0x989680 ;  /* 0x009896800000895d */ /* 0x008fea0003900000 */
[----:B------:R-:W3:Y:S02]  /*c800*/  @!P0 SYNCS.PHASECHK.TRANS64 P0, [R12+URZ+0x80], R0 ;  /* 0x000080000c0085a7 */ /* 0x000ee400080010ff */
[----:B---3--:R-:W-:Y:S05]  /*c810*/  @!P0 BRA `(.L_x_85) ;  /* 0xfffffffc00f08947 */ /* 0x008fea000383ffff */
[----:B------:R-:W-:Y:S05]  /*c820*/  BRA `(.L_x_212) ;  /* 0xffffff7c00ac7947 */ /* 0x000fea000383ffff */
.L_x_88:
[----:B--2---:R-:W-:Y:S07]  /*c830*/  MOV R0, UR21 ;  /* 0x0000001500007c02 */ /* 0x004fee0008000f00 */
.L_x_213:
[----:B--2---:R2:W3:Y:S02]  /*c840*/  SYNCS.PHASECHK.TRANS64.TRYWAIT P2, [R0+URZ+0x78], R6 ;  /* 0x00007806000075a7 */ /* 0x0044e400080411ff */
[----:B---3--:R-:W-:Y:S05]  /*c850*/  @!P2 NANOSLEEP.SYNCS 0x989680 ;  /* 0x009896800000a95d */ /* 0x008fea0003900000 */
[----:B------:R-:W3:Y:S02]  /*c860*/  @!P2 SYNCS.PHASECHK.TRANS64 P2, [R0+URZ+0x78], R6 ;  /* 0x000078060000a5a7 */ /* 0x000ee400080410ff */
[----:B---3--:R-:W-:Y:S05]  /*c870*/  @!P2 BRA `(.L_x_213) ;  /* 0xfffffffc00f0a947 */ /* 0x008fea000383ffff */
[----:B------:R-:W-:Y:S05]  /*c880*/  BRA `(.L_x_87) ;  /* 0xffffff8400187947 */ /* 0x000fea000383ffff */
.L_x_91:
[----:B------:R-:W-:Y:S07]  /*c890*/  MOV R0, UR21 ;  /* 0x0000001500007c02 */ /* 0x000fee0008000f00 */
.L_x_214:
[----:B--2---:R2:W3:Y:S02]  /*c8a0*/  SYNCS.PHASECHK.TRANS64.TRYWAIT P0, [R0+URZ+0x50], R10 ;  /* 0x0000500a000075a7 */ /* 0x0044e400080011ff */
[----:B---3--:R-:W-:Y:S05]  /*c8b0*/  @!P0 NANOSLEEP.SYNCS 0x989680 ;  /* 0x009896800000895d */ /* 0x008fea0003900000 */
[----:B------:R-:W3:Y:S02]  /*c8c0*/  @!P0 SYNCS.PHASECHK.TRANS64 P0, [R0+URZ+0x50], R10 ;  /* 0x0000500a000085a7 */ /* 0x000ee400080010ff */
[----:B---3--:R-:W-:Y:S05]  /*c8d0*/  @!P0 BRA `(.L_x_214) ;  /* 0xfffffffc00f08947 */ /* 0x008fea000383ffff */
[----:B------:R-:W-:Y:S05]  /*c8e0*/  BRA `(.L_x_215) ;  /* 0xffffff8400747947 */ /* 0x000fea000383ffff */
.L_x_92:
[----:B------:R-:W-:Y:S07]  /*c8f0*/  MOV R0, UR21 ;  /* 0x0000001500007c02 */ /* 0x000fee0008000f00 */
.L_x_216:
[----:B--2---:R2:W3:Y:S02]  /*c900*/  SYNCS.PHASECHK.TRANS64.TRYWAIT P0, [R0+URZ+0x58], R10 ;  /* 0x0000580a000075a7 */ /* 0x0044e400080011ff */
[----:B---3--:R-:W-:Y:S05]  /*c910*/  @!P0 NANOSLEEP.SYNCS 0x989680 ;  /* 0x009896800000895d */ /* 0x008fea0003900000 */
[----:B------:R-:W3:Y:S02]  /*c920*/  @!P0 SYNCS.PHASECHK.TRANS64 P0, [R0+URZ+0x58], R10 ;  /* 0x0000580a000085a7 */ /* 0x000ee400080010ff */
[----:B---3--:R-:W-:Y:S05]  /*c930*/  @!P0 BRA `(.L_x_216) ;  /* 0xfffffffc00f08947 */ /* 0x008fea000383ffff */
[----:B------:R-:W-:Y:S05]  /*c940*/  BRA `(.L_x_217) ;  /* 0xffffff8400c87947 */ /* 0x000fea000383ffff */
.L_x_93:
[----:B------:R-:W-:Y:S07]  /*c950*/  MOV R0, UR21 ;  /* 0x0000001500007c02 */ /* 0x000fee0008000f00 */
.L_x_218:
[----:B--2---:R2:W3:Y:S02]  /*c960*/  SYNCS.PHASECHK.TRANS64.TRYWAIT P0, [R0+URZ+0x60], R10 ;  /* 0x0000600a000075a7 */ /* 0x0044e400080011ff */
[----:B---3--:R-:W-:Y:S05]  /*c970*/  @!P0 NANOSLEEP.SYNCS 0x989680 ;  /* 0x009896800000895d */ /* 0x008fea0003900000 */
[----:B------:R-:W3:Y:S02]  /*c980*/  @!P0 SYNCS.PHASECHK.TRANS64 P0, [R0+URZ+0x60], R10 ;  /* 0x0000600a000085a7 */ /* 0x000ee400080010ff */
[----:B---3--:R-:W-:Y:S05]  /*c990*/  @!P0 BRA `(.L_x_218) ;  /* 0xfffffffc00f08947 */ /* 0x008fea000383ffff */
[----:B------:R-:W-:Y:S05]  /*c9a0*/  BRA `(.L_x_219) ;  /* 0xffffff8800247947 */ /* 0x000fea000383ffff */
.L_x_94:
[----:B------:R-:W-:Y:S07]  /*c9b0*/  MOV R0, UR21 ;  /* 0x0000001500007c02 */ /* 0x000fee0008000f00 */
.L_x_220:
[----:B--2---:R2:W3:Y:S02]  /*c9c0*/  SYNCS.PHASECHK.TRANS64.TRYWAIT P0, [R0+URZ+0x68], R10 ;  /* 0x0000680a000075a7 */ /* 0x0044e400080011ff */
[----:B---3--:R-:W-:Y:S05]  /*c9d0*/  @!P0 NANOSLEEP.SYNCS 0x989680 ;  /* 0x009896800000895d */ /* 0x008fea0003900000 */
[----:B------:R-:W3:Y:S02]  /*c9e0*/  @!P0 SYNCS.PHASECHK.TRANS64 P0, [R0+URZ+0x68], R10 ;  /* 0x0000680a000085a7 */ /* 0x000ee400080010ff */
[----:B---3--:R-:W-:Y:S05]  /*c9f0*/  @!P0 BRA `(.L_x_220) ;  /* 0xfffffffc00f08947 */ /* 0x008fea000383ffff */
[----:B------:R-:W-:Y:S05]  /*ca00*/  BRA `(.L_x_221) ;  /* 0xffffff88007c7947 */ /* 0x000fea000383ffff */
.L_x_95:
[----:B------:R-:W-:Y:S07]  /*ca10*/  MOV R0, UR21 ;  /* 0x0000001500007c02 */ /* 0x000fee0008000f00 */
.L_x_222:
[----:B--2---:R2:W3:Y:S02]  /*ca20*/  SYNCS.PHASECHK.TRANS64.TRYWAIT P0, [R0+URZ+0x50], R9 ;  /* 0x00005009000075a7 */ /* 0x0044e400080011ff */
[----:B---3--:R-:W-:Y:S05]  /*ca30*/  @!P0 NANOSLEEP.SYNCS 0x989680 ;  /* 0x009896800000895d */ /* 0x008fea0003900000 */
[----:B------:R-:W3:Y:S02]  /*ca40*/  @!P0 SYNCS.PHASECHK.TRANS64 P0, [R0+URZ+0x50], R9 ;  /* 0x00005009000085a7 */ /* 0x000ee400080010ff */
[----:B---3--:R-:W-:Y:S05]  /*ca50*/  @!P0 BRA `(.L_x_222) ;  /* 0xfffffffc00f08947 */ /* 0x008fea000383ffff */
[----:B------:R-:W-:Y:S05]  /*ca60*/  BRA `(.L_x_223) ;  /* 0xffffff8800dc7947 */ /* 0x000fea000383ffff */
.L_x_96:
[----:B------:R-:W-:Y:S07]  /*ca70*/  MOV R0, UR21 ;  /* 0x0000001500007c02 */ /* 0x000fee0008000f00 */
.L_x_224:
[----:B--2---:R2:W3:Y:S02]  /*ca80*/  SYNCS.PHASECHK.TRANS64.TRYWAIT P0, [R0+URZ+0x58], R9 ;  /* 0x00005809000075a7 */ /* 0x0044e400080011ff */
[----:B---3--:R-:W-:Y:S05]  /*ca90*/  @!P0 NANOSLEEP.SYNCS 0x989680 ;  /* 0x009896800000895d */ /* 0x008fea0003900000 */
[----:B------:R-:W3:Y:S02]  /*caa0*/  @!P0 SYNCS.PHASECHK.TRANS64 P0, [R0+URZ+0x58], R9 ;  /* 0x00005809000085a7 */ /* 0x000ee400080010ff */
[----:B---3--:R-:W-:Y:S05]  /*cab0*/  @!P0 BRA `(.L_x_224) ;  /* 0xfffffffc00f08947 */ /* 0x008fea000383ffff */
[----:B------:R-:W-:Y:S05]  /*cac0*/  BRA `(.L_x_225) ;  /* 0xffffff8c003c7947 */ /* 0x000fea000383ffff */
.L_x_97:
[----:B------:R-:W-:Y:S07]  /*cad0*/  MOV R0, UR21 ;  /* 0x0000001500007c02 */ /* 0x000fee0008000f00 */
.L_x_226:
[----:B--2---:R2:W3:Y:S02]  /*cae0*/  SYNCS.PHASECHK.TRANS64.TRYWAIT P0, [R0+URZ+0x60], R9 ;  /* 0x00006009000075a7 */ /* 0x0044e400080011ff */
[----:B---3--:R-:W-:Y:S05]  /*caf0*/  @!P0 NANOSLEEP.SYNCS 0x989680 ;  /* 0x009896800000895d */ /* 0x008fea0003900000 */
[----:B------:R-:W3:Y:S02]  /*cb00*/  @!P0 SYNCS.PHASECHK.TRANS64 P0, [R0+URZ+0x60], R9 ;  /* 0x00006009000085a7 */ /* 0x000ee400080010ff */
[----:B---3--:R-:W-:Y:S05]  /*cb10*/  @!P0 BRA `(.L_x_226) ;  /* 0xfffffffc00f08947 */ /* 0x008fea000383ffff */
[----:B------:R-:W-:Y:S05]  /*cb20*/  BRA `(.L_x_227) ;  /* 0xffffff8c009c7947 */ /* 0x000fea000383ffff */
.L_x_98:
[----:B------:R-:W-:Y:S07]  /*cb30*/  MOV R0, UR21 ;  /* 0x0000001500007c02 */ /* 0x000fee0008000f00 */
.L_x_228:
[----:B--2---:R2:W3:Y:S02]  /*cb40*/  SYNCS.PHASECHK.TRANS64.TRYWAIT P0, [R0+URZ+0x68], R9 ;  /* 0x00006809000075a7 */ /* 0x0044e400080011ff */
[----:B---3--:R-:W-:Y:S05]  /*cb50*/  @!P0 NANOSLEEP.SYNCS 0x989680 ;  /* 0x009896800000895d */ /* 0x008fea0003900000 */
[----:B------:R-:W3:Y:S02]  /*cb60*/  @!P0 SYNCS.PHASECHK.TRANS64 P0, [R0+URZ+0x68], R9 ;  /* 0x00006809000085a7 */ /* 0x000ee400080010ff */
[----:B---3--:R-:W-:Y:S05]  /*cb70*/  @!P0 BRA `(.L_x_228) ;  /* 0xfffffffc00f08947 */ /* 0x008fea000383ffff */
[----:B------:R-:W-:Y:S05]  /*cb80*/  BRA `(.L_x_229) ;  /* 0xffffff8c00f87947 */ /* 0x000fea000383ffff */
.L_x_100:
[----:B------:R-:W-:-:S07]  /*cb90*/  MOV R0, UR21 ;  /* 0x0000001500007c02 */ /* 0x000fce0008000f00 */
.L_x_230:
[----:B--2---:R2:W4:Y:S02]  /*cba0*/  SYNCS.PHASECHK.TRANS64.TRYWAIT P0, [R0+URZ+0x50], R10 ;  /* 0x0000500a000075a7 */ /* 0x00452400080011ff */
[----:B----4-:R-:W-:Y:S05]  /*cbb0*/  @!P0 NANOSLEEP.SYNCS 0x989680 ;  /* 0x009896800000895d */ /* 0x010fea0003900000 */
[----:B------:R-:W4:Y:S02]  /*cbc0*/  @!P0 SYNCS.PHASECHK.TRANS64 P0, [R0+URZ+0x50], R10 ;  /* 0x0000500a000085a7 */ /* 0x000f2400080010ff */
[----:B----4-:R-:W-:Y:S05]  /*cbd0*/  @!P0 BRA `(.L_x_230) ;  /* 0xfffffffc00f08947 */ /* 0x010fea000383ffff */
[----:B------:R-:W-:Y:S05]  /*cbe0*/  BRA `(.L_x_231) ;  /* 0xffffff9000807947 */ /* 0x000fea000383ffff */
.L_x_101:
[----:B--2---:R-:W-:-:S07]  /*cbf0*/  MOV R0, UR21 ;  /* 0x0000001500007c02 */ /* 0x004fce0008000f00 */
.L_x_232:
[----:B--2---:R2:W4:Y:S02]  /*cc00*/  SYNCS.PHASECHK.TRANS64.TRYWAIT P0, [R0+URZ+0x58], R10 ;  /* 0x0000580a000075a7 */ /* 0x00452400080011ff */
[----:B----4-:R-:W-:Y:S05]  /*cc10*/  @!P0 NANOSLEEP.SYNCS 0x989680 ;  /* 0x009896800000895d */ /* 0x010fea0003900000 */
[----:B------:R-:W4:Y:S02]  /*cc20*/  @!P0 SYNCS.PHASECHK.TRANS64 P0, [R0+URZ+0x58], R10 ;  /* 0x0000580a000085a7 */ /* 0x000f2400080010ff */
[----:B----4-:R-:W-:Y:S05]  /*cc30*/  @!P0 BRA `(.L_x_232) ;  /* 0xfffffffc00f08947 */ /* 0x010fea000383ffff */
[----:B------:R-:W-:Y:S05]  /*cc40*/  BRA `(.L_x_233) ;  /* 0xffffff9000707947 */ /* 0x000fea000383ffff */
.L_x_102:
[----:B------:R-:W-:-:S07]  /*cc50*/  MOV R2, UR21 ;  /* 0x0000001500027c02 */ /* 0x000fce0008000f00 */
.L_x_234:
[----:B--2---:R2:W4:Y:S02]  /*cc60*/  SYNCS.PHASECHK.TRANS64.TRYWAIT P0, [R2+URZ+0x60], R10 ;  /* 0x0000600a020075a7 */ /* 0x00452400080011ff */
[----:B----4-:R-:W-:Y:S05]  /*cc70*/  @!P0 NANOSLEEP.SYNCS 0x989680 ;  /* 0x009896800000895d */ /* 0x010fea0003900000 */
[----:B------:R-:W4:Y:S02]  /*cc80*/  @!P0 SYNCS.PHASECHK.TRANS64 P0, [R2+URZ+0x60], R10 ;  /* 0x0000600a020085a7 */ /* 0x000f2400080010ff */
[----:B----4-:R-:W-:Y:S05]  /*cc90*/  @!P0 BRA `(.L_x_234) ;  /* 0xfffffffc00f08947 */ /* 0x010fea000383ffff */
[----:B------:R-:W-:Y:S05]  /*cca0*/  BRA `(.L_x_235) ;  /* 0xffffff9000647947 */ /* 0x000fea000383ffff */
.L_x_104:
[----:B-1----:R1:W2:Y:S02]  /*ccb0*/  SYNCS.PHASECHK.TRANS64.TRYWAIT P0, [R3+URZ+0x80], R0 ;  /* 0x00008000030075a7 */ /* 0x0022a400080011ff */
[----:B--2---:R-:W-:Y:S05]  /*ccc0*/  @!P0 NANOSLEEP.SYNCS 0x989680 ;  /* 0x009896800000895d */ /* 0x004fea0003900000 */
[----:B------:R-:W2:Y:S02]  /*ccd0*/  @!P0 SYNCS.PHASECHK.TRANS64 P0, [R3+URZ+0x80], R0 ;  /* 0x00008000030085a7 */ /* 0x000ea400080010ff */
[----:B--2---:R-:W-:Y:S05]  /*cce0*/  @!P0 BRA `(.L_x_104) ;  /* 0xfffffffc00f08947 */ /* 0x004fea000383ffff */
[----:B------:R-:W-:Y:S05]  /*ccf0*/  BRA `(.L_x_236) ;  /* 0xffffff9400407947 */ /* 0x000fea000383ffff */
.L_x_115:
[----:B-1----:R-:W-:Y:S04]  /*cd00*/  MOV R2, UR43 ;  /* 0x0000002b00027c02 */ /* 0x002fe80008000f00 */
[----:B------:R1:W2:Y:S03]  /*cd10*/  SYNCS.PHASECHK.TRANS64.TRYWAIT P1, [R2+URZ+0x30], R3 ;  /* 0x00003003020075a7 */ /* 0x0002a600080211ff */
[----:B--2---:R-:W-:Y:S05]  /*cd20*/  @!P1 NANOSLEEP.SYNCS 0x989680 ;  /* 0x009896800000995d */ /* 0x004fea0003900000 */
[----:B------:R-:W2:Y:S02]  /*cd30*/  @!P1 SYNCS.PHASECHK.TRANS64 P1, [R2+URZ+0x30], R3 ;  /* 0x00003003020095a7 */ /* 0x000ea400080210ff */
[----:B--2---:R-:W-:Y:S05]  /*cd40*/  @!P1 BRA `(.L_x_115) ;  /* 0xfffffffc00ec9947 */ /* 0x004fea000383ffff */
[----:B------:R-:W-:Y:S05]  /*cd50*/  BRA `(.L_x_114) ;  /* 0xffffffa000ac7947 */ /* 0x000fea000383ffff */
.L_x_117:
[----:B-1----:R1:W4:Y:S02]  /*cd60*/  SYNCS.PHASECHK.TRANS64.TRYWAIT P0, [R72+URZ+0xa0], R0 ;  /* 0x0000a000480075a7 */ /* 0x00232400080011ff */
[----:B----4-:R-:W-:Y:S05]  /*cd70*/  @!P0 NANOSLEEP.SYNCS 0x989680 ;  /* 0x009896800000895d */ /* 0x010fea0003900000 */
[----:B------:R-:W4:Y:S02]  /*cd80*/  @!P0 SYNCS.PHASECHK.TRANS64 P0, [R72+URZ+0xa0], R0 ;  /* 0x0000a000480085a7 */ /* 0x000f2400080010ff */
[----:B----4-:R-:W-:Y:S05]  /*cd90*/  @!P0 BRA `(.L_x_117) ;  /* 0xfffffffc00f08947 */ /* 0x010fea000383ffff */
[----:B------:R-:W-:Y:S05]  /*cda0*/  BRA `(.L_x_116) ;  /* 0xffffffa000d47947 */ /* 0x000fea000383ffff */
.L_x_126:
[----:B-1----:R1:W3:Y:S02]  /*cdb0*/  SYNCS.PHASECHK.TRANS64.TRYWAIT P0, [R2+URZ+0x30], R0 ;  /* 0x00003000020075a7 */ /* 0x0022e400080011ff */
[----:B---3--:R-:W-:Y:S05]  /*cdc0*/  @!P0 NANOSLEEP.SYNCS 0x989680 ;  /* 0x009896800000895d */ /* 0x008fea0003900000 */
[----:B------:R-:W3:Y:S02]  /*cdd0*/  @!P0 SYNCS.PHASECHK.TRANS64 P0, [R2+URZ+0x30], R0 ;  /* 0x00003000020085a7 */ /* 0x000ee400080010ff */
[----:B---3--:R-:W-:Y:S05]  /*cde0*/  @!P0 BRA `(.L_x_126) ;  /* 0xfffffffc00f08947 */ /* 0x008fea000383ffff */
[----:B------:R-:W-:Y:S05]  /*cdf0*/  BRA `(.L_x_125) ;  /* 0xffffffac00007947 */ /* 0x000fea000383ffff */
.L_x_134:
[----:B-1----:R1:W3:Y:S02]  /*ce00*/  SYNCS.PHASECHK.TRANS64.TRYWAIT P0, [R6+URZ+0x30], R5 ;  /* 0x00003005060075a7 */ /* 0x0022e400080011ff */
[----:B---3--:R-:W-:Y:S05]  /*ce10*/  @!P0 NANOSLEEP.SYNCS 0x989680 ;  /* 0x009896800000895d */ /* 0x008fea0003900000 */
[----:B------:R-:W3:Y:S02]  /*ce20*/  @!P0 SYNCS.PHASECHK.TRANS64 P0, [R6+URZ+0x30], R5 ;  /* 0x00003005060085a7 */ /* 0x000ee400080010ff */
[----:B---3--:R-:W-:Y:S05]  /*ce30*/  @!P0 BRA `(.L_x_134) ;  /* 0xfffffffc00f08947 */ /* 0x008fea000383ffff */
[----:B------:R-:W-:Y:S05]  /*ce40*/  BRA `(.L_x_133) ;  /* 0xffffffb400547947 */ /* 0x000fea000383ffff */
.L_x_142:
[----:B-1----:R1:W3:Y:S02]  /*ce50*/  SYNCS.PHASECHK.TRANS64.TRYWAIT P0, [R0+URZ+0x30], R6 ;  /* 0x00003006000075a7 */ /* 0x0022e400080011ff */
[----:B---3--:R-:W-:Y:S05]  /*ce60*/  @!P0 NANOSLEEP.SYNCS 0x989680 ;  /* 0x009896800000895d */ /* 0x008fea0003900000 */
[----:B------:R-:W3:Y:S02]  /*ce70*/  @!P0 SYNCS.PHASECHK.TRANS64 P0, [R0+URZ+0x30], R6 ;  /* 0x00003006000085a7 */ /* 0x000ee400080010ff */
[----:B---3--:R-:W-:Y:S05]  /*ce80*/  @!P0 BRA `(.L_x_142) ;  /* 0xfffffffc00f08947 */ /* 0x008fea000383ffff */
[----:B------:R-:W-:Y:S05]  /*ce90*/  BRA `(.L_x_141) ;  /* 0xffffffbc00a87947 */ /* 0x000fea000383ffff */
.L_x_150:
[----:B-1----:R1:W4:Y:S02]  /*cea0*/  SYNCS.PHASECHK.TRANS64.TRYWAIT P0, [R6+URZ+0x30], R5 ;  /* 0x00003005060075a7 */ /* 0x00232400080011ff */
[----:B----4-:R-:W-:Y:S05]  /*ceb0*/  @!P0 NANOSLEEP.SYNCS 0x989680 ;  /* 0x009896800000895d */ /* 0x010fea0003900000 */
[----:B------:R-:W4:Y:S02]  /*cec0*/  @!P0 SYNCS.PHASECHK.TRANS64 P0, [R6+URZ+0x30], R5 ;  /* 0x00003005060085a7 */ /* 0x000f2400080010ff */
[----:B----4-:R-:W-:Y:S05]  /*ced0*/  @!P0 BRA `(.L_x_150) ;  /* 0xfffffffc00f08947 */ /* 0x010fea000383ffff */
[----:B------:R-:W-:Y:S05]  /*cee0*/  BRA `(.L_x_149) ;  /* 0xffffffc800087947 */ /* 0x000fea000383ffff */
.L_x_158:
[----:B-1----:R1:W4:Y:S02]  /*cef0*/  SYNCS.PHASECHK.TRANS64.TRYWAIT P0, [R6+URZ+0x30], R5 ;  /* 0x00003005060075a7 */ /* 0x00232400080011ff */
[----:B----4-:R-:W-:Y:S05]  /*cf00*/  @!P0 NANOSLEEP.SYNCS 0x989680 ;  /* 0x009896800000895d */ /* 0x010fea0003900000 */
[----:B------:R-:W4:Y:S02]  /*cf10*/  @!P0 SYNCS.PHASECHK.TRANS64 P0, [R6+URZ+0x30], R5 ;  /* 0x00003005060085a7 */ /* 0x000f2400080010ff */
[----:B----4-:R-:W-:Y:S05]  /*cf20*/  @!P0 BRA `(.L_x_158) ;  /* 0xfffffffc00f08947 */ /* 0x010fea000383ffff */
[----:B------:R-:W-:Y:S05]  /*cf30*/  BRA `(.L_x_157) ;  /* 0xffffffd000747947 */ /* 0x000fea000383ffff */
.L_x_166:
[----:B-1----:R1:W4:Y:S02]  /*cf40*/  SYNCS.PHASECHK.TRANS64.TRYWAIT P0, [R6+URZ+0x30], R5 ;  /* 0x00003005060075a7 */ /* 0x00232400080011ff */
[----:B----4-:R-:W-:Y:S05]  /*cf50*/  @!P0 NANOSLEEP.SYNCS 0x989680 ;  /* 0x009896800000895d */ /* 0x010fea0003900000 */
[----:B------:R-:W4:Y:S02]  /*cf60*/  @!P0 SYNCS.PHASECHK.TRANS64 P0, [R6+URZ+0x30], R5 ;  /* 0x00003005060085a7 */ /* 0x000f2400080010ff */
[----:B----4-:R-:W-:Y:S05]  /*cf70*/  @!P0 BRA `(.L_x_166) ;  /* 0xfffffffc00f08947 */ /* 0x010fea000383ffff */
[----:B------:R-:W-:Y:S05]  /*cf80*/  BRA `(.L_x_165) ;  /* 0xffffffd800d87947 */ /* 0x000fea000383ffff */
.L_x_174:
[----:B-1----:R1:W3:Y:S02]  /*cf90*/  SYNCS.PHASECHK.TRANS64.TRYWAIT P0, [R0+URZ+0x30], R77 ;  /* 0x0000304d000075a7 */ /* 0x0022e400080011ff */
[----:B---3--:R-:W-:Y:S05]  /*cfa0*/  @!P0 NANOSLEEP.SYNCS 0x989680 ;  /* 0x009896800000895d */ /* 0x008fea0003900000 */
[----:B------:R-:W3:Y:S02]  /*cfb0*/  @!P0 SYNCS.PHASECHK.TRANS64 P0, [R0+URZ+0x30], R77 ;  /* 0x0000304d000085a7 */ /* 0x000ee400080010ff */
[----:B---3--:R-:W-:Y:S05]  /*cfc0*/  @!P0 BRA `(.L_x_174) ;  /* 0xfffffffc00f08947 */ /* 0x008fea000383ffff */
[----:B------:R-:W-:Y:S05]  /*cfd0*/  BRA `(.L_x_173) ;  /* 0xffffffe4003c7947 */ /* 0x000fea000383ffff */
        .weak           $__internal_0_$__cuda_sm10x_tcgen05_guardrail_trap_col_being_dealloced_not_returned_by_alloc
        .type           $__internal_0_$__cuda_sm10x_tcgen05_guardrail_trap_col_being_dealloced_not_returned_by_alloc,@function
        .size           $__internal_0_$__cuda_sm10x_tcgen05_guardrail_trap_col_being_dealloced_not_returned_by_alloc,($__internal_1_$__cuda_sm10x_tcgen05_guardrail_trap_phase_invalid_during_alloc - $__internal_0_$__cuda_sm10x_tcgen05_guardrail_trap_col_being_dealloced_not_returned_by_alloc)
$__internal_0_$__cuda_sm10x_tcgen05_guardrail_trap_col_being_dealloced_not_returned_by_alloc:
[----:B------:R-:W-:Y:S05]  /*cfe0*/  BPT.TRAP 0x1 ;  /* 0x000000040000795c */ /* 0x000fea0000300000 */
[----:B------:R-:W-:-:S04]  /*cff0*/  HFMA2 R3, -RZ, RZ, 0, 0 ;  /* 0x00000000ff037431 */ /* 0x000fc800000001ff */
[----:B------:R-:W-:Y:S05]  /*d000*/  RET.REL.NODEC R2 `(_ZN7cutlass13device_kernelINS_4gemm6kernel13GemmUniversalIN4cute5tupleIJiiiiEEENS1_10collective13CollectiveMmaINS1_35MainloopSm100TmaUmmaWarpSpecializedILi3ELi2ELi4ENS5_IJNS4_1CILi2EEESB_NSA_ILi1EEEEEEEENS5_IJNSA_ILi128EEENSA_ILi256EEENSA_ILi32EEEEEENS_10tfloat32_tENS5_IJlSC_lEEESJ_SK_NS4_8TiledMMAINS4_8MMA_AtomIJNS4_23SM100_MMA_TF32_2x1SM_SSISJ_SJ_fLi128ELi256ELNS4_4UMMA5MajorE0ELSP_0ELNSO_7ScaleInE0ELSQ_0EEEEEENS4_6LayoutINS5_IJSC_SC_SC_EEENS5_IJNSA_ILi0EEESV_SV_EEEEENS5_IJNS4_10UnderscoreESY_SY_EEEEENS4_28SM100_TMA_2SM_LOAD_MULTICASTENS4_14ComposedLayoutINS4_7SwizzleILi3ELi4ELi3EEENS4_18smem_ptr_flag_bitsILi32EEENST_INS5_IJNSA_ILi8EEESH_EEENS5_IJSH_SC_EEEEEEEvNS4_8identityENS4_18SM100_TMA_2SM_LOADES1B_vS1C_EENS_8epilogue10collective18CollectiveEpilogueINS1F_23Sm100TmaWarpSpecializedILi4ELi2ELi16ELb1ELb0EEEJNS5_IJNSA_ILi64EEESG_SH_EEENS5_IJNST_IS1K_SC_EENST_INS5_IJNSA_ILi16EEESB_EEENS5_IJSC_SF_EEEEEEEESJ_SK_SJ_SK_NS1F_6fusion15FusionCallbacksIS1J_NS1S_17LinearCombinationISJ_fSJ_fLNS_15FloatRoundStyleE2EEES1L_S1R_JEEENS4_5SM1004TMEM4LOAD26SM100_TMEM_LOAD_32dp32b16xENS4_13SM90_TMA_LOADENS12_INS13_ILi2ELi4ELi3EEES16_NST_INS5_IJS17_S1N_EEENS5_IJS1N_SC_EEEEEEENS4_39AutoVectorizingCopyWithAssumedAlignmentILi128EEENS4_14SM90_TMA_STOREES27_S29_S29_EEEvvEEEEvNT_6ParamsE) ;  /* 0xffffff2c02fc7950 */ /* 0x000fea0003c3ffff */
        .weak           $__internal_1_$__cuda_sm10x_tcgen05_guardrail_trap_phase_invalid_during_alloc
        .type           $__internal_1_$__cuda_sm10x_tcgen05_guardrail_trap_phase_invalid_during_alloc,@function
        .size           $__internal_1_$__cuda_sm10x_tcgen05_guardrail_trap_phase_invalid_during_alloc,($__internal_2_$__cuda_sm10x_tcgen05_guardrail_trap_unallocated_columns_being_dealloced - $__internal_1_$__cuda_sm10x_tcgen05_guardrail_trap_phase_invalid_during_alloc)
$__internal_1_$__cuda_sm10x_tcgen05_guardrail_trap_phase_invalid_during_alloc:
[----:B------:R-:W-:Y:S05]  /*d010*/  BPT.TRAP 0x1 ;  /* 0x000000040000795c */ /* 0x000fea0000300000 */
[----:B------:R-:W-:-:S04]  /*d020*/  MOV R5, 0x0 ;  /* 0x0000000000057802 */ /* 0x000fc80000000f00 */
[----:B------:R-:W-:Y:S05]  /*d030*/  RET.REL.NODEC R4 `(_ZN7cutlass13device_kernelINS_4gemm6kernel13GemmUniversalIN4cute5tupleIJiiiiEEENS1_10collective13CollectiveMmaINS1_35MainloopSm100TmaUmmaWarpSpecializedILi3ELi2ELi4ENS5_IJNS4_1CILi2EEESB_NSA_ILi1EEEEEEEENS5_IJNSA_ILi128EEENSA_ILi256EEENSA_ILi32EEEEEENS_10tfloat32_tENS5_IJlSC_lEEESJ_SK_NS4_8TiledMMAINS4_8MMA_AtomIJNS4_23SM100_MMA_TF32_2x1SM_SSISJ_SJ_fLi128ELi256ELNS4_4UMMA5MajorE0ELSP_0ELNSO_7ScaleInE0ELSQ_0EEEEEENS4_6LayoutINS5_IJSC_SC_SC_EEENS5_IJNSA_ILi0EEESV_SV_EEEEENS5_IJNS4_10UnderscoreESY_SY_EEEEENS4_28SM100_TMA_2SM_LOAD_MULTICASTENS4_14ComposedLayoutINS4_7SwizzleILi3ELi4ELi3EEENS4_18smem_ptr_flag_bitsILi32EEENST_INS5_IJNSA_ILi8EEESH_EEENS5_IJSH_SC_EEEEEEEvNS4_8identityENS4_18SM100_TMA_2SM_LOADES1B_vS1C_EENS_8epilogue10collective18CollectiveEpilogueINS1F_23Sm100TmaWarpSpecializedILi4ELi2ELi16ELb1ELb0EEEJNS5_IJNSA_ILi64EEESG_SH_EEENS5_IJNST_IS1K_SC_EENST_INS5_IJNSA_ILi16EEESB_EEENS5_IJSC_SF_EEEEEEEESJ_SK_SJ_SK_NS1F_6fusion15FusionCallbacksIS1J_NS1S_17LinearCombinationISJ_fSJ_fLNS_15FloatRoundStyleE2EEES1L_S1R_JEEENS4_5SM1004TMEM4LOAD26SM100_TMEM_LOAD_32dp32b16xENS4_13SM90_TMA_LOADENS12_INS13_ILi2ELi4ELi3EEES16_NST_INS5_IJS17_S1N_EEENS5_IJS1N_SC_EEEEEEENS4_39AutoVectorizingCopyWithAssumedAlignmentILi128EEENS4_14SM90_TMA_STOREES27_S29_S29_EEEvvEEEEvNT_6ParamsE) ;  /* 0xffffff2c04f07950 */ /* 0x000fea0003c3ffff */
        .weak           $__internal_2_$__cuda_sm10x_tcgen05_guardrail_trap_unallocated_columns_being_dealloced
        .type           $__internal_2_$__cuda_sm10x_tcgen05_guardrail_trap_unallocated_columns_being_dealloced,@function
        .size           $__internal_2_$__cuda_sm10x_tcgen05_guardrail_trap_unallocated_columns_being_dealloced,(.L_x_238 - $__internal_2_$__cuda_sm10x_tcgen05_guardrail_trap_unallocated_columns_being_dealloced)
$__internal_2_$__cuda_sm10x_tcgen05_guardrail_trap_unallocated_columns_being_dealloced:
[----:B------:R-:W-:Y:S05]  /*d040*/  BPT.TRAP 0x1 ;  /* 0x000000040000795c */ /* 0x000fea0000300000 */
[----:B------:R-:W-:-:S04]  /*d050*/  HFMA2 R3, -RZ, RZ, 0, 0 ;  /* 0x00000000ff037431 */ /* 0x000fc800000001ff */
[----:B------:R-:W-:Y:S05]  /*d060*/  RET.REL.NODEC R2 `(_ZN7cutlass13device_kernelINS_4gemm6kernel13GemmUniversalIN4cute5tupleIJiiiiEEENS1_10collective13CollectiveMmaINS1_35MainloopSm100TmaUmmaWarpSpecializedILi3ELi2ELi4ENS5_IJNS4_1CILi2EEESB_NSA_ILi1EEEEEEEENS5_IJNSA_ILi128EEENSA_ILi256EEENSA_ILi32EEEEEENS_10tfloat32_tENS5_IJlSC_lEEESJ_SK_NS4_8TiledMMAINS4_8MMA_AtomIJNS4_23SM100_MMA_TF32_2x1SM_SSISJ_SJ_fLi128ELi256ELNS4_4UMMA5MajorE0ELSP_0ELNSO_7ScaleInE0ELSQ_0EEEEEENS4_6LayoutINS5_IJSC_SC_SC_EEENS5_IJNSA_ILi0EEESV_SV_EEEEENS5_IJNS4_10UnderscoreESY_SY_EEEEENS4_28SM100_TMA_2SM_LOAD_MULTICASTENS4_14ComposedLayoutINS4_7SwizzleILi3ELi4ELi3EEENS4_18smem_ptr_flag_bitsILi32EEENST_INS5_IJNSA_ILi8EEESH_EEENS5_IJSH_SC_EEEEEEEvNS4_8identityENS4_18SM100_TMA_2SM_LOADES1B_vS1C_EENS_8epilogue10collective18CollectiveEpilogueINS1F_23Sm100TmaWarpSpecializedILi4ELi2ELi16ELb1ELb0EEEJNS5_IJNSA_ILi64EEESG_SH_EEENS5_IJNST_IS1K_SC_EENST_INS5_IJNSA_ILi16EEESB_EEENS5_IJSC_SF_EEEEEEEESJ_SK_SJ_SK_NS1F_6fusion15FusionCallbacksIS1J_NS1S_17LinearCombinationISJ_fSJ_fLNS_15FloatRoundStyleE2EEES1L_S1R_JEEENS4_5SM1004TMEM4LOAD26SM100_TMEM_LOAD_32dp32b16xENS4_13SM90_TMA_LOADENS12_INS13_ILi2ELi4ELi3EEES16_NST_INS5_IJS17_S1N_EEENS5_IJS1N_SC_EEEEEEENS4_39AutoVectorizingCopyWithAssumedAlignmentILi128EEENS4_14SM90_TMA_STOREES27_S29_S29_EEEvvEEEEvNT_6ParamsE) ;  /* 0xffffff2c02e47950 */ /* 0x000fea0003c3ffff */
.L_x_237:
[----:B------:R-:W-:-:S00]  /*d070*/  BRA `(.L_x_237) ;  /* 0xfffffffc00fc7947 */ /* 0x000fc0000383ffff */
[----:B------:R-:W-:-:S00]  /*d080*/  NOP ;  /* 0x0000000000007918 */ /* 0x000fc00000000000 */
[----:B------:R-:W-:-:S00]  /*d090*/  NOP ;  /* 0x0000000000007918 */ /* 0x000fc00000000000 */
[----:B------:R-:W-:-:S00]  /*d0a0*/  NOP ;  /* 0x0000000000007918 */ /* 0x000fc00000000000 */
[----:B------:R-:W-:-:S00]  /*d0b0*/  NOP ;  /* 0x0000000000007918 */ /* 0x000fc00000000000 */
[----:B------:R-:W-:-:S00]  /*d0c0*/  NOP ;  /* 0x0000000000007918 */ /* 0x000fc00000000000 */
[----:B------:R-:W-:-:S00]  /*d0d0*/  NOP ;  /* 0x0000000000007918 */ /* 0x000fc00000000000 */
[----:B------:R-:W-:-:S00]  /*d0e0*/  NOP ;  /* 0x0000000000007918 */ /* 0x000fc00000000000 */
[----:B------:R-:W-:-:S00]  /*d0f0*/  NOP ;  /* 0x0000000000007918 */ /* 0x000fc00000000000 */
.L_x_238:


//--------------------- .nv.global.init           --------------------------
	.section	.nv.global.init,"aw",@progbits
.nv.global.init:
	.type		$str$27,@object
	.size		$str$27,($str$28 - $str$27)
$str$27:
        /*0000*/ 	.byte	0x28, 0x61, 0x64, 0x64, 0x72, 0x65, 0x73, 0x73, 0x20, 0x26, 0x20, 0x6d, 0x61, 0x73, 0x6b, 0x29
        /*0010*/ 	.byte	0x20, 0x3d, 0x3d, 0x20, 0x30, 0x00
	.type		$str$28,@object
	.size		$str$28,($str$26 - $str$28)
$str$28:
        /*0016*/ 	.byte	0x2f, 0x74, 0x6d, 0x70, 0x2f, 0x63, 0x75, 0x74, 0x6c, 0x61, 0x73, 0x73, 0x5f, 0x73, 0x77, 0x65
        /*0026*/ 	.byte	0x65, 0x70, 0x5f, 0x73, 0x72, 0x63, 0x2f, 0x69, 0x6e, 0x63, 0x6c, 0x75, 0x64, 0x65, 0x2f, 0x63
        /*0036*/ 	.byte	0x75, 0x74, 0x65, 0x2f, 0x70, 0x6f, 0x69, 0x6e, 0x74, 0x65, 0x72, 0x5f, 0x66, 0x6c, 0x61, 0x67
        /*0046*/ 	.byte	0x67, 0x65, 0x64, 0x2e, 0x68, 0x70, 0x70, 0x00
	.type		$str$26,@object
	.size		$str$26,($str$25 - $str$26)
$str$26:
        /*004e*/ 	.byte	0x2f, 0x74, 0x6d, 0x70, 0x2f, 0x63, 0x75, 0x74, 0x6c, 0x61, 0x73, 0x73, 0x5f, 0x73, 0x77, 0x65
        /*005e*/ 	.byte	0x65, 0x70, 0x5f, 0x73, 0x72, 0x63, 0x2f, 0x69, 0x6e, 0x63, 0x6c, 0x75, 0x64, 0x65, 0x2f, 0x63
        /*006e*/ 	.byte	0x75, 0x74, 0x65, 0x2f, 0x61, 0x74, 0x6f, 0x6d, 0x2f, 0x63, 0x6f, 0x70, 0x79, 0x5f, 0x74, 0x72
        /*007e*/ 	.byte	0x61, 0x69, 0x74, 0x73, 0x5f, 0x73, 0x6d, 0x31, 0x30, 0x30, 0x2e, 0x68, 0x70, 0x70, 0x00
	.type		$str$25,@object
	.size		$str$25,(__unnamed_1 - $str$25)
$str$25:
        /*008d*/ 	.byte	0x28, 0x28, 0x75, 0x69, 0x6e, 0x74, 0x33, 0x32, 0x5f, 0x74, 0x28, 0x74, 0x68, 0x72, 0x65, 0x61
        /*009d*/ 	.byte	0x64, 0x49, 0x64, 0x78, 0x2e, 0x78, 0x29, 0x20, 0x2f, 0x20, 0x33, 0x32, 0x29, 0x20, 0x25, 0x20
        /*00ad*/ 	.byte	0x34, 0x29, 0x20, 0x3d, 0x3d, 0x20, 0x28, 0x28, 0x28, 0x74, 0x6d, 0x65, 0x6d, 0x5f, 0x61, 0x64
        /*00bd*/ 	.byte	0x64, 0x72, 0x20, 0x3e, 0x3e, 0x20, 0x31, 0x36, 0x29, 0x20, 0x2f, 0x20, 0x33, 0x32, 0x29, 0x20
        /*00cd*/ 	.byte	0x25, 0x20, 0x34, 0x29, 0x00
	.type		__unnamed_1,@object
	.size		__unnamed_1,(__unnamed_2 - __unnamed_1)
__unnamed_1:
        /*00d2*/ 	.byte	0x61, 0x75, 0x74, 0x6f, 0x20, 0x63, 0x75, 0x74, 0x65, 0x3a, 0x3a, 0x61, 0x73, 0x5f, 0x70, 0x6f
        /* <DEDUP_REMOVED lines=24> */
        /*0262*/ 	.byte	0x43, 0x3c, 0x32, 0x30, 0x34, 0x38, 0x3e, 0x3e, 0x3e, 0x3e, 0x5d, 0x00
	.type		__unnamed_2,@object
	.size		__unnamed_2,(.L_2 - __unnamed_2)
__unnamed_2:
        /* <DEDUP_REMOVED lines=42> */
        /*050e*/ 	.byte	0x3e, 0x5d, 0x00
.L_2:


//--------------------- .nv.shared._ZN7cutlass13device_kernelINS_4gemm6kernel13GemmUniversalIN4cute5tupleIJiiiiEEENS1_10collective13CollectiveMmaINS1_35MainloopSm100TmaUmmaWarpSpecializedILi3ELi2ELi4ENS5_IJNS4_1CILi2EEESB_NSA_ILi1EEEEEEEENS5_IJNSA_ILi128EEENSA_ILi256EEENSA_ILi32EEEEEENS_10tfloat32_tENS5_IJlSC_lEEESJ_SK_NS4_8TiledMMAINS4_8MMA_AtomIJNS4_23SM100_MMA_TF32_2x1SM_SSISJ_SJ_fLi128ELi256ELNS4_4UMMA5MajorE0ELSP_0ELNSO_7ScaleInE0ELSQ_0EEEEEENS4_6LayoutINS5_IJSC_SC_SC_EEENS5_IJNSA_ILi0EEESV_SV_EEEEENS5_IJNS4_10UnderscoreESY_SY_EEEEENS4_28SM100_TMA_2SM_LOAD_MULTICASTENS4_14ComposedLayoutINS4_7SwizzleILi3ELi4ELi3EEENS4_18smem_ptr_flag_bitsILi32EEENST_INS5_IJNSA_ILi8EEESH_EEENS5_IJSH_SC_EEEEEEEvNS4_8identityENS4_18SM100_TMA_2SM_LOADES1B_vS1C_EENS_8epilogue10collective18CollectiveEpilogueINS1F_23Sm100TmaWarpSpecializedILi4ELi2ELi16ELb1ELb0EEEJNS5_IJNSA_ILi64EEESG_SH_EEENS5_IJNST_IS1K_SC_EENST_INS5_IJNSA_ILi16EEESB_EEENS5_IJSC_SF_EEEEEEEESJ_SK_SJ_SK_NS1F_6fusion15FusionCallbacksIS1J_NS1S_17LinearCombinationISJ_fSJ_fLNS_15FloatRoundStyleE2EEES1L_S1R_JEEENS4_5SM1004TMEM4LOAD26SM100_TMEM_LOAD_32dp32b16xENS4_13SM90_TMA_LOADENS12_INS13_ILi2ELi4ELi3EEES16_NST_INS5_IJS17_S1N_EEENS5_IJS1N_SC_EEEEEEENS4_39AutoVectorizingCopyWithAssumedAlignmentILi128EEENS4_14SM90_TMA_STOREES27_S29_S29_EEEvvEEEEvNT_6ParamsE --------------------------
	.section	.nv.shared._ZN7cutlass13device_kernelINS_4gemm6kernel13GemmUniversalIN4cute5tupleIJiiiiEEENS1_10collective13CollectiveMmaINS1_35MainloopSm100TmaUmmaWarpSpecializedILi3ELi2ELi4ENS5_IJNS4_1CILi2EEESB_NSA_ILi1EEEEEEEENS5_IJNSA_ILi128EEENSA_ILi256EEENSA_ILi32EEEEEENS_10tfloat32_tENS5_IJlSC_lEEESJ_SK_NS4_8TiledMMAINS4_8MMA_AtomIJNS4_23SM100_MMA_TF32_2x1SM_SSISJ_SJ_fLi128ELi256ELNS4_4UMMA5MajorE0ELSP_0ELNSO_7ScaleInE0ELSQ_0EEEEEENS4_6LayoutINS5_IJSC_SC_SC_EEENS5_IJNSA_ILi0EEESV_SV_EEEEENS5_IJNS4_10UnderscoreESY_SY_EEEEENS4_28SM100_TMA_2SM_LOAD_MULTICASTENS4_14ComposedLayoutINS4_7SwizzleILi3ELi4ELi3EEENS4_18smem_ptr_flag_bitsILi32EEENST_INS5_IJNSA_ILi8EEESH_EEENS5_IJSH_SC_EEEEEEEvNS4_8identityENS4_18SM100_TMA_2SM_LOADES1B_vS1C_EENS_8epilogue10collective18CollectiveEpilogueINS1F_23Sm100TmaWarpSpecializedILi4ELi2ELi16ELb1ELb0EEEJNS5_IJNSA_ILi64EEESG_SH_EEENS5_IJNST_IS1K_SC_EENST_INS5_IJNSA_ILi16EEESB_EEENS5_IJSC_SF_EEEEEEEESJ_SK_SJ_SK_NS1F_6fusion15FusionCallbacksIS1J_NS1S_17LinearCombinationISJ_fSJ_fLNS_15FloatRoundStyleE2EEES1L_S1R_JEEENS4_5SM1004TMEM4LOAD26SM100_TMEM_LOAD_32dp32b16xENS4_13SM90_TMA_LOADENS12_INS13_ILi2ELi4ELi3EEES16_NST_INS5_IJS17_S1N_EEENS5_IJS1N_SC_EEEEEEENS4_39AutoVectorizingCopyWithAssumedAlignmentILi128EEENS4_14SM90_TMA_STOREES27_S29_S29_EEEvvEEEEvNT_6ParamsE,"aw",@nobits
	.sectionflags	@""
	.align	16
	.zero		1024


//--------------------- .nv.shared.reserved.0     --------------------------
	.section	.nv.shared.reserved.0,"aw",@nobits
	.weak		__nv_reservedSMEM_offset_0_alias
	.size		__nv_reservedSMEM_offset_0_alias, 0, 64
	.other		__nv_reservedSMEM_offset_0_alias,@"STO_CUDA_RESERVED_SHARED STV_DEFAULT"
__nv_reservedSMEM_offset_0_alias:
	.zero		0
.nv.shared.reserved.0:
	.zero		64
	.weak		__nv_reservedSMEM_tcgen05_partition
	.type		__nv_reservedSMEM_tcgen05_partition,@object
	.size		__nv_reservedSMEM_tcgen05_partition,(.L_0 - __nv_reservedSMEM_tcgen05_partition)
__nv_reservedSMEM_tcgen05_partition:
	.zero		32
.L_0:


//--------------------- .nv.global                --------------------------
	.section	.nv.global,"aw",@nobits
.nv.global:
	.type		_ZN40_INTERNAL_7753b74c_4_k_cu_605c1b94_103894cute1_E,@object
	.size		_ZN40_INTERNAL_7753b74c_4_k_cu_605c1b94_103894cute1_E,(_ZN40_INTERNAL_7753b74c_4_k_cu_605c1b94_103894cuda3std3__45__cpo6cbeginE - _ZN40_INTERNAL_7753b74c_4_k_cu_605c1b94_103894cute1_E)
_ZN40_INTERNAL_7753b74c_4_k_cu_605c1b94_103894cute1_E:
	.zero		1
	.type		_ZN40_INTERNAL_7753b74c_4_k_cu_605c1b94_103894cuda3std3__45__cpo6cbeginE,@object
	.size		_ZN40_INTERNAL_7753b74c_4_k_cu_605c1b94_103894cuda3std3__45__cpo6cbeginE,(_ZN40_INTERNAL_7753b74c_4_k_cu_605c1b94_103894cuda3std3__48in_placeE - _ZN40_INTERNAL_7753b74c_4_k_cu_605c1b94_103894cuda3std3__45__cpo6cbeginE)
_ZN40_INTERNAL_7753b74c_4_k_cu_605c1b94_103894cuda3std3__45__cpo6cbeginE:
	.zero		1
	.type		_ZN40_INTERNAL_7753b74c_4_k_cu_605c1b94_103894cuda3std3__48in_placeE,@object
	.size		_ZN40_INTERNAL_7753b74c_4_k_cu_605c1b94_103894cuda3std3__48in_placeE,(_ZN40_INTERNAL_7753b74c_4_k_cu_605c1b94_103894cuda3std6ranges3__45__cpo9iter_moveE - _ZN40_INTERNAL_7753b74c_4_k_cu_605c1b94_103894cuda3std3__48in_placeE)
_ZN40_INTERNAL_7753b74c_4_k_cu_605c1b94_103894cuda3std3__48in_placeE:
	.zero		1
	.type		_ZN40_INTERNAL_7753b74c_4_k_cu_605c1b94_103894cuda3std6ranges3__45__cpo9iter_moveE,@object
	.size		_ZN40_INTERNAL_7753b74c_4_k_cu_605c1b94_103894cuda3std6ranges3__45__cpo9iter_moveE,(_ZN40_INTERNAL_7753b74c_4_k_cu_605c1b94_103894cuda3std3__45__cpo5beginE - _ZN40_INTERNAL_7753b74c_4_k_cu_605c1b94_103894cuda3std6ranges3__45__cpo9iter_moveE)
_ZN40_INTERNAL_7753b74c_4_k_cu_605c1b94_103894cuda3std6ranges3__45__cpo9iter_moveE:
	.zero		1
	.type		_ZN40_INTERNAL_7753b74c_4_k_cu_605c1b94_103894cuda3std3__45__cpo5beginE,@object
	.size		_ZN40_INTERNAL_7753b74c_4_k_cu_605c1b94_103894cuda3std3__45__cpo5beginE,(_ZN40_INTERNAL_7753b74c_4_k_cu_605c1b94_103894cuda3std3__442_GLOBAL__N__7753b74c_4_k_cu_605c1b94_103896ignoreE - _ZN40_INTERNAL_7753b74c_4_k_cu_605c1b94_103894cuda3std3__45__cpo5beginE)
_ZN40_INTERNAL_7753b74c_4_k_cu_605c1b94_103894cuda3std3__45__cpo5beginE:
	.zero		1
	.type		_ZN40_INTERNAL_7753b74c_4_k_cu_605c1b94_103894cuda3std3__442_GLOBAL__N__7753b74c_4_k_cu_605c1b94_103896ignoreE,@object
	.size		_ZN40_INTERNAL_7753b74c_4_k_cu_605c1b94_103894cuda3std3__442_GLOBAL__N__7753b74c_4_k_cu_605c1b94_103896ignoreE,(_ZN40_INTERNAL_7753b74c_4_k_cu_605c1b94_103894cute7productE - _ZN40_INTERNAL_7753b74c_4_k_cu_605c1b94_103894cuda3std3__442_GLOBAL__N__7753b74c_4_k_cu_605c1b94_103896ignoreE)
_ZN40_INTERNAL_7753b74c_4_k_cu_605c1b94_103894cuda3std3__442_GLOBAL__N__7753b74c_4_k_cu_605c1b94_103896ignoreE:
	.zero		1
	.type		_ZN40_INTERNAL_7753b74c_4_k_cu_605c1b94_103894cute7productE,@object
	.size		_ZN40_INTERNAL_7753b74c_4_k_cu_605c1b94_103894cute7productE,(_ZN40_INTERNAL_7753b74c_4_k_cu_605c1b94_103894cuda3std3__45__cpo3endE - _ZN40_INTERNAL_7753b74c_4_k_cu_605c1b94_103894cute7productE)
_ZN40_INTERNAL_7753b74c_4_k_cu_605c1b94_103894cute7productE:
	.zero		1
	.type		_ZN40_INTERNAL_7753b74c_4_k_cu_605c1b94_103894cuda3std3__45__cpo3endE,@object
	.size		_ZN40_INTERNAL_7753b74c_4_k_cu_605c1b94_103894cuda3std3__45__cpo3endE,(_ZN40_INTERNAL_7753b74c_4_k_cu_605c1b94_103894cuda3std3__419piecewise_constructE - _ZN40_INTERNAL_7753b74c_4_k_cu_605c1b94_103894cuda3std3__45__cpo3endE)
_ZN40_INTERNAL_7753b74c_4_k_cu_605c1b94_103894cuda3std3__45__cpo3endE:
	.zero		1
	.type		_ZN40_INTERNAL_7753b74c_4_k_cu_605c1b94_103894cuda3std3__419piecewise_constructE,@object
	.size		_ZN40_INTERNAL_7753b74c_4_k_cu_605c1b94_103894cuda3std3__419piecewise_constructE,(_ZN40_INTERNAL_7753b74c_4_k_cu_605c1b94_103894cuda3std3__45__cpo4cendE - _ZN40_INTERNAL_7753b74c_4_k_cu_605c1b94_103894cuda3std3__419piecewise_constructE)
_ZN40_INTERNAL_7753b74c_4_k_cu_605c1b94_103894cuda3std3__419piecewise_constructE:
	.zero		1
	.type		_ZN40_INTERNAL_7753b74c_4_k_cu_605c1b94_103894cuda3std3__45__cpo4cendE,@object
	.size		_ZN40_INTERNAL_7753b74c_4_k_cu_605c1b94_103894cuda3std3__45__cpo4cendE,(_ZN40_INTERNAL_7753b74c_4_k_cu_605c1b94_103894cuda3std6ranges3__45__cpo4swapE - _ZN40_INTERNAL_7753b74c_4_k_cu_605c1b94_103894cuda3std3__45__cpo4cendE)
_ZN40_INTERNAL_7753b74c_4_k_cu_605c1b94_103894cuda3std3__45__cpo4cendE:
	.zero		1
	.type		_ZN40_INTERNAL_7753b74c_4_k_cu_605c1b94_103894cuda3std6ranges3__45__cpo4swapE,@object
	.size		_ZN40_INTERNAL_7753b74c_4_k_cu_605c1b94_103894cuda3std6ranges3__45__cpo4swapE,(.L_10 - _ZN40_INTERNAL_7753b74c_4_k_cu_605c1b94_103894cuda3std6ranges3__45__cpo4swapE)
_ZN40_INTERNAL_7753b74c_4_k_cu_605c1b94_103894cuda3std6ranges3__45__cpo4swapE:
	.zero		1
.L_10:


//--------------------- .nv.constant0._ZN7cutlass13device_kernelINS_4gemm6kernel13GemmUniversalIN4cute5tupleIJiiiiEEENS1_10collective13CollectiveMmaINS1_35MainloopSm100TmaUmmaWarpSpecializedILi3ELi2ELi4ENS5_IJNS4_1CILi2EEESB_NSA_ILi1EEEEEEEENS5_IJNSA_ILi128EEENSA_ILi256EEENSA_ILi32EEEEEENS_10tfloat32_tENS5_IJlSC_lEEESJ_SK_NS4_8TiledMMAINS4_8MMA_AtomIJNS4_23SM100_MMA_TF32_2x1SM_SSISJ_SJ_fLi128ELi256ELNS4_4UMMA5MajorE0ELSP_0ELNSO_7ScaleInE0ELSQ_0EEEEEENS4_6LayoutINS5_IJSC_SC_SC_EEENS5_IJNSA_ILi0EEESV_SV_EEEEENS5_IJNS4_10UnderscoreESY_SY_EEEEENS4_28SM100_TMA_2SM_LOAD_MULTICASTENS4_14ComposedLayoutINS4_7SwizzleILi3ELi4ELi3EEENS4_18smem_ptr_flag_bitsILi32EEENST_INS5_IJNSA_ILi8EEESH_EEENS5_IJSH_SC_EEEEEEEvNS4_8identityENS4_18SM100_TMA_2SM_LOADES1B_vS1C_EENS_8epilogue10collective18CollectiveEpilogueINS1F_23Sm100TmaWarpSpecializedILi4ELi2ELi16ELb1ELb0EEEJNS5_IJNSA_ILi64EEESG_SH_EEENS5_IJNST_IS1K_SC_EENST_INS5_IJNSA_ILi16EEESB_EEENS5_IJSC_SF_EEEEEEEESJ_SK_SJ_SK_NS1F_6fusion15FusionCallbacksIS1J_NS1S_17LinearCombinationISJ_fSJ_fLNS_15FloatRoundStyleE2EEES1L_S1R_JEEENS4_5SM1004TMEM4LOAD26SM100_TMEM_LOAD_32dp32b16xENS4_13SM90_TMA_LOADENS12_INS13_ILi2ELi4ELi3EEES16_NST_INS5_IJS17_S1N_EEENS5_IJS1N_SC_EEEEEEENS4_39AutoVectorizingCopyWithAssumedAlignmentILi128EEENS4_14SM90_TMA_STOREES27_S29_S29_EEEvvEEEEvNT_6ParamsE --------------------------
	.section	.nv.constant0._ZN7cutlass13device_kernelINS_4gemm6kernel13GemmUniversalIN4cute5tupleIJiiiiEEENS1_10collective13CollectiveMmaINS1_35MainloopSm100TmaUmmaWarpSpecializedILi3ELi2ELi4ENS5_IJNS4_1CILi2EEESB_NSA_ILi1EEEEEEEENS5_IJNSA_ILi128EEENSA_ILi256EEENSA_ILi32EEEEEENS_10tfloat32_tENS5_IJlSC_lEEESJ_SK_NS4_8TiledMMAINS4_8MMA_AtomIJNS4_23SM100_MMA_TF32_2x1SM_SSISJ_SJ_fLi128ELi256ELNS4_4UMMA5MajorE0ELSP_0ELNSO_7ScaleInE0ELSQ_0EEEEEENS4_6LayoutINS5_IJSC_SC_SC_EEENS5_IJNSA_ILi0EEESV_SV_EEEEENS5_IJNS4_10UnderscoreESY_SY_EEEEENS4_28SM100_TMA_2SM_LOAD_MULTICASTENS4_14ComposedLayoutINS4_7SwizzleILi3ELi4ELi3EEENS4_18smem_ptr_flag_bitsILi32EEENST_INS5_IJNSA_ILi8EEESH_EEENS5_IJSH_SC_EEEEEEEvNS4_8identityENS4_18SM100_TMA_2SM_LOADES1B_vS1C_EENS_8epilogue10collective18CollectiveEpilogueINS1F_23Sm100TmaWarpSpecializedILi4ELi2ELi16ELb1ELb0EEEJNS5_IJNSA_ILi64EEESG_SH_EEENS5_IJNST_IS1K_SC_EENST_INS5_IJNSA_ILi16EEESB_EEENS5_IJSC_SF_EEEEEEEESJ_SK_SJ_SK_NS1F_6fusion15FusionCallbacksIS1J_NS1S_17LinearCombinationISJ_fSJ_fLNS_15FloatRoundStyleE2EEES1L_S1R_JEEENS4_5SM1004TMEM4LOAD26SM100_TMEM_LOAD_32dp32b16xENS4_13SM90_TMA_LOADENS12_INS13_ILi2ELi4ELi3EEES16_NST_INS5_IJS17_S1N_EEENS5_IJS1N_SC_EEEEEEENS4_39AutoVectorizingCopyWithAssumedAlignmentILi128EEENS4_14SM90_TMA_STOREES27_S29_S29_EEEvvEEEEvNT_6ParamsE,"a",@progbits
	.sectionflags	@""
	.align	4
.nv.constant0._ZN7cutlass13device_kernelINS_4gemm6kernel13GemmUniversalIN4cute5tupleIJiiiiEEENS1_10collective13CollectiveMmaINS1_35MainloopSm100TmaUmmaWarpSpecializedILi3ELi2ELi4ENS5_IJNS4_1CILi2EEESB_NSA_ILi1EEEEEEEENS5_IJNSA_ILi128EEENSA_ILi256EEENSA_ILi32EEEEEENS_10tfloat32_tENS5_IJlSC_lEEESJ_SK_NS4_8TiledMMAINS4_8MMA_AtomIJNS4_23SM100_MMA_TF32_2x1SM_SSISJ_SJ_fLi128ELi256ELNS4_4UMMA5MajorE0ELSP_0ELNSO_7ScaleInE0ELSQ_0EEEEEENS4_6LayoutINS5_IJSC_SC_SC_EEENS5_IJNSA_ILi0EEESV_SV_EEEEENS5_IJNS4_10UnderscoreESY_SY_EEEEENS4_28SM100_TMA_2SM_LOAD_MULTICASTENS4_14ComposedLayoutINS4_7SwizzleILi3ELi4ELi3EEENS4_18smem_ptr_flag_bitsILi32EEENST_INS5_IJNSA_ILi8EEESH_EEENS5_IJSH_SC_EEEEEEEvNS4_8identityENS4_18SM100_TMA_2SM_LOADES1B_vS1C_EENS_8epilogue10collective18CollectiveEpilogueINS1F_23Sm100TmaWarpSpecializedILi4ELi2ELi16ELb1ELb0EEEJNS5_IJNSA_ILi64EEESG_SH_EEENS5_IJNST_IS1K_SC_EENST_INS5_IJNSA_ILi16EEESB_EEENS5_IJSC_SF_EEEEEEEESJ_SK_SJ_SK_NS1F_6fusion15FusionCallbacksIS1J_NS1S_17LinearCombinationISJ_fSJ_fLNS_15FloatRoundStyleE2EEES1L_S1R_JEEENS4_5SM1004TMEM4LOAD26SM100_TMEM_LOAD_32dp32b16xENS4_13SM90_TMA_LOADENS12_INS13_ILi2ELi4ELi3EEES16_NST_INS5_IJS17_S1N_EEENS5_IJS1N_SC_EEEEEEENS4_39AutoVectorizingCopyWithAssumedAlignmentILi128EEENS4_14SM90_TMA_STOREES27_S29_S29_EEEvvEEEEvNT_6ParamsE:
	.zero		2944


//--------------------- SYMBOLS --------------------------

	.type		.nv.reservedSmem.offset0,@object
	.size		.nv.reservedSmem.offset0,0x4
	.type		.nv.reservedSmem.cap,@object
	.size		.nv.reservedSmem.cap,0x4
	.type		__assertfail,@function
